def matmul_kernel(
    a_ptr,
    b_ptr,
    c_ptr,
    M,
    N,
    K,
    stride_am,
    stride_ak,
    stride_bk,
    stride_bn,
    stride_cm,
    stride_cn,
    BLOCK_M: tl.constexpr,
    BLOCK_N: tl.constexpr,
    BLOCK_K: tl.constexpr,
    GROUP_M: tl.constexpr,
):
    pid = tl.program_id(axis=0)
    num_pid_m = tl.cdiv(M, BLOCK_M)
    num_pid_n = tl.cdiv(N, BLOCK_N)
    num_pid_in_group = GROUP_M * num_pid_n
    group_id = pid // num_pid_in_group
    first_pid_m = group_id * GROUP_M
    group_size_m = min(num_pid_m - first_pid_m, GROUP_M)
    pid_m = first_pid_m + ((pid % num_pid_in_group) % group_size_m)
    pid_n = (pid % num_pid_in_group) // group_size_m

    offs_am = (pid_m * BLOCK_M + tl.arange(0, BLOCK_M)) % M
    offs_bn = (pid_n * BLOCK_N + tl.arange(0, BLOCK_N)) % N
    offs_k = tl.arange(0, BLOCK_K)
    a_ptrs = a_ptr + offs_am[:, None] * stride_am + offs_k[None, :] * stride_ak
    b_ptrs = b_ptr + offs_k[:, None] * stride_bk + offs_bn[None, :] * stride_bn

    acc = tl.zeros((BLOCK_M, BLOCK_N), dtype=tl.float32)
    for kk in range(0, tl.cdiv(K, BLOCK_K)):
        a = tl.load(a_ptrs, mask=offs_k[None, :] < K - kk * BLOCK_K, other=0.0)
        b = tl.load(b_ptrs, mask=offs_k[:, None] < K - kk * BLOCK_K, other=0.0)
        acc = tl.dot(a, b, acc)
        a_ptrs += BLOCK_K * stride_ak
        b_ptrs += BLOCK_K * stride_bk

    c = acc.to(c_ptr.dtype.element_ty)
    offs_cm = pid_m * BLOCK_M + tl.arange(0, BLOCK_M)
    offs_cn = pid_n * BLOCK_N + tl.arange(0, BLOCK_N)
    c_ptrs = c_ptr + offs_cm[:, None] * stride_cm + offs_cn[None, :] * stride_cn
    mask = (offs_cm[:, None] < M) & (offs_cn[None, :] < N)
    tl.store(c_ptrs, c, mask=mask)

# config = {"BLOCK_K": 32, "BLOCK_M": 128, "BLOCK_N": 256, "GROUP_M": 1, "arch": "sm_100", "dtype": "fp32", "num_ctas": 1, "num_stages": 3, "num_warps": 4}
# arch = sm_100


// ===== COMPILED SASS (sm_100a) =====

	.target	sm_100a

	.elftype	@"ET_EXEC"


//--------------------- .note.nv.tkinfo           --------------------------
	.section	.note.nv.tkinfo,"",@"SHT_NOTE"
	.sectionflags	@"SHF_NOTE_NV_TKINFO"
	.tkinfo
        /*0018*/ 	.word	0x00000081
        /*0030*/ 	.string	""
        /*0030*/ 	.string	"ptxas-blackwell"
        /*0030*/ 	.string	"Cuda compilation tools, release 12.9, V12.9.86"
        /*0030*/ 	.string	"Build cuda_12.9.r12.9/compiler.36037853_0"
        /*0030*/ 	.string	"-v  -suppress-debug-info  -lineinfo  -arch sm_100a "



//--------------------- .note.nv.cuver            --------------------------
	.section	.note.nv.cuver,"",@"SHT_NOTE"
	.sectionflags	@"SHF_NOTE_NV_CUVER"
        /*0018*/ 	.short	0x0001
        /*001a*/ 	.short	0x0064
        /*001c*/ 	.short	0x0001
        /*001e*/ 	.short	0x0000
        /*0020*/ 	.short	0x0001
        /*0022*/ 	.short	0x0000


//--------------------- .nv.info                  --------------------------
	.section	.nv.info,"",@"SHT_CUDA_INFO"
	.align	4


	//----- nvinfo : EIATTR_REGCOUNT
	.align		4
        /*0000*/ 	.byte	0x04, 0x2f
        /*0002*/ 	.short	(.L_4 - .L_3)
	.align		4
.L_3:
        /*0004*/ 	.word	index@(matmul_kernel)
        /*0008*/ 	.word	0x000000ff


	//----- nvinfo : EIATTR_FRAME_SIZE
	.align		4
.L_4:
        /*000c*/ 	.byte	0x04, 0x11
        /*000e*/ 	.short	(.L_6 - .L_5)
	.align		4
.L_5:
        /*0010*/ 	.word	index@($__internal_2_$__cuda_sm10x_tcgen05_guardrail_trap_unallocated_columns_being_dealloced)
        /*0014*/ 	.word	0x00000248


	//----- nvinfo : EIATTR_FRAME_SIZE
	.align		4
.L_6:
        /*0018*/ 	.byte	0x04, 0x11
        /*001a*/ 	.short	(.L_8 - .L_7)
	.align		4
.L_7:
        /*001c*/ 	.word	index@($__internal_1_$__cuda_sm10x_tcgen05_guardrail_trap_phase_invalid_during_alloc)
        /*0020*/ 	.word	0x00000248


	//----- nvinfo : EIATTR_FRAME_SIZE
	.align		4
.L_8:
        /*0024*/ 	.byte	0x04, 0x11
        /*0026*/ 	.short	(.L_10 - .L_9)
	.align		4
.L_9:
        /*0028*/ 	.word	index@($__internal_0_$__cuda_sm10x_tcgen05_guardrail_trap_col_being_dealloced_not_returned_by_alloc)
        /*002c*/ 	.word	0x00000248


	//----- nvinfo : EIATTR_FRAME_SIZE
	.align		4
.L_10:
        /*0030*/ 	.byte	0x04, 0x11
        /*0032*/ 	.short	(.L_12 - .L_11)
	.align		4
.L_11:
        /*0034*/ 	.word	index@(matmul_kernel)
        /*0038*/ 	.word	0x00000248


	//----- nvinfo : EIATTR_MIN_STACK_SIZE
	.align		4
.L_12:
        /*003c*/ 	.byte	0x04, 0x12
        /*003e*/ 	.short	(.L_14 - .L_13)
	.align		4
.L_13:
        /*0040*/ 	.word	index@(matmul_kernel)
        /*0044*/ 	.word	0x00000248
.L_14:


//--------------------- .nv.info.matmul_kernel    --------------------------
	.section	.nv.info.matmul_kernel,"",@"SHT_CUDA_INFO"
	.sectionflags	@""
	.align	4


	//----- nvinfo : EIATTR_CUDA_API_VERSION
	.align		4
        /*0000*/ 	.byte	0x04, 0x37
        /*0002*/ 	.short	(.L_16 - .L_15)
.L_15:
        /*0004*/ 	.word	0x00000081


	//----- nvinfo : EIATTR_KPARAM_INFO
	.align		4
.L_16:
        /*0008*/ 	.byte	0x04, 0x17
        /*000a*/ 	.short	(.L_18 - .L_17)
.L_17:
        /*000c*/ 	.word	0x00000000
        /*0010*/ 	.short	0x000d
        /*0012*/ 	.short	0x0048
        /*0014*/ 	.byte	0x00, 0xf4, 0x21, 0x00


	//----- nvinfo : EIATTR_KPARAM_INFO
	.align		4
.L_18:
        /*0018*/ 	.byte	0x04, 0x17
        /*001a*/ 	.short	(.L_20 - .L_19)
.L_19:
        /*001c*/ 	.word	0x00000000
        /*0020*/ 	.short	0x000c
        /*0022*/ 	.short	0x0040
        /*0024*/ 	.byte	0x00, 0xf4, 0x21, 0x00


	//----- nvinfo : EIATTR_KPARAM_INFO
	.align		4
.L_20:
        /*0028*/ 	.byte	0x04, 0x17
        /*002a*/ 	.short	(.L_22 - .L_21)
.L_21:
        /*002c*/ 	.word	0x00000000
        /*0030*/ 	.short	0x000b
        /*0032*/ 	.short	0x0038
        /*0034*/ 	.byte	0x00, 0xf0, 0x11, 0x00


	//----- nvinfo : EIATTR_KPARAM_INFO
	.align		4
.L_22:
        /*0038*/ 	.byte	0x04, 0x17
        /*003a*/ 	.short	(.L_24 - .L_23)
.L_23:
        /*003c*/ 	.word	0x00000000
        /*0040*/ 	.short	0x000a
        /*0042*/ 	.short	0x0034
        /*0044*/ 	.byte	0x00, 0xf0, 0x11, 0x00


	//----- nvinfo : EIATTR_KPARAM_INFO
	.align		4
.L_24:
        /*0048*/ 	.byte	0x04, 0x17
        /*004a*/ 	.short	(.L_26 - .L_25)
.L_25:
        /*004c*/ 	.word	0x00000000
        /*0050*/ 	.short	0x0009
        /*0052*/ 	.short	0x0030
        /*0054*/ 	.byte	0x00, 0xf0, 0x11, 0x00


	//----- nvinfo : EIATTR_KPARAM_INFO
	.align		4
.L_26:
        /*0058*/ 	.byte	0x04, 0x17
        /*005a*/ 	.short	(.L_28 - .L_27)
.L_27:
        /*005c*/ 	.word	0x00000000
        /*0060*/ 	.short	0x0008
        /*0062*/ 	.short	0x002c
        /*0064*/ 	.byte	0x00, 0xf0, 0x11, 0x00


	//----- nvinfo : EIATTR_KPARAM_INFO
	.align		4
.L_28:
        /*0068*/ 	.byte	0x04, 0x17
        /*006a*/ 	.short	(.L_30 - .L_29)
.L_29:
        /*006c*/ 	.word	0x00000000
        /*0070*/ 	.short	0x0007
        /*0072*/ 	.short	0x0028
        /*0074*/ 	.byte	0x00, 0xf0, 0x11, 0x00


	//----- nvinfo : EIATTR_KPARAM_INFO
	.align		4
.L_30:
        /*0078*/ 	.byte	0x04, 0x17
        /*007a*/ 	.short	(.L_32 - .L_31)
.L_31:
        /*007c*/ 	.word	0x00000000
        /*0080*/ 	.short	0x0006
        /*0082*/ 	.short	0x0024
        /*0084*/ 	.byte	0x00, 0xf0, 0x11, 0x00


	//----- nvinfo : EIATTR_KPARAM_INFO
	.align		4
.L_32:
        /*0088*/ 	.byte	0x04, 0x17
        /*008a*/ 	.short	(.L_34 - .L_33)
.L_33:
        /*008c*/ 	.word	0x00000000
        /*0090*/ 	.short	0x0005
        /*0092*/ 	.short	0x0020
        /*0094*/ 	.byte	0x00, 0xf0, 0x11, 0x00


	//----- nvinfo : EIATTR_KPARAM_INFO
	.align		4
.L_34:
        /*0098*/ 	.byte	0x04, 0x17
        /*009a*/ 	.short	(.L_36 - .L_35)
.L_35:
        /*009c*/ 	.word	0x00000000
        /*00a0*/ 	.short	0x0004
        /*00a2*/ 	.short	0x001c
        /*00a4*/ 	.byte	0x00, 0xf0, 0x11, 0x00


	//----- nvinfo : EIATTR_KPARAM_INFO
	.align		4
.L_36:
        /*00a8*/ 	.byte	0x04, 0x17
        /*00aa*/ 	.short	(.L_38 - .L_37)
.L_37:
        /*00ac*/ 	.word	0x00000000
        /*00b0*/ 	.short	0x0003
        /*00b2*/ 	.short	0x0018
        /*00b4*/ 	.byte	0x00, 0xf0, 0x11, 0x00


	//----- nvinfo : EIATTR_KPARAM_INFO
	.align		4
.L_38:
        /*00b8*/ 	.byte	0x04, 0x17
        /*00ba*/ 	.short	(.L_40 - .L_39)
.L_39:
        /*00bc*/ 	.word	0x00000000
        /*00c0*/ 	.short	0x0002
        /*00c2*/ 	.short	0x0010
        /*00c4*/ 	.byte	0x00, 0xf4, 0x21, 0x00


	//----- nvinfo : EIATTR_KPARAM_INFO
	.align		4
.L_40:
        /*00c8*/ 	.byte	0x04, 0x17
        /*00ca*/ 	.short	(.L_42 - .L_41)
.L_41:
        /*00cc*/ 	.word	0x00000000
        /*00d0*/ 	.short	0x0001
        /*00d2*/ 	.short	0x0008
        /*00d4*/ 	.byte	0x00, 0xf4, 0x21, 0x00


	//----- nvinfo : EIATTR_KPARAM_INFO
	.align		4
.L_42:
        /*00d8*/ 	.byte	0x04, 0x17
        /*00da*/ 	.short	(.L_44 - .L_43)
.L_43:
        /*00dc*/ 	.word	0x00000000
        /*00e0*/ 	.short	0x0000
        /*00e2*/ 	.short	0x0000
        /*00e4*/ 	.byte	0x00, 0xf4, 0x21, 0x00


	//----- nvinfo : EIATTR_AT_ENTRY_FRAGMENTS
	.align		4
.L_44:
        /*00e8*/ 	.byte	0x04, 0x4f
        /*00ea*/ 	.short	(.L_46 - .L_45)


	//   ....[0]....
.L_45:
        /*00ec*/ 	.word	0x00000004


	//----- nvinfo : EIATTR_RESERVED_SMEM_USED
	.align		4
.L_46:
        /*00f0*/ 	.byte	0x01, 0x41
	.zero		2


	//----- nvinfo : EIATTR_SPARSE_MMA_MASK
	.align		4
        /*00f4*/ 	.byte	0x03, 0x50
        /*00f6*/ 	.short	0x0000


	//----- nvinfo : EIATTR_TCGEN05_1CTA_USED
	.align		4
        /*00f8*/ 	.byte	0x01, 0x51
	.zero		2


	//----- nvinfo : EIATTR_MAXREG_COUNT
	.align		4
        /*00fc*/ 	.byte	0x03, 0x1b
        /*00fe*/ 	.short	0x00ff


	//----- nvinfo : EIATTR_NUM_BARRIERS
	.align		4
        /*0100*/ 	.byte	0x02, 0x4c
        /*0102*/ 	.byte	0x01
	.zero		1


	//----- nvinfo : EIATTR_ANNOTATIONS
	.align		4
        /*0104*/ 	.byte	0x04, 0x55
        /*0106*/ 	.short	(.L_48 - .L_47)


	//   ....[0]....
.L_47:
        /*0108*/ 	.word	0x00000001
        /*010c*/ 	.byte	0x80, 0x09, 0x00, 0x00, 0x01, 0x00, 0x00, 0x00, 0x00, 0x3b, 0x00, 0x00, 0x01, 0x00, 0x00, 0x00
        /* <DEDUP_REMOVED lines=165> */
        /*0b6c*/ 	.byte	0xa0, 0xf5, 0x00, 0x00, 0x01, 0x00, 0x00, 0x00, 0xb0, 0xf5, 0x00, 0x00


	//----- nvinfo : EIATTR_INT_WARP_WIDE_INSTR_OFFSETS
	.align		4
.L_48:
        /*0b78*/ 	.byte	0x04, 0x31
        /*0b7a*/ 	.short	(.L_50 - .L_49)


	//   ....[0]....
.L_49:
        /*0b7c*/ 	.word	0x000054e0


	//   ....[1]....
        /*0b80*/ 	.word	0x00005500


	//   ....[2]....
        /*0b84*/ 	.word	0x000055a0


	//   ....[3]....
        /*0b88*/ 	.word	0x00014ef0


	//   ....[4]....
        /*0b8c*/ 	.word	0x00014f40


	//----- nvinfo : EIATTR_COOP_GROUP_MASK_REGIDS
	.align		4
.L_50:
        /*0b90*/ 	.byte	0x04, 0x29
        /*0b92*/ 	.short	(.L_52 - .L_51)


	//   ....[0]....
.L_51:
        /*0b94*/ 	.word	0xffffffff


	//   ....[1]....
        /*0b98*/ 	.word	0xffffffff


	//   ....[2]....
        /*0b9c*/ 	.word	0xffffffff


	//   ....[3]....
        /*0ba0*/ 	.word	0xffffffff


	//----- nvinfo : EIATTR_COOP_GROUP_INSTR_OFFSETS
	.align		4
.L_52:
        /*0ba4*/ 	.byte	0x04, 0x28
        /*0ba6*/ 	.short	(.L_54 - .L_53)


	//   ....[0]....
.L_53:
        /*0ba8*/ 	.word	0x00000070


	//   ....[1]....
        /*0bac*/ 	.word	0x00000330


	//   ....[2]....
        /*0bb0*/ 	.word	0x00014d80


	//   ....[3]....
        /*0bb4*/ 	.word	0x00014ff0


	//----- nvinfo : EIATTR_VRC_CTA_INIT_COUNT
	.align		4
.L_54:
        /*0bb8*/ 	.byte	0x02, 0x4a
        /*0bba*/ 	.byte	0x80
	.zero		1


	//----- nvinfo : EIATTR_MBARRIER_INSTR_OFFSETS
	.align		4
        /*0bbc*/ 	.byte	0x04, 0x39
        /*0bbe*/ 	.short	(.L_56 - .L_55)


	//   ....[0]....
.L_55:
        /*0bc0*/ 	.word	0x00005620
        /*0bc4*/ 	.word	0x000000ff
        /*0bc8*/ 	.word	0x00000000
        /*0bcc*/ 	.short	0x0100
        /*0bce*/ 	.byte	0x0c
	.zero		1


	//   ....[1]....
        /*0bd0*/ 	.word	0x00005710
        /*0bd4*/ 	.word	0x000000ff
        /*0bd8*/ 	.word	0x00020008
        /*0bdc*/ 	.short	0x0100
        /*0bde*/ 	.byte	0x0a
	.zero		1


	//   ....[2]....
        /*0be0*/ 	.word	0x0000af50
        /*0be4*/ 	.word	0x000000ff
        /*0be8*/ 	.word	0x00000000
        /*0bec*/ 	.short	0x010a
        /*0bee*/ 	.byte	0x0c
	.zero		1


	//   ....[3]....
        /*0bf0*/ 	.word	0x0000d190
        /*0bf4*/ 	.word	0x000000ff
        /*0bf8*/ 	.word	0x00000000
        /*0bfc*/ 	.short	0x010a
        /*0bfe*/ 	.byte	0x0c
	.zero		1


	//   ....[4]....
        /*0c00*/ 	.word	0x0000d310
        /*0c04*/ 	.word	0x000000ff
        /*0c08*/ 	.word	0x00020000
        /*0c0c*/ 	.short	0x0108
        /*0c0e*/ 	.byte	0x0a
	.zero		1


	//   ....[5]....
        /*0c10*/ 	.word	0x0000d390
        /*0c14*/ 	.word	0x000000ff
        /*0c18*/ 	.word	0x00020008
        /*0c1c*/ 	.short	0x0108
        /*0c1e*/ 	.byte	0x0a
	.zero		1


	//   ....[6]....
        /*0c20*/ 	.word	0x00015010
        /*0c24*/ 	.word	0x000000ff
        /*0c28*/ 	.word	0x00000000
        /*0c2c*/ 	.short	0x010a
        /*0c2e*/ 	.byte	0x0c
	.zero		1


	//   ....[7]....
        /*0c30*/ 	.word	0x00015040
        /*0c34*/ 	.word	0x000000ff
        /*0c38*/ 	.word	0x00000000
        /*0c3c*/ 	.short	0x010a
        /*0c3e*/ 	.byte	0x0c
	.zero		1


	//----- nvinfo : EIATTR_NUM_MBARRIERS
	.align		4
.L_56:
        /*0c40*/ 	.byte	0x03, 0x38
        /*0c42*/ 	.short	0x0002


	//----- nvinfo : EIATTR_EXIT_INSTR_OFFSETS
	.align		4
        /*0c44*/ 	.byte	0x04, 0x1c
        /*0c46*/ 	.short	(.L_58 - .L_57)


	//   ....[0]....
.L_57:
        /*0c48*/ 	.word	0x00015000


	//----- nvinfo : EIATTR_REQNTID
	.align		4
.L_58:
        /*0c4c*/ 	.byte	0x04, 0x10
        /*0c4e*/ 	.short	(.L_60 - .L_59)
.L_59:
        /*0c50*/ 	.word	0x00000080
        /*0c54*/ 	.word	0x00000001
        /*0c58*/ 	.word	0x00000001


	//----- nvinfo : EIATTR_CRS_STACK_SIZE
	.align		4
.L_60:
        /*0c5c*/ 	.byte	0x04, 0x1e
        /*0c5e*/ 	.short	(.L_62 - .L_61)
.L_61:
        /*0c60*/ 	.word	0x00000000


	//----- nvinfo : EIATTR_CBANK_PARAM_SIZE
	.align		4
.L_62:
        /*0c64*/ 	.byte	0x03, 0x19
        /*0c66*/ 	.short	0x0050


	//----- nvinfo : EIATTR_PARAM_CBANK
	.align		4
        /*0c68*/ 	.byte	0x04, 0x0a
        /*0c6a*/ 	.short	(.L_64 - .L_63)
	.align		4
.L_63:
        /*0c6c*/ 	.word	index@(.nv.constant0.matmul_kernel)
        /*0c70*/ 	.short	0x0380
        /*0c72*/ 	.short	0x0050


	//----- nvinfo : EIATTR_SW_WAR
	.align		4
.L_64:
        /*0c74*/ 	.byte	0x04, 0x36
        /*0c76*/ 	.short	(.L_66 - .L_65)
.L_65:
        /*0c78*/ 	.word	0x00000008
.L_66:


//--------------------- .nv.compat                --------------------------
	.section	.nv.compat,"",@"SHT_CUDA_COMPAT_INFO"
	.align	4
        /*0000*/ 	.byte	0x02, 0x02, 0x02, 0x00, 0x02, 0x05, 0x05, 0x00, 0x02, 0x03, 0x00, 0x00, 0x02, 0x06, 0x01, 0x00


//--------------------- .nv.callgraph             --------------------------
	.section	.nv.callgraph,"",@"SHT_CUDA_CALLGRAPH"
	.align	4
	.sectionentsize	8
	.align		4
        /*0000*/ 	.word	0x00000000
	.align		4
        /*0004*/ 	.word	0xffffffff
	.align		4
        /*0008*/ 	.word	0x00000000
	.align		4
        /*000c*/ 	.word	0xfffffffe
	.align		4
        /*0010*/ 	.word	0x00000000
	.align		4
        /*0014*/ 	.word	0xfffffffd
	.align		4
        /*0018*/ 	.word	0x00000000
	.align		4
        /*001c*/ 	.word	0xfffffffc


//--------------------- .text.matmul_kernel       --------------------------
	.section	.text.matmul_kernel,"ax",@progbits
	.align	128
        .global         matmul_kernel
        .type           matmul_kernel,@function
        .size           matmul_kernel,(.L_x_21 - matmul_kernel)
        .other          matmul_kernel,@"STO_CUDA_ENTRY STV_DEFAULT"
matmul_kernel:
.text.matmul_kernel:
[----:B------:R-:W1:Y:S01]  /*0000*/  LDC R1, c[0x0][0x37c] ;  /* 0x0000df00ff017b82 */ /* 0x000e620000000800 */
[----:B------:R-:W2:Y:S01]  /*0010*/  S2R R5, SR_TID.X ;  /* 0x0000000000057919 */ /* 0x000ea20000002100 */
[----:B-1----:R-:W-:Y:S01]  /*0020*/  VIADD R1, R1, 0xfffffdb8 ;  /* 0xfffffdb801017836 */ /* 0x002fe20000000000 */
[----:B--2---:R-:W-:-:S13]  /*0030*/  ISETP.GE.U32.AND P0, PT, R5, 0x20, PT ;  /* 0x000000200500780c */ /* 0x004fda0003f06070 */
[----:B------:R-:W-:Y:S02]  /*0040*/  VOTEU.ANY UP0, P0 ;  /* 0x0000000000ff7886 */ /* 0x000fe40000000100 */
[----:B------:R-:W-:Y:S05]  /*0050*/  BRA.U UP0, `(.L_x_0) ;  /* 0x0000000100b87547 */ /* 0x000fea000b800000 */
[----:B------:R-:W1:Y:S01]  /*0060*/  S2UR UR6, SR_CgaCtaId ;  /* 0x00000000000679c3 */ /* 0x000e620000008800 */
[----:B------:R-:W-:Y:S01]  /*0070*/  NOP ;  /* 0x0000000000007918 */ /* 0x000fe20000000000 */
[----:B------:R-:W-:Y:S02]  /*0080*/  UMOV UR4, 0x40 ;  /* 0x0000004000047882 */ /* 0x000fe40000000000 */
[----:B-1----:R-:W-:-:S09]  /*0090*/  ULEA UR4, UR6, UR4, 0x18 ;  /* 0x0000000406047291 */ /* 0x002fd2000f8ec0ff */
[----:B------:R-:W1:Y:S01]  /*00a0*/  LDS.U8 R0, [UR4] ;  /* 0x00000004ff007984 */ /* 0x000e620008000000 */
[----:B------:R-:W-:Y:S02]  /*00b0*/  UMOV UR4, 0x400 ;  /* 0x0000040000047882 */ /* 0x000fe40000000000 */
[----:B------:R-:W-:Y:S01]  /*00c0*/  ULEA UR4, UR6, UR4, 0x18 ;  /* 0x0000000406047291 */ /* 0x000fe2000f8ec0ff */
[----:B-1----:R-:W-:-:S13]  /*00d0*/  ISETP.NE.AND P0, PT, R0, RZ, PT ;  /* 0x000000ff0000720c */ /* 0x002fda0003f05270 */
[----:B------:R-:W-:Y:S05]  /*00e0*/  @P0 BRA `(.L_x_1) ;  /* 0x00000000007c0947 */ /* 0x000fea0003800000 */
[----:B------:R-:W-:-:S13]  /*00f0*/  ELECT P0, URZ, PT ;  /* 0x0000000000ff782f */ /* 0x000fda0003800000 */
[----:B------:R-:W-:Y:S05]  /*0100*/  @!P0 BRA `(.L_x_2) ;  /* 0x0000000000848947 */ /* 0x000fea0003800000 */
[----:B------:R-:W-:Y:S01]  /*0110*/  UMOV UR5, 0x10 ;  /* 0x0000001000057882 */ /* 0x000fe20000000000 */
[----:B------:R-:W-:Y:S02]  /*0120*/  IMAD.MOV.U32 R4, RZ, RZ, 0x1 ;  /* 0x00000001ff047424 */ /* 0x000fe400078e00ff */
[----:B------:R-:W-:Y:S02]  /*0130*/  IMAD.MOV.U32 R7, RZ, RZ, 0xffff ;  /* 0x0000ffffff077424 */ /* 0x000fe400078e00ff */
[----:B------:R-:W-:Y:S04]  /*0140*/  DEPBAR.LE SB1, 0x36 ;  /* 0x00009d800000791a */ /* 0x000fe80000000000 */
[----:B------:R-:W1:Y:S02]  /*0150*/  UTCATOMSWS.FIND_AND_SET.ALIGN UP1, UR5, UR5 ;  /* 0x00000005000575e3 */ /* 0x000e640008020800 */
[----:B-1----:R-:W-:-:S04]  /*0160*/  PLOP3.LUT P0, PT, PT, PT, UP1, 0x80, 0x8 ;  /* 0x000000000008781c */ /* 0x002fc80003f0f018 */
[----:B------:R-:W-:-:S04]  /*0170*/  SEL R0, RZ, 0xffffffff, !P0 ;  /* 0xffffffffff007807 */ /* 0x000fc80004000000 */
[----:B------:R-:W-:Y:S01]  /*0180*/  ISETP.NE.AND P0, PT, R0, RZ, PT ;  /* 0x000000ff0000720c */ /* 0x000fe20003f05270 */
[----:B------:R-:W-:-:S12]  /*0190*/  IMAD.U32 R0, RZ, RZ, UR5 ;  /* 0x00000005ff007e24 */ /* 0x000fd8000f8e00ff */
[----:B------:R-:W-:Y:S05]  /*01a0*/  @P0 BRA `(.L_x_3) ;  /* 0x0000000000240947 */ /* 0x000fea0003800000 */
.L_x_4:
[----:B------:R-:W-:Y:S05]  /*01b0*/  NANOSLEEP 0x64 ;  /* 0x000000640000795d */ /* 0x000fea0003800000 */
[----:B------:R-:W-:-:S05]  /*01c0*/  UMOV UR5, 0x10 ;  /* 0x0000001000057882 */ /* 0x000fca0000000000 */
[----:B------:R-:W-:Y:S04]  /*01d0*/  DEPBAR.LE SB1, 0x36 ;  /* 0x00009d800000791a */ /* 0x000fe80000000000 */
[----:B------:R-:W1:Y:S02]  /*01e0*/  UTCATOMSWS.FIND_AND_SET.ALIGN UP1, UR5, UR5 ;  /* 0x00000005000575e3 */ /* 0x000e640008020800 */
[----:B-1----:R-:W-:-:S04]  /*01f0*/  PLOP3.LUT P0, PT, PT, PT, UP1, 0x80, 0x8 ;  /* 0x000000000008781c */ /* 0x002fc80003f0f018 */
[----:B------:R-:W-:-:S04]  /*0200*/  SEL R0, RZ, 0xffffffff, !P0 ;  /* 0xffffffffff007807 */ /* 0x000fc80004000000 */
[----:B------:R-:W-:Y:S01]  /*0210*/  ISETP.NE.AND P0, PT, R0, RZ, PT ;  /* 0x000000ff0000720c */ /* 0x000fe20003f05270 */
[----:B------:R-:W-:-:S12]  /*0220*/  IMAD.U32 R0, RZ, RZ, UR5 ;  /* 0x00000005ff007e24 */ /* 0x000fd8000f8e00ff */
[----:B------:R-:W-:Y:S05]  /*0230*/  @!P0 BRA `(.L_x_4) ;  /* 0xfffffffc00dc8947 */ /* 0x000fea000383ffff */
.L_x_3:
[C---:B------:R-:W-:Y:S01]  /*0240*/  VIADD R3, R0.reuse, 0x10 ;  /* 0x0000001000037836 */ /* 0x040fe20000000000 */
[----:B------:R-:W-:Y:S01]  /*0250*/  UMOV UR5, 0x50 ;  /* 0x0000005000057882 */ /* 0x000fe20000000000 */
[----:B------:R-:W-:Y:S01]  /*0260*/  SHF.L.U32 R2, R7, R0, RZ ;  /* 0x0000000007027219 */ /* 0x000fe200000006ff */
[----:B------:R-:W-:Y:S01]  /*0270*/  ULEA UR5, UR6, UR5, 0x18 ;  /* 0x0000000506057291 */ /* 0x000fe2000f8ec0ff */
[----:B------:R-:W-:Y:S01]  /*0280*/  IMAD.SHL.U32 R0, R0, 0x20, RZ ;  /* 0x0000002000007824 */ /* 0x000fe200078e00ff */
[----:B------:R-:W-:-:S04]  /*0290*/  SHF.L.U32 R3, R4, R3, RZ ;  /* 0x0000000304037219 */ /* 0x000fc800000006ff */
[----:B------:R-:W-:-:S05]  /*02a0*/  LOP3.LUT R2, R3, R2, RZ, 0xfc, !PT ;  /* 0x0000000203027212 */ /* 0x000fca00078efcff */
[----:B------:R1:W-:Y:S04]  /*02b0*/  ATOMS.OR RZ, [UR5], R2 ;  /* 0x00000002ffff798c */ /* 0x0003e8000b000005 */
[----:B------:R1:W-:Y:S01]  /*02c0*/  STS [UR4], R0 ;  /* 0x00000000ff007988 */ /* 0x0003e20008000804 */
[----:B------:R-:W-:Y:S05]  /*02d0*/  BRA `(.L_x_2) ;  /* 0x0000000000107947 */ /* 0x000fea0003800000 */
.L_x_1:
[----:B------:R-:W-:Y:S01]  /*02e0*/  IMAD.MOV.U32 R0, RZ, RZ, -0x1 ;  /* 0xffffffffff007424 */ /* 0x000fe200078e00ff */
[----:B------:R-:W-:-:S04]  /*02f0*/  MOV R2, 0x320 ;  /* 0x0000032000027802 */ /* 0x000fc80000000f00 */
[----:B------:R1:W-:Y:S03]  /*0300*/  STS [UR4], R0 ;  /* 0x00000000ff007988 */ /* 0x0003e60008000804 */
[----:B-1----:R-:W-:Y:S05]  /*0310*/  CALL.REL.NOINC `($__internal_1_$__cuda_sm10x_tcgen05_guardrail_trap_phase_invalid_during_alloc) ;  /* 0x0000014c00607944 */ /* 0x002fea0003c00000 */
.L_x_2:
[----:B------:R-:W-:Y:S05]  /*0320*/  WARPSYNC.ALL ;  /* 0x0000000000007948 */ /* 0x000fea0003800000 */
[----:B------:R-:W-:Y:S01]  /*0330*/  NOP ;  /* 0x0000000000007918 */ /* 0x000fe20000000000 */
.L_x_0:
[----:B------:R-:W2:Y:S01]  /*0340*/  LDC.64 R44, c[0x0][0x398] ;  /* 0x0000e600ff2c7b82 */ /* 0x000ea20000000a00 */
[----:B------:R-:W3:Y:S01]  /*0350*/  S2R R7, SR_CTAID.X ;  /* 0x0000000000077919 */ /* 0x000ee20000002500 */
[----:B------:R-:W-:Y:S01]  /*0360*/  UMOV UR10, 0x400 ;  /* 0x00000400000a7882 */ /* 0x000fe20000000000 */
[----:B------:R-:W4:Y:S01]  /*0370*/  LDCU UR7, c[0x0][0x3b0] ;  /* 0x00007600ff0777ac */ /* 0x000f220008000800 */
[----:B------:R-:W-:Y:S01]  /*0380*/  LOP3.LUT R239, R5, 0x1f, RZ, 0xc0, !PT ;  /* 0x0000001f05ef7812 */ /* 0x000fe200078ec0ff */
[----:B------:R-:W5:Y:S03]  /*0390*/  LDCU.128 UR12, c[0x0][0x380] ;  /* 0x00007000ff0c77ac */ /* 0x000f660008000c00 */
[----:B------:R-:W1:Y:S01]  /*03a0*/  S2UR UR4, SR_CgaCtaId ;  /* 0x00000000000479c3 */ /* 0x000e620000008800 */
[----:B------:R-:W1:Y:S07]  /*03b0*/  LDCU UR5, c[0x0][0x3a4] ;  /* 0x00007480ff0577ac */ /* 0x000e6e0008000800 */
[----:B------:R-:W4:Y:S01]  /*03c0*/  LDC R74, c[0x0][0x3a0] ;  /* 0x0000e800ff4a7b82 */ /* 0x000f220000000800 */
[----:B-12---:R-:W-:Y:S01]  /*03d0*/  VIADD R0, R45, 0xff ;  /* 0x000000ff2d007836 */ /* 0x006fe20000000000 */
[----:B------:R-:W-:-:S04]  /*03e0*/  IABS R12, R44 ;  /* 0x0000002c000c7213 */ /* 0x000fc80000000000 */
[----:B------:R-:W-:Y:S01]  /*03f0*/  SHF.R.S32.HI R3, RZ, 0x1f, R0 ;  /* 0x0000001fff037819 */ /* 0x000fe20000011400 */
[----:B------:R-:W-:-:S03]  /*0400*/  ULEA UR10, UR4, UR10, 0x18 ;  /* 0x0000000a040a7291 */ /* 0x000fc6000f8ec0ff */
[----:B------:R-:W-:Y:S01]  /*0410*/  LEA.HI R3, R3, R0, RZ, 0x8 ;  /* 0x0000000003037211 */ /* 0x000fe200078f40ff */
[----:B------:R-:W-:Y:S01]  /*0420*/  BAR.SYNC.DEFER_BLOCKING 0x0 ;  /* 0x0000000000007b1d */ /* 0x000fe20000010000 */
[----:B---3--:R-:W-:Y:S02]  /*0430*/  IABS R8, R7 ;  /* 0x0000000700087213 */ /* 0x008fe40000000000 */
[----:B------:R-:W-:-:S04]  /*0440*/  SHF.R.S32.HI R4, RZ, 0x8, R3 ;  /* 0x00000008ff047819 */ /* 0x000fc80000011403 */
[-C--:B------:R-:W-:Y:S02]  /*0450*/  IABS R9, R4.reuse ;  /* 0x0000000400097213 */ /* 0x080fe40000000000 */
[----:B------:R-:W-:Y:S02]  /*0460*/  IABS R10, R4 ;  /* 0x00000004000a7213 */ /* 0x000fe40000000000 */
[----:B------:R-:W1:Y:S01]  /*0470*/  I2F.RP R0, R9 ;  /* 0x0000000900007306 */ /* 0x000e620000209400 */
[----:B------:R-:W2:Y:S07]  /*0480*/  LDS R19, [UR10] ;  /* 0x0000000aff137984 */ /* 0x000eae0008000800 */
[----:B-1----:R-:W1:Y:S02]  /*0490*/  MUFU.RCP R0, R0 ;  /* 0x0000000000007308 */ /* 0x002e640000001000 */
[----:B-1----:R-:W-:-:S02]  /*04a0*/  VIADD R2, R0, 0xffffffe ;  /* 0x0ffffffe00027836 */ /* 0x002fc40000000000 */
[----:B------:R-:W-:-:S04]  /*04b0*/  IMAD.MOV R0, RZ, RZ, -R10 ;  /* 0x000000ffff007224 */ /* 0x000fc800078e0a0a */
[----:B------:R1:W3:Y:S02]  /*04c0*/  F2I.FTZ.U32.TRUNC.NTZ R3, R2 ;  /* 0x0000000200037305 */ /* 0x0002e4000021f000 */
[----:B-1----:R-:W-:Y:S02]  /*04d0*/  IMAD.MOV.U32 R2, RZ, RZ, RZ ;  /* 0x000000ffff027224 */ /* 0x002fe400078e00ff */
[----:B---3--:R-:W-:Y:S01]  /*04e0*/  IMAD.MOV R6, RZ, RZ, -R3 ;  /* 0x000000ffff067224 */ /* 0x008fe200078e0a03 */
[----:B--2---:R-:W-:-:S03]  /*04f0*/  R2UR UR20, R19 ;  /* 0x00000000131472ca */ /* 0x004fc600000e0000 */
[----:B------:R-:W-:Y:S02]  /*0500*/  IMAD R11, R6, R9, RZ ;  /* 0x00000009060b7224 */ /* 0x000fe400078e02ff */
[----:B------:R-:W-:Y:S02]  /*0510*/  IMAD.MOV.U32 R6, RZ, RZ, R8 ;  /* 0x000000ffff067224 */ /* 0x000fe400078e0008 */
[----:B------:R-:W-:-:S06]  /*0520*/  IMAD.HI.U32 R3, R3, R11, R2 ;  /* 0x0000000b03037227 */ /* 0x000fcc00078e0002 */
[----:B------:R-:W-:-:S04]  /*0530*/  IMAD.HI.U32 R3, R3, R6, RZ ;  /* 0x0000000603037227 */ /* 0x000fc800078e00ff */
[----:B------:R-:W-:Y:S01]  /*0540*/  IMAD R0, R3, R0, R6 ;  /* 0x0000000003007224 */ /* 0x000fe200078e0206 */
[----:B------:R-:W-:Y:S04]  /*0550*/  BAR.SYNC.DEFER_BLOCKING 0x0 ;  /* 0x0000000000007b1d */ /* 0x000fe80000010000 */
[----:B------:R-:W-:-:S13]  /*0560*/  ISETP.GT.U32.AND P1, PT, R9, R0, PT ;  /* 0x000000000900720c */ /* 0x000fda0003f24070 */
[----:B------:R-:W-:Y:S02]  /*0570*/  @!P1 IMAD.IADD R0, R0, 0x1, -R9 ;  /* 0x0000000100009824 */ /* 0x000fe400078e0a09 */
[----:B------:R-:W-:Y:S01]  /*0580*/  @!P1 VIADD R3, R3, 0x1 ;  /* 0x0000000103039836 */ /* 0x000fe20000000000 */
[----:B------:R-:W-:Y:S02]  /*0590*/  ISETP.NE.AND P1, PT, R4, RZ, PT ;  /* 0x000000ff0400720c */ /* 0x000fe40003f25270 */
[----:B------:R-:W-:Y:S02]  /*05a0*/  ISETP.GE.U32.AND P0, PT, R0, R9, PT ;  /* 0x000000090000720c */ /* 0x000fe40003f06070 */
[----:B------:R-:W-:-:S04]  /*05b0*/  LOP3.LUT R0, R7, R4, RZ, 0x3c, !PT ;  /* 0x0000000407007212 */ /* 0x000fc800078e3cff */
[----:B------:R-:W-:Y:S01]  /*05c0*/  ISETP.GE.AND P2, PT, R0, RZ, PT ;  /* 0x000000ff0000720c */ /* 0x000fe20003f46270 */
[----:B------:R-:W-:-:S06]  /*05d0*/  VIADD R0, R44, 0x7f ;  /* 0x0000007f2c007836 */ /* 0x000fcc0000000000 */
[----:B------:R-:W-:-:S04]  /*05e0*/  @P0 VIADD R3, R3, 0x1 ;  /* 0x0000000103030836 */ /* 0x000fc80000000000 */
[----:B------:R-:W-:Y:S01]  /*05f0*/  IMAD.MOV.U32 R10, RZ, RZ, R3 ;  /* 0x000000ffff0a7224 */ /* 0x000fe200078e0003 */
[----:B------:R-:W-:-:S03]  /*0600*/  SHF.R.S32.HI R3, RZ, 0x1f, R0 ;  /* 0x0000001fff037819 */ /* 0x000fc60000011400 */
[----:B------:R-:W-:Y:S01]  /*0610*/  @!P2 IMAD.MOV R10, RZ, RZ, -R10 ;  /* 0x000000ffff0aa224 */ /* 0x000fe200078e0a0a */
[----:B------:R-:W-:Y:S02]  /*0620*/  LEA.HI R3, R3, R0, RZ, 0x7 ;  /* 0x0000000003037211 */ /* 0x000fe400078f38ff */
[----:B------:R-:W-:-:S04]  /*0630*/  @!P1 LOP3.LUT R10, RZ, R4, RZ, 0x33, !PT ;  /* 0x00000004ff0a9212 */ /* 0x000fc800078e33ff */
[----:B------:R-:W-:Y:S01]  /*0640*/  LEA.HI.SX32 R3, R3, -R10, 0x19 ;  /* 0x8000000a03037211 */ /* 0x000fe200078fcaff */
[----:B------:R-:W-:-:S03]  /*0650*/  IMAD.MOV R6, RZ, RZ, -R10 ;  /* 0x000000ffff067224 */ /* 0x000fc600078e0a0a */
[----:B------:R-:W-:Y:S01]  /*0660*/  VIMNMX R11, PT, PT, R3, 0x1, PT ;  /* 0x00000001030b7848 */ /* 0x000fe20003fe0100 */
[----:B------:R-:W-:-:S03]  /*0670*/  IMAD R14, R4, R6, R7 ;  /* 0x00000006040e7224 */ /* 0x000fc600078e0207 */
[----:B------:R-:W-:Y:S02]  /*0680*/  IABS R9, R11 ;  /* 0x0000000b00097213 */ /* 0x000fe40000000000 */
[----:B------:R-:W-:Y:S02]  /*0690*/  IABS R6, R14 ;  /* 0x0000000e00067213 */ /* 0x000fe40000000000 */
[----:B------:R-:W1:Y:S08]  /*06a0*/  I2F.RP R0, R9 ;  /* 0x0000000900007306 */ /* 0x000e700000209400 */
[----:B-1----:R-:W1:Y:S02]  /*06b0*/  MUFU.RCP R0, R0 ;  /* 0x0000000000007308 */ /* 0x002e640000001000 */
[----:B-1----:R-:W-:-:S06]  /*06c0*/  VIADD R2, R0, 0xffffffe ;  /* 0x0ffffffe00027836 */ /* 0x002fcc0000000000 */
[----:B------:R1:W2:Y:S02]  /*06d0*/  F2I.FTZ.U32.TRUNC.NTZ R3, R2 ;  /* 0x0000000200037305 */ /* 0x0002a4000021f000 */
[----:B-1----:R-:W-:Y:S02]  /*06e0*/  IMAD.MOV.U32 R2, RZ, RZ, RZ ;  /* 0x000000ffff027224 */ /* 0x002fe400078e00ff */
[----:B--2---:R-:W-:-:S04]  /*06f0*/  IMAD.MOV R8, RZ, RZ, -R3 ;  /* 0x000000ffff087224 */ /* 0x004fc800078e0a03 */
[----:B------:R-:W-:Y:S01]  /*0700*/  IMAD.MOV.U32 R4, RZ, RZ, R8 ;  /* 0x000000ffff047224 */ /* 0x000fe200078e0008 */
[----:B------:R-:W-:-:S03]  /*0710*/  IABS R8, R11 ;  /* 0x0000000b00087213 */ /* 0x000fc60000000000 */
[----:B------:R-:W-:Y:S02]  /*0720*/  IMAD R7, R4, R9, RZ ;  /* 0x0000000904077224 */ /* 0x000fe400078e02ff */
[----:B------:R-:W-:Y:S02]  /*0730*/  IMAD.MOV.U32 R4, RZ, RZ, R6 ;  /* 0x000000ffff047224 */ /* 0x000fe400078e0006 */
[----:B------:R-:W-:Y:S01]  /*0740*/  IMAD.HI.U32 R3, R3, R7, R2 ;  /* 0x0000000703037227 */ /* 0x000fe200078e0002 */
[----:B------:R-:W-:-:S03]  /*0750*/  IABS R2, R45 ;  /* 0x0000002d00027213 */ /* 0x000fc60000000000 */
[----:B------:R-:W-:Y:S02]  /*0760*/  IMAD.MOV R0, RZ, RZ, -R8 ;  /* 0x000000ffff007224 */ /* 0x000fe400078e0a08 */
[----:B------:R-:W-:Y:S01]  /*0770*/  IMAD.HI.U32 R3, R3, R4, RZ ;  /* 0x0000000403037227 */ /* 0x000fe200078e00ff */
[----:B------:R-:W1:Y:S03]  /*0780*/  I2F.RP R8, R2 ;  /* 0x0000000200087306 */ /* 0x000e660000209400 */
[----:B------:R-:W-:-:S05]  /*0790*/  IMAD R0, R3, R0, R4 ;  /* 0x0000000003007224 */ /* 0x000fca00078e0204 */
[----:B------:R-:W-:Y:S01]  /*07a0*/  ISETP.GT.U32.AND P1, PT, R9, R0, PT ;  /* 0x000000000900720c */ /* 0x000fe20003f24070 */
[----:B------:R-:W2:Y:S08]  /*07b0*/  I2F.RP R4, R12 ;  /* 0x0000000c00047306 */ /* 0x000eb00000209400 */
[----:B-1----:R-:W1:Y:S04]  /*07c0*/  MUFU.RCP R8, R8 ;  /* 0x0000000800087308 */ /* 0x002e680000001000 */
[----:B------:R-:W-:-:S02]  /*07d0*/  @!P1 IMAD.IADD R0, R0, 0x1, -R9 ;  /* 0x0000000100009824 */ /* 0x000fc400078e0a09 */
[----:B------:R-:W-:Y:S01]  /*07e0*/  @!P1 VIADD R3, R3, 0x1 ;  /* 0x0000000103039836 */ /* 0x000fe20000000000 */
[----:B------:R-:W-:Y:S01]  /*07f0*/  ISETP.NE.AND P1, PT, R11, RZ, PT ;  /* 0x000000ff0b00720c */ /* 0x000fe20003f25270 */
[----:B--2---:R-:W2:Y:S01]  /*0800*/  MUFU.RCP R4, R4 ;  /* 0x0000000400047308 */ /* 0x004ea20000001000 */
[----:B------:R-:W-:Y:S02]  /*0810*/  ISETP.GE.U32.AND P0, PT, R0, R9, PT ;  /* 0x000000090000720c */ /* 0x000fe40003f06070 */
[----:B------:R-:W-:-:S04]  /*0820*/  LOP3.LUT R0, R14, R11, RZ, 0x3c, !PT ;  /* 0x0000000b0e007212 */ /* 0x000fc800078e3cff */
[----:B------:R-:W-:Y:S01]  /*0830*/  ISETP.GE.AND P2, PT, R0, RZ, PT ;  /* 0x000000ff0000720c */ /* 0x000fe20003f46270 */
[----:B-1----:R-:W-:Y:S01]  /*0840*/  VIADD R9, R8, 0xffffffe ;  /* 0x0ffffffe08097836 */ /* 0x002fe20000000000 */
[----:B------:R-:W-:-:S05]  /*0850*/  SHF.R.U32.HI R8, RZ, 0x5, R5 ;  /* 0x00000005ff087819 */ /* 0x000fca0000011605 */
[----:B------:R-:W-:Y:S01]  /*0860*/  @P0 VIADD R3, R3, 0x1 ;  /* 0x0000000103030836 */ /* 0x000fe20000000000 */
[----:B------:R-:W-:Y:S01]  /*0870*/  F2I.FTZ.U32.TRUNC.NTZ R9, R9 ;  /* 0x0000000900097305 */ /* 0x000fe2000021f000 */
[----:B------:R-:W-:Y:S01]  /*0880*/  SGXT.U32 R8, R8, 0x2 ;  /* 0x000000020808781a */ /* 0x000fe20000000000 */
[----:B--2---:R-:W-:Y:S02]  /*0890*/  VIADD R6, R4, 0xffffffe ;  /* 0x0ffffffe04067836 */ /* 0x004fe40000000000 */
[----:B------:R-:W-:-:S04]  /*08a0*/  IMAD.MOV.U32 R13, RZ, RZ, R3 ;  /* 0x000000ffff0d7224 */ /* 0x000fc800078e0003 */
[----:B------:R-:W-:Y:S01]  /*08b0*/  @!P2 IMAD.MOV R13, RZ, RZ, -R13 ;  /* 0x000000ffff0da224 */ /* 0x000fe200078e0a0d */
[----:B------:R-:W-:Y:S01]  /*08c0*/  @!P1 LOP3.LUT R13, RZ, R11, RZ, 0x33, !PT ;  /* 0x0000000bff0d9212 */ /* 0x000fe200078e33ff */
[----:B------:R1:W2:Y:S04]  /*08d0*/  F2I.FTZ.U32.TRUNC.NTZ R7, R6 ;  /* 0x0000000600077305 */ /* 0x0002a8000021f000 */
[----:B------:R-:W-:-:S04]  /*08e0*/  IMAD.MOV R0, RZ, RZ, -R13 ;  /* 0x000000ffff007224 */ /* 0x000fc800078e0a0d */
[----:B------:R-:W-:Y:S02]  /*08f0*/  IMAD R0, R11, R0, R14 ;  /* 0x000000000b007224 */ /* 0x000fe400078e020e */
[----:B-1----:R-:W-:Y:S02]  /*0900*/  IMAD.MOV.U32 R6, RZ, RZ, RZ ;  /* 0x000000ffff067224 */ /* 0x002fe400078e00ff */
[----:B------:R-:W-:Y:S01]  /*0910*/  IMAD.IADD R3, R10, 0x1, R0 ;  /* 0x000000010a037824 */ /* 0x000fe200078e0200 */
[----:B------:R-:W-:Y:S01]  /*0920*/  LOP3.LUT R0, R5, 0x7f, RZ, 0xc0, !PT ;  /* 0x0000007f05007812 */ /* 0x000fe200078ec0ff */
[----:B--2---:R-:W-:-:S04]  /*0930*/  IMAD.MOV R11, RZ, RZ, -R7 ;  /* 0x000000ffff0b7224 */ /* 0x004fc800078e0a07 */
[----:B------:R-:W-:Y:S02]  /*0940*/  IMAD R20, R3, 0x80, R0 ;  /* 0x0000008003147824 */ /* 0x000fe400078e0200 */
[----:B------:R-:W-:-:S03]  /*0950*/  IMAD R3, R11, R12, RZ ;  /* 0x0000000c0b037224 */ /* 0x000fc600078e02ff */
[----:B------:R-:W-:Y:S01]  /*0960*/  IABS R249, R20 ;  /* 0x0000001400f97213 */ /* 0x000fe20000000000 */
[----:B------:R-:W-:Y:S01]  /*0970*/  IMAD.HI.U32 R6, R7, R3, R6 ;  /* 0x0000000307067227 */ /* 0x000fe200078e0006 */
[----:B------:R1:W-:Y:S01]  /*0980*/  STL [R1+0xd0], R20 ;  /* 0x0000d01401007387 */ /* 0x0003e20000100800 */
[----:B------:R-:W-:Y:S02]  /*0990*/  ISETP.GE.AND P2, PT, R20, RZ, PT ;  /* 0x000000ff1400720c */ /* 0x000fe40003f46270 */
[----:B------:R-:W-:Y:S02]  /*09a0*/  IMAD.SHL.U32 R3, R13, 0x100, RZ ;  /* 0x000001000d037824 */ /* 0x000fe400078e00ff */
[----:B------:R-:W-:Y:S02]  /*09b0*/  IMAD.MOV R7, RZ, RZ, -R9 ;  /* 0x000000ffff077224 */ /* 0x000fe400078e0a09 */
[----:B------:R-:W-:Y:S01]  /*09c0*/  IMAD.HI.U32 R4, R6, R249, RZ ;  /* 0x000000f906047227 */ /* 0x000fe200078e00ff */
[----:B------:R-:W-:-:S03]  /*09d0*/  LOP3.LUT R6, R3, R8, RZ, 0xfc, !PT ;  /* 0x0000000803067212 */ /* 0x000fc600078efcff */
[----:B------:R-:W-:Y:S01]  /*09e0*/  IMAD R7, R7, R2, RZ ;  /* 0x0000000207077224 */ /* 0x000fe200078e02ff */
[C---:B------:R-:W-:Y:S01]  /*09f0*/  LOP3.LUT R24, R6.reuse, 0xfc, RZ, 0xfc, !PT ;  /* 0x000000fc06187812 */ /* 0x040fe200078efcff */
[----:B------:R-:W-:Y:S01]  /*0a00*/  IMAD.MOV.U32 R8, RZ, RZ, RZ ;  /* 0x000000ffff087224 */ /* 0x000fe200078e00ff */
[----:B------:R-:W-:Y:S01]  /*0a10*/  LOP3.LUT R16, R6, 0x4, RZ, 0xfc, !PT ;  /* 0x0000000406107812 */ /* 0x000fe200078efcff */
[----:B------:R-:W-:Y:S01]  /*0a20*/  IMAD.MOV R4, RZ, RZ, -R4 ;  /* 0x000000ffff047224 */ /* 0x000fe200078e0a04 */
[----:B------:R-:W-:Y:S01]  /*0a30*/  IABS R17, R24 ;  /* 0x0000001800117213 */ /* 0x000fe20000000000 */
[----:B------:R-:W-:Y:S01]  /*0a40*/  IMAD.HI.U32 R8, R9, R7, R8 ;  /* 0x0000000709087227 */ /* 0x000fe200078e0008 */
[----:B------:R-:W-:Y:S02]  /*0a50*/  IABS R11, R6 ;  /* 0x00000006000b7213 */ /* 0x000fe40000000000 */
[----:B------:R-:W-:Y:S01]  /*0a60*/  SHF.R.U32.HI R7, RZ, 0x5, R5 ;  /* 0x00000005ff077819 */ /* 0x000fe20000011605 */
[----:B------:R-:W-:Y:S01]  /*0a70*/  IMAD R249, R12, R4, R249 ;  /* 0x000000040cf97224 */ /* 0x000fe200078e02f9 */
[----:B------:R-:W-:Y:S01]  /*0a80*/  IABS R13, R16 ;  /* 0x00000010000d7213 */ /* 0x000fe20000000000 */
[----:B------:R-:W-:Y:S01]  /*0a90*/  IMAD.HI.U32 R4, R8, R17, RZ ;  /* 0x0000001108047227 */ /* 0x000fe200078e00ff */
[----:B------:R-:W-:-:S02]  /*0aa0*/  LOP3.LUT R18, R6, 0x8, RZ, 0xfc, !PT ;  /* 0x0000000806127812 */ /* 0x000fc400078efcff */
[----:B------:R-:W-:Y:S01]  /*0ab0*/  R2UR UR6, R7 ;  /* 0x00000000070672ca */ /* 0x000fe200000e0000 */
[----:B------:R-:W-:Y:S01]  /*0ac0*/  IMAD.MOV R10, RZ, RZ, -R4 ;  /* 0x000000ffff0a7224 */ /* 0x000fe200078e0a04 */
[----:B------:R-:W-:Y:S01]  /*0ad0*/  IABS R15, R18 ;  /* 0x00000012000f7213 */ /* 0x000fe20000000000 */
[----:B------:R-:W-:Y:S01]  /*0ae0*/  IMAD.HI.U32 R4, R8, R11, RZ ;  /* 0x0000000b08047227 */ /* 0x000fe200078e00ff */
[----:B------:R-:W-:Y:S02]  /*0af0*/  ISETP.GT.U32.AND P0, PT, R12, R249, PT ;  /* 0x000000f90c00720c */ /* 0x000fe40003f04070 */
[----:B------:R-:W-:Y:S01]  /*0b00*/  ISETP.GE.AND P4, PT, R16, RZ, PT ;  /* 0x000000ff1000720c */ /* 0x000fe20003f86270 */
[----:B------:R-:W-:Y:S01]  /*0b10*/  IMAD R17, R2, R10, R17 ;  /* 0x0000000a02117224 */ /* 0x000fe200078e0211 */
[----:B------:R-:W-:Y:S01]  /*0b20*/  LOP3.LUT R16, R6, 0x10, RZ, 0xfc, !PT ;  /* 0x0000001006107812 */ /* 0x000fe200078efcff */
[----:B------:R-:W-:Y:S01]  /*0b30*/  IMAD.HI.U32 R7, R8, R13, RZ ;  /* 0x0000000d08077227 */ /* 0x000fe200078e00ff */
[----:B-1----:R-:W-:-:S02]  /*0b40*/  LOP3.LUT R20, R6, 0x14, RZ, 0xfc, !PT ;  /* 0x0000001406147812 */ /* 0x002fc400078efcff */
[----:B------:R-:W-:Y:S01]  /*0b50*/  ISETP.GT.U32.AND P1, PT, R2, R17, PT ;  /* 0x000000110200720c */ /* 0x000fe20003f24070 */
[----:B------:R-:W-:Y:S01]  /*0b60*/  IMAD.MOV R4, RZ, RZ, -R4 ;  /* 0x000000ffff047224 */ /* 0x000fe200078e0a04 */
[C---:B------:R-:W-:Y:S01]  /*0b70*/  LOP3.LUT R22, R6.reuse, 0x18, RZ, 0xfc, !PT ;  /* 0x0000001806167812 */ /* 0x040fe200078efcff */
[----:B------:R-:W-:Y:S01]  /*0b80*/  IMAD.MOV R10, RZ, RZ, -R7 ;  /* 0x000000ffff0a7224 */ /* 0x000fe200078e0a07 */
[----:B------:R-:W-:Y:S01]  /*0b90*/  LOP3.LUT R23, R6, 0x1c, RZ, 0xfc, !PT ;  /* 0x0000001c06177812 */ /* 0x000fe200078efcff */
[----:B------:R-:W-:Y:S01]  /*0ba0*/  IMAD R7, R2, R4, R11 ;  /* 0x0000000402077224 */ /* 0x000fe200078e020b */
[----:B------:R-:W-:Y:S01]  /*0bb0*/  IABS R19, R22 ;  /* 0x0000001600137213 */ /* 0x000fe20000000000 */
[----:B------:R-:W-:Y:S01]  /*0bc0*/  IMAD.HI.U32 R9, R8, R15, RZ ;  /* 0x0000000f08097227 */ /* 0x000fe200078e00ff */
[----:B------:R-:W-:Y:S02]  /*0bd0*/  IABS R21, R23 ;  /* 0x0000001700157213 */ /* 0x000fe40000000000 */
[C---:B------:R-:W-:Y:S01]  /*0be0*/  LOP3.LUT R26, R6.reuse, 0x3c, RZ, 0xfc, !PT ;  /* 0x0000003c061a7812 */ /* 0x040fe200078efcff */
[----:B------:R-:W-:Y:S01]  /*0bf0*/  IMAD.MOV R14, RZ, RZ, -R9 ;  /* 0x000000ffff0e7224 */ /* 0x000fe200078e0a09 */
[----:B------:R-:W-:Y:S01]  /*0c00*/  LOP3.LUT R32, R6, 0x48, RZ, 0xfc, !PT ;  /* 0x0000004806207812 */ /* 0x000fe200078efcff */
[----:B------:R-:W-:Y:S01]  /*0c10*/  @!P1 IMAD.IADD R17, R17, 0x1, -R2 ;  /* 0x0000000111119824 */ /* 0x000fe200078e0a02 */
[C---:B------:R-:W-:Y:S01]  /*0c20*/  ISETP.GT.U32.AND P1, PT, R2.reuse, R7, PT ;  /* 0x000000070200720c */ /* 0x040fe20003f24070 */
[C---:B------:R-:W-:Y:S01]  /*0c30*/  IMAD R9, R2.reuse, R10, R13 ;  /* 0x0000000a02097224 */ /* 0x040fe200078e020d */
[----:B------:R-:W-:Y:S01]  /*0c40*/  IABS R29, R26 ;  /* 0x0000001a001d7213 */ /* 0x000fe20000000000 */
[C---:B------:R-:W-:Y:S01]  /*0c50*/  IMAD R10, R2.reuse, R14, R15 ;  /* 0x0000000e020a7224 */ /* 0x040fe200078e020f */
[----:B------:R-:W-:Y:S01]  /*0c60*/  ISETP.GT.U32.AND P3, PT, R2, R17, PT ;  /* 0x000000110200720c */ /* 0x000fe20003f64070 */
[----:B------:R-:W-:Y:S01]  /*0c70*/  @!P0 IMAD.IADD R249, R249, 0x1, -R12 ;  /* 0x00000001f9f98824 */ /* 0x000fe200078e0a0c */
[----:B------:R-:W-:-:S02]  /*0c80*/  LOP3.LUT R14, R6, 0xc, RZ, 0xfc, !PT ;  /* 0x0000000c060e7812 */ /* 0x000fc400078efcff */
[----:B------:R-:W-:Y:S02]  /*0c90*/  ISETP.GT.U32.AND P6, PT, R2, R10, PT ;  /* 0x0000000a0200720c */ /* 0x000fe40003fc4070 */
[----:B------:R-:W-:Y:S02]  /*0ca0*/  ISETP.GT.U32.AND P0, PT, R12, R249, PT ;  /* 0x000000f90c00720c */ /* 0x000fe40003f04070 */
[----:B------:R-:W-:Y:S01]  /*0cb0*/  IABS R13, R14 ;  /* 0x0000000e000d7213 */ /* 0x000fe20000000000 */
[--C-:B------:R-:W-:Y:S01]  /*0cc0*/  @!P1 IMAD.IADD R7, R7, 0x1, -R2.reuse ;  /* 0x0000000107079824 */ /* 0x100fe200078e0a02 */
[C---:B------:R-:W-:Y:S02]  /*0cd0*/  ISETP.GT.U32.AND P5, PT, R2.reuse, R9, PT ;  /* 0x000000090200720c */ /* 0x040fe40003fa4070 */
[----:B------:R-:W-:Y:S01]  /*0ce0*/  IABS R15, R16 ;  /* 0x00000010000f7213 */ /* 0x000fe20000000000 */
[----:B------:R-:W-:Y:S01]  /*0cf0*/  @!P3 IMAD.IADD R17, R17, 0x1, -R2 ;  /* 0x000000011111b824 */ /* 0x000fe200078e0a02 */
[----:B------:R-:W-:Y:S01]  /*0d00*/  ISETP.GT.U32.AND P3, PT, R2, R7, PT ;  /* 0x000000070200720c */ /* 0x000fe20003f64070 */
[----:B------:R-:W-:Y:S01]  /*0d10*/  IMAD.HI.U32 R4, R8, R13, RZ ;  /* 0x0000000d08047227 */ /* 0x000fe200078e00ff */
[----:B------:R-:W-:-:S02]  /*0d20*/  ISETP.GE.AND P1, PT, R16, RZ, PT ;  /* 0x000000ff1000720c */ /* 0x000fc40003f26270 */
[----:B------:R-:W-:Y:S01]  /*0d30*/  IABS R31, R32 ;  /* 0x00000020001f7213 */ /* 0x000fe20000000000 */
[----:B------:R-:W-:Y:S01]  /*0d40*/  IMAD.HI.U32 R11, R8, R15, RZ ;  /* 0x0000000f080b7227 */ /* 0x000fe200078e00ff */
[C---:B------:R-:W-:Y:S02]  /*0d50*/  LOP3.LUT R30, R6.reuse, 0x44, RZ, 0xfc, !PT ;  /* 0x00000044061e7812 */ /* 0x040fe400078efcff */
[C---:B------:R-:W-:Y:S01]  /*0d60*/  LOP3.LUT R34, R6.reuse, 0x4c, RZ, 0xfc, !PT ;  /* 0x0000004c06227812 */ /* 0x040fe200078efcff */
[----:B------:R-:W-:Y:S01]  /*0d70*/  IMAD.MOV R4, RZ, RZ, -R4 ;  /* 0x000000ffff047224 */ /* 0x000fe200078e0a04 */
[----:B------:R-:W-:Y:S01]  /*0d80*/  LOP3.LUT R36, R6, 0x50, RZ, 0xfc, !PT ;  /* 0x0000005006247812 */ /* 0x000fe200078efcff */
[----:B------:R-:W-:Y:S01]  /*0d90*/  @!P6 IMAD.IADD R10, R10, 0x1, -R2 ;  /* 0x000000010a0ae824 */ /* 0x000fe200078e0a02 */
[----:B------:R-:W-:Y:S01]  /*0da0*/  IABS R33, R34 ;  /* 0x0000002200217213 */ /* 0x000fe20000000000 */
[----:B------:R-:W-:Y:S01]  /*0db0*/  @!P0 IMAD.IADD R249, R249, 0x1, -R12 ;  /* 0x00000001f9f98824 */ /* 0x000fe200078e0a0c */
[----:B------:R-:W-:Y:S01]  /*0dc0*/  ISETP.NE.AND P0, PT, R44, RZ, PT ;  /* 0x000000ff2c00720c */ /* 0x000fe20003f05270 */
[----:B------:R-:W-:Y:S01]  /*0dd0*/  IMAD.MOV R12, RZ, RZ, -R11 ;  /* 0x000000ffff0c7224 */ /* 0x000fe200078e0a0b */
[C---:B------:R-:W-:Y:S01]  /*0de0*/  ISETP.GT.U32.AND P6, PT, R2.reuse, R10, PT ;  /* 0x0000000a0200720c */ /* 0x040fe20003fc4070 */
[--C-:B------:R-:W-:Y:S01]  /*0df0*/  @!P5 IMAD.IADD R9, R9, 0x1, -R2.reuse ;  /* 0x000000010909d824 */ /* 0x100fe200078e0a02 */
[----:B------:R-:W-:Y:S01]  /*0e00*/  IABS R35, R36 ;  /* 0x0000002400237213 */ /* 0x000fe20000000000 */
[----:B------:R-:W-:Y:S01]  /*0e10*/  IMAD R11, R2, R4, R13 ;  /* 0x00000004020b7224 */ /* 0x000fe200078e020d */
[----:B------:R-:W-:Y:S01]  /*0e20*/  LOP3.LUT R37, R6, 0x54, RZ, 0xfc, !PT ;  /* 0x0000005406257812 */ /* 0x000fe200078efcff */
[----:B------:R-:W-:Y:S01]  /*0e30*/  @!P3 IMAD.IADD R7, R7, 0x1, -R2 ;  /* 0x000000010707b824 */ /* 0x000fe200078e0a02 */
[C---:B------:R-:W-:Y:S01]  /*0e40*/  ISETP.GT.U32.AND P5, PT, R2.reuse, R9, PT ;  /* 0x000000090200720c */ /* 0x040fe20003fa4070 */
[C---:B------:R-:W-:Y:S01]  /*0e50*/  IMAD R12, R2.reuse, R12, R15 ;  /* 0x0000000c020c7224 */ /* 0x040fe200078e020f */
[----:B------:R-:W-:Y:S01]  /*0e60*/  ISETP.GT.U32.AND P3, PT, R2, R11, PT ;  /* 0x0000000b0200720c */ /* 0x000fe20003f64070 */
[----:B------:R-:W-:Y:S01]  /*0e70*/  IMAD.HI.U32 R13, R8, R19, RZ ;  /* 0x00000013080d7227 */ /* 0x000fe200078e00ff */
[----:B------:R-:W-:-:S02]  /*0e80*/  IABS R15, R20 ;  /* 0x00000014000f7213 */ /* 0x000fc40000000000 */
[----:B------:R-:W-:Y:S01]  /*0e90*/  LOP3.LUT R39, R6, 0x5c, RZ, 0xfc, !PT ;  /* 0x0000005c06277812 */ /* 0x000fe200078efcff */
[--C-:B------:R-:W-:Y:S01]  /*0ea0*/  @!P6 IMAD.IADD R10, R10, 0x1, -R2.reuse ;  /* 0x000000010a0ae824 */ /* 0x100fe200078e0a02 */
[----:B------:R-:W-:Y:S01]  /*0eb0*/  ISETP.GT.U32.AND P6, PT, R2, R12, PT ;  /* 0x0000000c0200720c */ /* 0x000fe20003fc4070 */
[----:B------:R-:W-:Y:S01]  /*0ec0*/  IMAD.HI.U32 R4, R8, R15, RZ ;  /* 0x0000000f08047227 */ /* 0x000fe200078e00ff */
[C---:B------:R-:W-:Y:S02]  /*0ed0*/  LOP3.LUT R38, R6.reuse, 0x58, RZ, 0xfc, !PT ;  /* 0x0000005806267812 */ /* 0x040fe400078efcff */
[C---:B------:R-:W-:Y:S01]  /*0ee0*/  LOP3.LUT R40, R6.reuse, 0x60, RZ, 0xfc, !PT ;  /* 0x0000006006287812 */ /* 0x040fe200078efcff */
[--C-:B------:R-:W-:Y:S01]  /*0ef0*/  @!P5 IMAD.IADD R9, R9, 0x1, -R2.reuse ;  /* 0x000000010909d824 */ /* 0x100fe200078e0a02 */
[----:B------:R-:W-:Y:S01]  /*0f00*/  ISETP.GE.AND P5, PT, R6, RZ, PT ;  /* 0x000000ff0600720c */ /* 0x000fe20003fa6270 */
[----:B------:R-:W-:Y:S01]  /*0f10*/  @!P3 IMAD.IADD R11, R11, 0x1, -R2 ;  /* 0x000000010b0bb824 */ /* 0x000fe200078e0a02 */
[----:B------:R-:W-:Y:S01]  /*0f20*/  ISETP.GE.AND P3, PT, R24, RZ, PT ;  /* 0x000000ff1800720c */ /* 0x000fe20003f66270 */
[----:B------:R-:W-:Y:S01]  /*0f30*/  IMAD.MOV R4, RZ, RZ, -R4 ;  /* 0x000000ffff047224 */ /* 0x000fe200078e0a04 */
[----:B------:R-:W-:Y:S01]  /*0f40*/  LOP3.LUT R24, R6, 0x20, RZ, 0xfc, !PT ;  /* 0x0000002006187812 */ /* 0x000fe200078efcff */
[----:B------:R-:W-:Y:S01]  /*0f50*/  @!P2 IMAD.MOV R249, RZ, RZ, -R249 ;  /* 0x000000fffff9a224 */ /* 0x000fe200078e0af9 */
[----:B------:R-:W-:Y:S01]  /*0f60*/  @!P0 LOP3.LUT R249, RZ, R44, RZ, 0x33, !PT ;  /* 0x0000002cfff98212 */ /* 0x000fe200078e33ff */
[----:B------:R-:W-:Y:S01]  /*0f70*/  IMAD.MOV R16, RZ, RZ, -R13 ;  /* 0x000000ffff107224 */ /* 0x000fe200078e0a0d */
[----:B------:R-:W-:Y:S01]  /*0f80*/  ISETP.GE.AND P0, PT, R14, RZ, PT ;  /* 0x000000ff0e00720c */ /* 0x000fe20003f06270 */
[----:B------:R-:W-:Y:S01]  /*0f90*/  IMAD.HI.U32 R14, R8, R21, RZ ;  /* 0x00000015080e7227 */ /* 0x000fe200078e00ff */
[----:B------:R-:W-:-:S02]  /*0fa0*/  ISETP.GE.AND P2, PT, R18, RZ, PT ;  /* 0x000000ff1200720c */ /* 0x000fc40003f46270 */
[----:B------:R-:W-:Y:S01]  /*0fb0*/  LOP3.LUT R42, R6, 0x74, RZ, 0xfc, !PT ;  /* 0x00000074062a7812 */ /* 0x000fe200078efcff */
[----:B------:R-:W-:Y:S01]  /*0fc0*/  IMAD R13, R2, R4, R15 ;  /* 0x00000004020d7224 */ /* 0x000fe200078e020f */
[----:B------:R-:W-:Y:S01]  /*0fd0*/  LOP3.LUT R44, R6, 0x78, RZ, 0xfc, !PT ;  /* 0x00000078062c7812 */ /* 0x000fe200078efcff */
[----:B------:R-:W-:Y:S01]  /*0fe0*/  @!P6 IMAD.IADD R12, R12, 0x1, -R2 ;  /* 0x000000010c0ce824 */ /* 0x000fe200078e0a02 */
[----:B------:R-:W-:Y:S01]  /*0ff0*/  ISETP.GT.U32.AND P6, PT, R2, R11, PT ;  /* 0x0000000b0200720c */ /* 0x000fe20003fc4070 */
[----:B------:R-:W-:Y:S01]  /*1000*/  IMAD.MOV.U32 R4, RZ, RZ, R17 ;  /* 0x000000ffff047224 */ /* 0x000fe200078e0011 */
[C---:B------:R-:W-:Y:S01]  /*1010*/  LOP3.LUT R46, R6.reuse, 0x7c, RZ, 0xfc, !PT ;  /* 0x0000007c062e7812 */ /* 0x040fe200078efcff */
[----:B------:R-:W-:Y:S01]  /*1020*/  IMAD.MOV R18, RZ, RZ, -R14 ;  /* 0x000000ffff127224 */ /* 0x000fe200078e0a0e */
[----:B------:R-:W-:Y:S01]  /*1030*/  LOP3.LUT R48, R6, 0x80, RZ, 0xfc, !PT ;  /* 0x0000008006307812 */ /* 0x000fe200078efcff */
[C---:B------:R-:W-:Y:S01]  /*1040*/  IMAD R14, R2.reuse, R16, R19 ;  /* 0x00000010020e7224 */ /* 0x040fe200078e0213 */
[----:B------:R-:W-:Y:S01]  /*1050*/  IABS R19, R24 ;  /* 0x0000001800137213 */ /* 0x000fe20000000000 */
[----:B------:R-:W-:Y:S01]  /*1060*/  @!P5 IMAD.MOV R7, RZ, RZ, -R7 ;  /* 0x000000ffff07d224 */ /* 0x000fe200078e0a07 */
[C---:B------:R-:W-:Y:S01]  /*1070*/  ISETP.GT.U32.AND P5, PT, R2.reuse, R12, PT ;  /* 0x0000000c0200720c */ /* 0x040fe20003fa4070 */
[----:B------:R-:W-:Y:S01]  /*1080*/  @!P3 IMAD.MOV R4, RZ, RZ, -R4 ;  /* 0x000000ffff04b224 */ /* 0x000fe200078e0a04 */
[C---:B------:R-:W-:Y:S01]  /*1090*/  ISETP.GT.U32.AND P3, PT, R2.reuse, R13, PT ;  /* 0x0000000d0200720c */ /* 0x040fe20003f64070 */
[----:B------:R-:W-:Y:S01]  /*10a0*/  @!P4 IMAD.MOV R9, RZ, RZ, -R9 ;  /* 0x000000ffff09c224 */ /* 0x000fe200078e0a09 */
[----:B------:R-:W-:Y:S01]  /*10b0*/  ISETP.GT.U32.AND P4, PT, R2, R14, PT ;  /* 0x0000000e0200720c */ /* 0x000fe20003f84070 */
[----:B------:R-:W-:Y:S01]  /*10c0*/  IMAD.HI.U32 R16, R8, R19, RZ ;  /* 0x0000001308107227 */ /* 0x000fe200078e00ff */
[----:B------:R-:W-:-:S02]  /*10d0*/  LOP3.LUT R50, R6, 0x88, RZ, 0xfc, !PT ;  /* 0x0000008806327812 */ /* 0x000fc400078efcff */
[----:B------:R-:W-:Y:S01]  /*10e0*/  LOP3.LUT R49, R6, 0x84, RZ, 0xfc, !PT ;  /* 0x0000008406317812 */ /* 0x000fe200078efcff */
[----:B------:R-:W-:Y:S01]  /*10f0*/  IMAD R15, R2, R18, R21 ;  /* 0x00000012020f7224 */ /* 0x000fe200078e0215 */
[----:B------:R-:W-:Y:S01]  /*1100*/  LOP3.LUT R18, R6, 0x24, RZ, 0xfc, !PT ;  /* 0x0000002406127812 */ /* 0x000fe200078efcff */
[----:B------:R-:W-:Y:S01]  /*1110*/  IMAD.MOV R16, RZ, RZ, -R16 ;  /* 0x000000ffff107224 */ /* 0x000fe200078e0a10 */
[----:B------:R-:W-:Y:S01]  /*1120*/  IABS R47, R49 ;  /* 0x00000031002f7213 */ /* 0x000fe20000000000 */
[--C-:B------:R-:W-:Y:S01]  /*1130*/  @!P6 IMAD.IADD R11, R11, 0x1, -R2.reuse ;  /* 0x000000010b0be824 */ /* 0x100fe200078e0a02 */
[----:B------:R-:W-:Y:S01]  /*1140*/  ISETP.GT.U32.AND P6, PT, R2, R15, PT ;  /* 0x0000000f0200720c */ /* 0x000fe20003fc4070 */
[--C-:B------:R-:W-:Y:S01]  /*1150*/  @!P5 IMAD.IADD R12, R12, 0x1, -R2.reuse ;  /* 0x000000010c0cd824 */ /* 0x100fe200078e0a02 */
[----:B------:R-:W-:Y:S01]  /*1160*/  IABS R21, R18 ;  /* 0x0000001200157213 */ /* 0x000fe20000000000 */
[--C-:B------:R-:W-:Y:S01]  /*1170*/  @!P3 IMAD.IADD R13, R13, 0x1, -R2.reuse ;  /* 0x000000010d0db824 */ /* 0x100fe200078e0a02 */
[----:B------:R-:W-:Y:S01]  /*1180*/  ISETP.GE.AND P5, PT, R22, RZ, PT ;  /* 0x000000ff1600720c */ /* 0x000fe20003fa6270 */
[----:B------:R-:W-:Y:S01]  /*1190*/  IMAD R16, R2, R16, R19 ;  /* 0x0000001002107224 */ /* 0x000fe200078e0213 */
[----:B------:R-:W-:Y:S01]  /*11a0*/  LOP3.LUT R22, R6, 0x2c, RZ, 0xfc, !PT ;  /* 0x0000002c06167812 */ /* 0x000fe200078efcff */
[----:B------:R-:W-:Y:S01]  /*11b0*/  @!P4 IMAD.IADD R14, R14, 0x1, -R2 ;  /* 0x000000010e0ec824 */ /* 0x000fe200078e0a02 */
[C---:B------:R-:W-:Y:S01]  /*11c0*/  ISETP.GT.U32.AND P4, PT, R2.reuse, R13, PT ;  /* 0x0000000d0200720c */ /* 0x040fe20003f84070 */
[----:B------:R-:W-:Y:S01]  /*11d0*/  @!P1 IMAD.MOV R12, RZ, RZ, -R12 ;  /* 0x000000ffff0c9224 */ /* 0x000fe200078e0a0c */
[----:B------:R-:W-:Y:S01]  /*11e0*/  ISETP.GT.U32.AND P1, PT, R2, R16, PT ;  /* 0x000000100200720c */ /* 0x000fe20003f24070 */
[----:B------:R-:W-:Y:S01]  /*11f0*/  @!P2 IMAD.MOV R10, RZ, RZ, -R10 ;  /* 0x000000ffff0aa224 */ /* 0x000fe200078e0a0a */
[----:B------:R-:W-:Y:S01]  /*1200*/  ISETP.GE.AND P2, PT, R20, RZ, PT ;  /* 0x000000ff1400720c */ /* 0x000fe20003f46270 */
[----:B------:R-:W-:Y:S01]  /*1210*/  @!P6 IMAD.IADD R15, R15, 0x1, -R2 ;  /* 0x000000010f0fe824 */ /* 0x000fe200078e0a02 */
[----:B------:R-:W-:Y:S01]  /*1220*/  ISETP.GT.U32.AND P6, PT, R2, R14, PT ;  /* 0x0000000e0200720c */ /* 0x000fe20003fc4070 */
[----:B------:R-:W-:Y:S01]  /*1230*/  IMAD.HI.U32 R17, R8, R21, RZ ;  /* 0x0000001508117227 */ /* 0x000fe200078e00ff */
[----:B------:R-:W-:-:S02]  /*1240*/  ISETP.GE.AND P3, PT, R23, RZ, PT ;  /* 0x000000ff1700720c */ /* 0x000fc40003f66270 */
[----:B------:R-:W-:Y:S01]  /*1250*/  IABS R23, R22 ;  /* 0x0000001600177213 */ /* 0x000fe20000000000 */
[----:B------:R-:W-:Y:S01]  /*1260*/  IMAD.MOV R17, RZ, RZ, -R17 ;  /* 0x000000ffff117224 */ /* 0x000fe200078e0a11 */
[----:B------:R-:W-:Y:S01]  /*1270*/  LOP3.LUT R20, R6, 0x28, RZ, 0xfc, !PT ;  /* 0x0000002806147812 */ /* 0x000fe200078efcff */
[--C-:B------:R-:W-:Y:S01]  /*1280*/  @!P4 IMAD.IADD R13, R13, 0x1, -R2.reuse ;  /* 0x000000010d0dc824 */ /* 0x100fe200078e0a02 */
[----:B------:R-:W-:Y:S01]  /*1290*/  ISETP.GE.AND P4, PT, R24, RZ, PT ;  /* 0x000000ff1800720c */ /* 0x000fe20003f86270 */
[----:B------:R-:W-:Y:S01]  /*12a0*/  @!P1 IMAD.IADD R16, R16, 0x1, -R2 ;  /* 0x0000000110109824 */ /* 0x000fe200078e0a02 */
[----:B------:R-:W-:Y:S01]  /*12b0*/  LOP3.LUT R24, R6, 0x30, RZ, 0xfc, !PT ;  /* 0x0000003006187812 */ /* 0x000fe200078efcff */
[----:B------:R-:W-:Y:S01]  /*12c0*/  @!P0 IMAD.MOV R11, RZ, RZ, -R11 ;  /* 0x000000ffff0b8224 */ /* 0x000fe200078e0a0b */
[C---:B------:R-:W-:Y:S01]  /*12d0*/  ISETP.GT.U32.AND P0, PT, R2.reuse, R15, PT ;  /* 0x0000000f0200720c */ /* 0x040fe20003f04070 */
[----:B------:R-:W-:Y:S01]  /*12e0*/  @!P2 IMAD.MOV R13, RZ, RZ, -R13 ;  /* 0x000000ffff0da224 */ /* 0x000fe200078e0a0d */
[C---:B------:R-:W-:Y:S01]  /*12f0*/  ISETP.GT.U32.AND P2, PT, R2.reuse, R16, PT ;  /* 0x000000100200720c */ /* 0x040fe20003f44070 */
[----:B------:R-:W-:Y:S01]  /*1300*/  IMAD R17, R2, R17, R21 ;  /* 0x0000001102117224 */ /* 0x000fe200078e0215 */
[----:B------:R-:W-:Y:S01]  /*1310*/  IABS R21, R20 ;  /* 0x0000001400157213 */ /* 0x000fe20000000000 */
[----:B------:R-:W-:Y:S01]  /*1320*/  IMAD.HI.U32 R19, R8, R23, RZ ;  /* 0x0000001708137227 */ /* 0x000fe200078e00ff */
[----:B------:R-:W-:-:S02]  /*1330*/  IABS R25, R24 ;  /* 0x0000001800197213 */ /* 0x000fc40000000000 */
[----:B------:R-:W-:Y:S01]  /*1340*/  ISETP.GE.AND P1, PT, R20, RZ, PT ;  /* 0x000000ff1400720c */ /* 0x000fe20003f26270 */
[--C-:B------:R-:W-:Y:S01]  /*1350*/  @!P6 IMAD.IADD R14, R14, 0x1, -R2.reuse ;  /* 0x000000010e0ee824 */ /* 0x100fe200078e0a02 */
[----:B------:R-:W-:Y:S01]  /*1360*/  ISETP.GT.U32.AND P6, PT, R2, R17, PT ;  /* 0x000000110200720c */ /* 0x000fe20003fc4070 */
[----:B------:R-:W-:Y:S01]  /*1370*/  IMAD.MOV R19, RZ, RZ, -R19 ;  /* 0x000000ffff137224 */ /* 0x000fe200078e0a13 */
[----:B------:R-:W-:Y:S01]  /*1380*/  LOP3.LUT R52, R6, 0xa4, RZ, 0xfc, !PT ;  /* 0x000000a406347812 */ /* 0x000fe200078efcff */
[--C-:B------:R-:W-:Y:S01]  /*1390*/  @!P0 IMAD.IADD R15, R15, 0x1, -R2.reuse ;  /* 0x000000010f0f8824 */ /* 0x100fe200078e0a02 */
[----:B------:R-:W-:Y:S01]  /*13a0*/  ISETP.GE.AND P0, PT, R18, RZ, PT ;  /* 0x000000ff1200720c */ /* 0x000fe20003f06270 */
[----:B------:R-:W-:Y:S01]  /*13b0*/  IMAD R19, R2, R19, R23 ;  /* 0x0000001302137224 */ /* 0x000fe200078e0217 */
[----:B------:R-:W-:Y:S01]  /*13c0*/  LOP3.LUT R54, R6, 0xa8, RZ, 0xfc, !PT ;  /* 0x000000a806367812 */ /* 0x000fe200078efcff */
[----:B------:R-:W-:Y:S01]  /*13d0*/  @!P2 IMAD.IADD R16, R16, 0x1, -R2 ;  /* 0x000000011010a824 */ /* 0x000fe200078e0a02 */
[----:B------:R-:W-:Y:S01]  /*13e0*/  IABS R59, R52 ;  /* 0x00000034003b7213 */ /* 0x000fe20000000000 */
[----:B------:R-:W-:Y:S01]  /*13f0*/  IMAD.HI.U32 R18, R8, R21, RZ ;  /* 0x0000001508127227 */ /* 0x000fe200078e00ff */
[----:B------:R-:W-:-:S02]  /*1400*/  ISETP.GT.U32.AND P2, PT, R2, R19, PT ;  /* 0x000000130200720c */ /* 0x000fc40003f44070 */
[----:B------:R-:W-:Y:S01]  /*1410*/  IABS R61, R54 ;  /* 0x00000036003d7213 */ /* 0x000fe20000000000 */
[----:B------:R-:W-:Y:S01]  /*1420*/  IMAD.MOV R18, RZ, RZ, -R18 ;  /* 0x000000ffff127224 */ /* 0x000fe200078e0a12 */
[C---:B------:R-:W-:Y:S01]  /*1430*/  LOP3.LUT R58, R6.reuse, 0xd0, RZ, 0xfc, !PT ;  /* 0x000000d0063a7812 */ /* 0x040fe200078efcff */
[----:B------:R-:W-:Y:S01]  /*1440*/  @!P6 IMAD.IADD R17, R17, 0x1, -R2 ;  /* 0x000000011111e824 */ /* 0x000fe200078e0a02 */
[----:B------:R-:W-:Y:S01]  /*1450*/  LOP3.LUT R56, R6, 0xcc, RZ, 0xfc, !PT ;  /* 0x000000cc06387812 */ /* 0x000fe200078efcff */
[----:B------:R-:W-:Y:S01]  /*1460*/  IMAD R18, R2, R18, R21 ;  /* 0x0000001202127224 */ /* 0x000fe200078e0215 */
[----:B------:R-:W-:Y:S01]  /*1470*/  LOP3.LUT R21, R6, 0x34, RZ, 0xfc, !PT ;  /* 0x0000003406157812 */ /* 0x000fe200078efcff */
[----:B------:R-:W-:Y:S01]  /*1480*/  IMAD.HI.U32 R20, R8, R25, RZ ;  /* 0x0000001908147227 */ /* 0x000fe200078e00ff */
[C---:B------:R-:W-:Y:S02]  /*1490*/  ISETP.GT.U32.AND P6, PT, R2.reuse, R17, PT ;  /* 0x000000110200720c */ /* 0x040fe40003fc4070 */
[----:B------:R-:W-:Y:S01]  /*14a0*/  IABS R81, R58 ;  /* 0x0000003a00517213 */ /* 0x000fe20000000000 */
[----:B------:R-:W-:Y:S01]  /*14b0*/  @!P5 IMAD.MOV R14, RZ, RZ, -R14 ;  /* 0x000000ffff0ed224 */ /* 0x000fe200078e0a0e */
[----:B------:R-:W-:Y:S01]  /*14c0*/  ISETP.GT.U32.AND P5, PT, R2, R18, PT ;  /* 0x000000120200720c */ /* 0x000fe20003fa4070 */
[----:B------:R-:W-:Y:S01]  /*14d0*/  IMAD.MOV R20, RZ, RZ, -R20 ;  /* 0x000000ffff147224 */ /* 0x000fe200078e0a14 */
[----:B------:R-:W-:Y:S01]  /*14e0*/  LOP3.LUT R60, R6, 0xd4, RZ, 0xfc, !PT ;  /* 0x000000d4063c7812 */ /* 0x000fe200078efcff */
[----:B------:R-:W-:Y:S01]  /*14f0*/  @!P2 IMAD.IADD R19, R19, 0x1, -R2 ;  /* 0x000000011313a824 */ /* 0x000fe200078e0a02 */
[----:B------:R-:W-:Y:S01]  /*1500*/  IABS R79, R56 ;  /* 0x00000038004f7213 */ /* 0x000fe20000000000 */
[C---:B------:R-:W-:Y:S01]  /*1510*/  IMAD R20, R2.reuse, R20, R25 ;  /* 0x0000001402147224 */ /* 0x040fe200078e0219 */
[----:B------:R-:W-:Y:S01]  /*1520*/  IABS R25, R21 ;  /* 0x0000001500197213 */ /* 0x000fe20000000000 */
[----:B------:R-:W-:Y:S01]  /*1530*/  @!P3 IMAD.MOV R15, RZ, RZ, -R15 ;  /* 0x000000ffff0fb224 */ /* 0x000fe200078e0a0f */
[----:B------:R-:W-:Y:S01]  /*1540*/  ISETP.GT.U32.AND P2, PT, R2, R19, PT ;  /* 0x000000130200720c */ /* 0x000fe20003f44070 */
[----:B------:R-:W-:Y:S01]  /*1550*/  @!P4 IMAD.MOV R16, RZ, RZ, -R16 ;  /* 0x000000ffff10c224 */ /* 0x000fe200078e0a10 */
[----:B------:R-:W-:Y:S01]  /*1560*/  ISETP.GE.AND P3, PT, R22, RZ, PT ;  /* 0x000000ff1600720c */ /* 0x000fe20003f66270 */
[----:B------:R-:W-:Y:S01]  /*1570*/  @!P6 IMAD.IADD R17, R17, 0x1, -R2 ;  /* 0x000000011111e824 */ /* 0x000fe200078e0a02 */
[----:B------:R-:W-:Y:S01]  /*1580*/  ISETP.GE.AND P4, PT, R21, RZ, PT ;  /* 0x000000ff1500720c */ /* 0x000fe20003f86270 */
[----:B------:R-:W-:Y:S01]  /*1590*/  IMAD.HI.U32 R21, R8, R25, RZ ;  /* 0x0000001908157227 */ /* 0x000fe200078e00ff */
[----:B------:R-:W-:-:S02]  /*15a0*/  ISETP.GE.AND P6, PT, R24, RZ, PT ;  /* 0x000000ff1800720c */ /* 0x000fc40003fc6270 */
[----:B------:R-:W-:Y:S01]  /*15b0*/  LOP3.LUT R24, R6, 0x38, RZ, 0xfc, !PT ;  /* 0x0000003806187812 */ /* 0x000fe200078efcff */
[--C-:B------:R-:W-:Y:S01]  /*15c0*/  @!P5 IMAD.IADD R18, R18, 0x1, -R2.reuse ;  /* 0x000000011212d824 */ /* 0x100fe200078e0a02 */
[----:B------:R-:W-:Y:S01]  /*15d0*/  IABS R83, R60 ;  /* 0x0000003c00537213 */ /* 0x000fe20000000000 */
[----:B------:R-:W-:Y:S01]  /*15e0*/  @!P0 IMAD.MOV R17, RZ, RZ, -R17 ;  /* 0x000000ffff118224 */ /* 0x000fe200078e0a11 */
[C---:B------:R-:W-:Y:S01]  /*15f0*/  ISETP.GT.U32.AND P0, PT, R2.reuse, R20, PT ;  /* 0x000000140200720c */ /* 0x040fe20003f04070 */
[----:B------:R-:W-:Y:S01]  /*1600*/  IMAD.MOV R21, RZ, RZ, -R21 ;  /* 0x000000ffff157224 */ /* 0x000fe200078e0a15 */
[C---:B------:R-:W-:Y:S01]  /*1610*/  ISETP.GT.U32.AND P5, PT, R2.reuse, R18, PT ;  /* 0x000000120200720c */ /* 0x040fe20003fa4070 */
[----:B------:R-:W-:Y:S01]  /*1620*/  @!P2 IMAD.IADD R19, R19, 0x1, -R2 ;  /* 0x000000011313a824 */ /* 0x000fe200078e0a02 */
[----:B------:R-:W-:Y:S01]  /*1630*/  IABS R27, R24 ;  /* 0x00000018001b7213 */ /* 0x000fe20000000000 */
[----:B------:R-:W-:Y:S01]  /*1640*/  IMAD R21, R2, R21, R25 ;  /* 0x0000001502157224 */ /* 0x000fe200078e0219 */
[----:B------:R-:W-:Y:S01]  /*1650*/  ISETP.GE.AND P2, PT, R26, RZ, PT ;  /* 0x000000ff1a00720c */ /* 0x000fe20003f46270 */
[----:B------:R-:W-:Y:S01]  /*1660*/  @!P3 IMAD.MOV R19, RZ, RZ, -R19 ;  /* 0x000000ffff13b224 */ /* 0x000fe200078e0a13 */
[----:B------:R-:W-:Y:S01]  /*1670*/  LOP3.LUT R62, R6, 0xd8, RZ, 0xfc, !PT ;  /* 0x000000d8063e7812 */ /* 0x000fe200078efcff */
[----:B------:R-:W-:Y:S01]  /*1680*/  IMAD.HI.U32 R22, R8, R27, RZ ;  /* 0x0000001b08167227 */ /* 0x000fe200078e00ff */
[----:B------:R-:W-:-:S02]  /*1690*/  ISETP.GT.U32.AND P3, PT, R2, R21, PT ;  /* 0x000000150200720c */ /* 0x000fc40003f64070 */
[----:B------:R-:W-:Y:S01]  /*16a0*/  IABS R85, R62 ;  /* 0x0000003e00557213 */ /* 0x000fe20000000000 */
[--C-:B------:R-:W-:Y:S01]  /*16b0*/  @!P0 IMAD.IADD R20, R20, 0x1, -R2.reuse ;  /* 0x0000000114148824 */ /* 0x100fe200078e0a02 */
[----:B------:R-:W-:Y:S01]  /*16c0*/  LOP3.LUT R64, R6, 0xdc, RZ, 0xfc, !PT ;  /* 0x000000dc06407812 */ /* 0x000fe200078efcff */
[----:B------:R-:W-:Y:S01]  /*16d0*/  @!P5 IMAD.IADD R18, R18, 0x1, -R2 ;  /* 0x000000011212d824 */ /* 0x000fe200078e0a02 */
[----:B------:R-:W-:Y:S01]  /*16e0*/  ISETP.GE.AND P5, PT, R24, RZ, PT ;  /* 0x000000ff1800720c */ /* 0x000fe20003fa6270 */
[----:B------:R-:W-:Y:S01]  /*16f0*/  IMAD.MOV R22, RZ, RZ, -R22 ;  /* 0x000000ffff167224 */ /* 0x000fe200078e0a16 */
[----:B------:R-:W-:Y:S01]  /*1700*/  LOP3.LUT R24, R6, 0x40, RZ, 0xfc, !PT ;  /* 0x0000004006187812 */ /* 0x000fe200078efcff */
[----:B------:R-:W-:Y:S01]  /*1710*/  IMAD.HI.U32 R23, R8, R29, RZ ;  /* 0x0000001d08177227 */ /* 0x000fe200078e00ff */
[C---:B------:R-:W-:Y:S02]  /*1720*/  ISETP.GT.U32.AND P0, PT, R2.reuse, R20, PT ;  /* 0x000000140200720c */ /* 0x040fe40003f04070 */
[----:B------:R-:W-:Y:S01]  /*1730*/  IABS R87, R64 ;  /* 0x0000004000577213 */ /* 0x000fe20000000000 */
[----:B------:R-:W-:Y:S01]  /*1740*/  IMAD R22, R2, R22, R27 ;  /* 0x0000001602167224 */ /* 0x000fe200078e021b */
[----:B------:R-:W-:Y:S01]  /*1750*/  IABS R27, R24 ;  /* 0x00000018001b7213 */ /* 0x000fe20000000000 */
[----:B------:R-:W-:Y:S01]  /*1760*/  @!P3 IMAD.IADD R21, R21, 0x1, -R2 ;  /* 0x000000011515b824 */ /* 0x000fe200078e0a02 */
[----:B------:R-:W-:Y:S01]  /*1770*/  LOP3.LUT R66, R6, 0xe0, RZ, 0xfc, !PT ;  /* 0x000000e006427812 */ /* 0x000fe200078efcff */
[----:B------:R-:W-:Y:S01]  /*1780*/  @!P1 IMAD.MOV R18, RZ, RZ, -R18 ;  /* 0x000000ffff129224 */ /* 0x000fe200078e0a12 */
[----:B------:R-:W-:Y:S01]  /*1790*/  ISETP.GE.AND P1, PT, R24, RZ, PT ;  /* 0x000000ff1800720c */ /* 0x000fe20003f26270 */
[----:B------:R-:W-:Y:S01]  /*17a0*/  IMAD.MOV R23, RZ, RZ, -R23 ;  /* 0x000000ffff177224 */ /* 0x000fe200078e0a17 */
[----:B------:R-:W-:Y:S01]  /*17b0*/  ISETP.GT.U32.AND P3, PT, R2, R21, PT ;  /* 0x000000150200720c */ /* 0x000fe20003f64070 */
[----:B------:R-:W-:Y:S01]  /*17c0*/  IMAD.HI.U32 R24, R8, R27, RZ ;  /* 0x0000001b08187227 */ /* 0x000fe200078e00ff */
[----:B------:R-:W-:-:S02]  /*17d0*/  IABS R89, R66 ;  /* 0x0000004200597213 */ /* 0x000fc40000000000 */
[----:B------:R-:W-:Y:S01]  /*17e0*/  LOP3.LUT R68, R6, 0xe4, RZ, 0xfc, !PT ;  /* 0x000000e406447812 */ /* 0x000fe200078efcff */
[----:B------:R-:W-:Y:S01]  /*17f0*/  IMAD R23, R2, R23, R29 ;  /* 0x0000001702177224 */ /* 0x000fe200078e021d */
[----:B------:R-:W-:Y:S01]  /*1800*/  IABS R29, R30 ;  /* 0x0000001e001d7213 */ /* 0x000fe20000000000 */
[----:B------:R-:W-:Y:S01]  /*1810*/  @!P0 IMAD.IADD R20, R20, 0x1, -R2 ;  /* 0x0000000114148824 */ /* 0x000fe200078e0a02 */
[C---:B------:R-:W-:Y:S01]  /*1820*/  ISETP.GT.U32.AND P0, PT, R2.reuse, R22, PT ;  /* 0x000000160200720c */ /* 0x040fe20003f04070 */
[----:B------:R-:W-:Y:S01]  /*1830*/  IMAD.MOV R24, RZ, RZ, -R24 ;  /* 0x000000ffff187224 */ /* 0x000fe200078e0a18 */
[----:B------:R-:W-:Y:S01]  /*1840*/  IABS R91, R68 ;  /* 0x00000044005b7213 */ /* 0x000fe20000000000 */
[----:B------:R-:W-:Y:S01]  /*1850*/  @!P6 IMAD.MOV R20, RZ, RZ, -R20 ;  /* 0x000000ffff14e224 */ /* 0x000fe200078e0a14 */
[C---:B------:R-:W-:Y:S01]  /*1860*/  ISETP.GT.U32.AND P6, PT, R2.reuse, R23, PT ;  /* 0x000000170200720c */ /* 0x040fe20003fc4070 */
[----:B------:R-:W-:Y:S01]  /*1870*/  IMAD R24, R2, R24, R27 ;  /* 0x0000001802187224 */ /* 0x000fe200078e021b */
[C---:B------:R-:W-:Y:S01]  /*1880*/  LOP3.LUT R70, R6.reuse, 0xf0, RZ, 0xfc, !PT ;  /* 0x000000f006467812 */ /* 0x040fe200078efcff */
[----:B------:R-:W-:Y:S01]  /*1890*/  @!P3 IMAD.IADD R21, R21, 0x1, -R2 ;  /* 0x000000011515b824 */ /* 0x000fe200078e0a02 */
[----:B------:R-:W-:Y:S01]  /*18a0*/  LOP3.LUT R72, R6, 0xf4, RZ, 0xfc, !PT ;  /* 0x000000f406487812 */ /* 0x000fe200078efcff */
[----:B------:R-:W-:Y:S01]  /*18b0*/  IMAD.HI.U32 R26, R8, R31, RZ ;  /* 0x0000001f081a7227 */ /* 0x000fe200078e00ff */
[----:B------:R-:W-:-:S02]  /*18c0*/  ISETP.GT.U32.AND P3, PT, R2, R24, PT ;  /* 0x000000180200720c */ /* 0x000fc40003f64070 */
[----:B------:R-:W-:Y:S01]  /*18d0*/  IABS R97, R70 ;  /* 0x0000004600617213 */ /* 0x000fe20000000000 */
[----:B------:R-:W-:Y:S01]  /*18e0*/  @!P0 IMAD.IADD R22, R22, 0x1, -R2 ;  /* 0x0000000116168824 */ /* 0x000fe200078e0a02 */
[----:B------:R-:W-:Y:S01]  /*18f0*/  IABS R99, R72 ;  /* 0x0000004800637213 */ /* 0x000fe20000000000 */
[----:B------:R-:W-:Y:S02]  /*1900*/  IMAD.MOV R26, RZ, RZ, -R26 ;  /* 0x000000ffff1a7224 */ /* 0x000fe400078e0a1a */
[----:B------:R-:W-:Y:S01]  /*1910*/  @!P6 IMAD.IADD R23, R23, 0x1, -R2 ;  /* 0x000000011717e824 */ /* 0x000fe200078e0a02 */
[----:B------:R-:W-:Y:S01]  /*1920*/  ISETP.GT.U32.AND P0, PT, R2, R22, PT ;  /* 0x000000160200720c */ /* 0x000fe20003f04070 */
[----:B------:R-:W-:-:S04]  /*1930*/  IMAD.HI.U32 R25, R8, R29, RZ ;  /* 0x0000001d08197227 */ /* 0x000fc800078e00ff */
[----:B------:R-:W-:Y:S01]  /*1940*/  @!P3 IMAD.IADD R24, R24, 0x1, -R2 ;  /* 0x000000011818b824 */ /* 0x000fe200078e0a02 */
[----:B------:R-:W-:Y:S01]  /*1950*/  ISETP.GT.U32.AND P3, PT, R2, R23, PT ;  /* 0x000000170200720c */ /* 0x000fe20003f64070 */
[----:B------:R-:W-:-:S04]  /*1960*/  IMAD.HI.U32 R27, R8, R33, RZ ;  /* 0x00000021081b7227 */ /* 0x000fc800078e00ff */
[C---:B------:R-:W-:Y:S01]  /*1970*/  IMAD R26, R2.reuse, R26, R31 ;  /* 0x0000001a021a7224 */ /* 0x040fe200078e021f */
[----:B------:R-:W-:Y:S01]  /*1980*/  IABS R31, R37 ;  /* 0x00000025001f7213 */ /* 0x000fe20000000000 */
[----:B------:R-:W-:Y:S02]  /*1990*/  IMAD.MOV R25, RZ, RZ, -R25 ;  /* 0x000000ffff197224 */ /* 0x000fe400078e0a19 */
[----:B------:R-:W-:Y:S01]  /*19a0*/  IMAD.MOV R27, RZ, RZ, -R27 ;  /* 0x000000ffff1b7224 */ /* 0x000fe200078e0a1b */
[C---:B------:R-:W-:Y:S01]  /*19b0*/  ISETP.GT.U32.AND P6, PT, R2.reuse, R26, PT ;  /* 0x0000001a0200720c */ /* 0x040fe20003fc4070 */
[C---:B------:R-:W-:Y:S02]  /*19c0*/  IMAD R25, R2.reuse, R25, R29 ;  /* 0x0000001902197224 */ /* 0x040fe400078e021d */
[----:B------:R-:W-:Y:S01]  /*19d0*/  IMAD R27, R2, R27, R33 ;  /* 0x0000001b021b7224 */ /* 0x000fe200078e0221 */
[----:B------:R-:W-:Y:S01]  /*19e0*/  IABS R33, R38 ;  /* 0x0000002600217213 */ /* 0x000fe20000000000 */
[--C-:B------:R-:W-:Y:S01]  /*19f0*/  @!P0 IMAD.IADD R22, R22, 0x1, -R2.reuse ;  /* 0x0000000116168824 */ /* 0x100fe200078e0a02 */
[C---:B------:R-:W-:Y:S01]  /*1a00*/  ISETP.GT.U32.AND P0, PT, R2.reuse, R25, PT ;  /* 0x000000190200720c */ /* 0x040fe20003f04070 */
[----:B------:R-:W-:Y:S01]  /*1a10*/  @!P3 IMAD.IADD R23, R23, 0x1, -R2 ;  /* 0x000000011717b824 */ /* 0x000fe200078e0a02 */
[----:B------:R-:W-:Y:S01]  /*1a20*/  ISETP.GT.U32.AND P3, PT, R2, R27, PT ;  /* 0x0000001b0200720c */ /* 0x000fe20003f64070 */
[----:B------:R-:W-:-:S04]  /*1a30*/  IMAD.HI.U32 R28, R8, R35, RZ ;  /* 0x00000023081c7227 */ /* 0x000fc800078e00ff */
[----:B------:R-:W-:Y:S02]  /*1a40*/  IMAD.MOV R28, RZ, RZ, -R28 ;  /* 0x000000ffff1c7224 */ /* 0x000fe400078e0a1c */
[----:B------:R-:W-:Y:S02]  /*1a50*/  @!P6 IMAD.IADD R26, R26, 0x1, -R2 ;  /* 0x000000011a1ae824 */ /* 0x000fe400078e0a02 */
[----:B------:R-:W-:-:S03]  /*1a60*/  IMAD.HI.U32 R29, R8, R31, RZ ;  /* 0x0000001f081d7227 */ /* 0x000fc600078e00ff */
[C---:B------:R-:W-:Y:S01]  /*1a70*/  ISETP.GT.U32.AND P6, PT, R2.reuse, R26, PT ;  /* 0x0000001a0200720c */ /* 0x040fe20003fc4070 */
[C---:B------:R-:W-:Y:S01]  /*1a80*/  IMAD R28, R2.reuse, R28, R35 ;  /* 0x0000001c021c7224 */ /* 0x040fe200078e0223 */
[----:B------:R-:W-:Y:S01]  /*1a90*/  IABS R35, R39 ;  /* 0x0000002700237213 */ /* 0x000fe20000000000 */
[----:B------:R-:W-:Y:S02]  /*1aa0*/  IMAD.MOV R29, RZ, RZ, -R29 ;  /* 0x000000ffff1d7224 */ /* 0x000fe400078e0a1d */
[--C-:B------:R-:W-:Y:S01]  /*1ab0*/  @!P0 IMAD.IADD R25, R25, 0x1, -R2.reuse ;  /* 0x0000000119198824 */ /* 0x100fe200078e0a02 */
[----:B------:R-:W-:Y:S01]  /*1ac0*/  ISETP.GT.U32.AND P0, PT, R2, R24, PT ;  /* 0x000000180200720c */ /* 0x000fe20003f04070 */
[----:B------:R-:W-:Y:S01]  /*1ad0*/  @!P3 IMAD.IADD R27, R27, 0x1, -R2 ;  /* 0x000000011b1bb824 */ /* 0x000fe200078e0a02 */
[----:B------:R-:W-:Y:S01]  /*1ae0*/  ISETP.GE.AND P3, PT, R32, RZ, PT ;  /* 0x000000ff2000720c */ /* 0x000fe20003f66270 */
[----:B------:R-:W-:Y:S01]  /*1af0*/  IMAD R29, R2, R29, R31 ;  /* 0x0000001d021d7224 */ /* 0x000fe200078e021f */
[----:B------:R-:W-:Y:S01]  /*1b00*/  IABS R32, R40 ;  /* 0x0000002800207213 */ /* 0x000fe20000000000 */
[----:B------:R-:W-:-:S04]  /*1b10*/  IMAD.HI.U32 R31, R8, R35, RZ ;  /* 0x00000023081f7227 */ /* 0x000fc800078e00ff */
[----:B------:R-:W-:Y:S01]  /*1b20*/  @!P4 IMAD.MOV R21, RZ, RZ, -R21 ;  /* 0x000000ffff15c224 */ /* 0x000fe200078e0a15 */
[----:B------:R-:W-:Y:S01]  /*1b30*/  ISETP.GT.U32.AND P4, PT, R2, R25, PT ;  /* 0x000000190200720c */ /* 0x000fe20003f84070 */
[----:B------:R-:W-:Y:S02]  /*1b40*/  IMAD.MOV R31, RZ, RZ, -R31 ;  /* 0x000000ffff1f7224 */ /* 0x000fe400078e0a1f */
[----:B------:R-:W-:Y:S01]  /*1b50*/  @!P6 IMAD.IADD R26, R26, 0x1, -R2 ;  /* 0x000000011a1ae824 */ /* 0x000fe200078e0a02 */
[C---:B------:R-:W-:Y:S01]  /*1b60*/  ISETP.GT.U32.AND P6, PT, R2.reuse, R29, PT ;  /* 0x0000001d0200720c */ /* 0x040fe20003fc4070 */
[----:B------:R-:W-:Y:S01]  /*1b70*/  IMAD R31, R2, R31, R35 ;  /* 0x0000001f021f7224 */ /* 0x000fe200078e0223 */
[----:B------:R-:W-:Y:S01]  /*1b80*/  LOP3.LUT R35, R6, 0x6c, RZ, 0xfc, !PT ;  /* 0x0000006c06237812 */ /* 0x000fe200078efcff */
[----:B------:R-:W-:Y:S02]  /*1b90*/  @!P3 IMAD.MOV R26, RZ, RZ, -R26 ;  /* 0x000000ffff1ab224 */ /* 0x000fe400078e0a1a */
[----:B------:R-:W-:Y:S01]  /*1ba0*/  @!P0 IMAD.IADD R24, R24, 0x1, -R2 ;  /* 0x0000000118188824 */ /* 0x000fe200078e0a02 */
[C---:B------:R-:W-:Y:S01]  /*1bb0*/  ISETP.GT.U32.AND P3, PT, R2.reuse, R31, PT ;  /* 0x0000001f0200720c */ /* 0x040fe20003f64070 */
[----:B------:R-:W-:Y:S01]  /*1bc0*/  @!P5 IMAD.MOV R22, RZ, RZ, -R22 ;  /* 0x000000ffff16d224 */ /* 0x000fe200078e0a16 */
[----:B------:R-:W-:Y:S01]  /*1bd0*/  ISETP.GT.U32.AND P0, PT, R2, R28, PT ;  /* 0x0000001c0200720c */ /* 0x000fe20003f04070 */
[----:B------:R-:W-:Y:S01]  /*1be0*/  @!P4 IMAD.IADD R25, R25, 0x1, -R2 ;  /* 0x000000011919c824 */ /* 0x000fe200078e0a02 */
[----:B------:R-:W-:Y:S01]  /*1bf0*/  ISETP.GE.AND P4, PT, R30, RZ, PT ;  /* 0x000000ff1e00720c */ /* 0x000fe20003f86270 */
[----:B------:R-:W-:Y:S01]  /*1c00*/  IMAD.HI.U32 R30, R8, R33, RZ ;  /* 0x00000021081e7227 */ /* 0x000fe200078e00ff */
[----:B------:R-:W-:-:S02]  /*1c10*/  ISETP.GT.U32.AND P5, PT, R2, R27, PT ;  /* 0x0000001b0200720c */ /* 0x000fc40003fa4070 */
[----:B------:R-:W-:Y:S01]  /*1c20*/  IABS R41, R35 ;  /* 0x0000002300297213 */ /* 0x000fe20000000000 */
[----:B------:R-:W-:Y:S02]  /*1c30*/  IMAD.MOV R30, RZ, RZ, -R30 ;  /* 0x000000ffff1e7224 */ /* 0x000fe400078e0a1e */
[----:B------:R-:W-:Y:S02]  /*1c40*/  @!P1 IMAD.MOV R24, RZ, RZ, -R24 ;  /* 0x000000ffff189224 */ /* 0x000fe400078e0a18 */
[C---:B------:R-:W-:Y:S02]  /*1c50*/  IMAD R30, R2.reuse, R30, R33 ;  /* 0x0000001e021e7224 */ /* 0x040fe400078e0221 */
[----:B------:R-:W-:Y:S02]  /*1c60*/  @!P3 IMAD.IADD R31, R31, 0x1, -R2 ;  /* 0x000000011f1fb824 */ /* 0x000fe400078e0a02 */
[----:B------:R-:W-:Y:S01]  /*1c70*/  IMAD.MOV.U32 R33, RZ, RZ, R32 ;  /* 0x000000ffff217224 */ /* 0x000fe200078e0020 */
[----:B------:R-:W-:Y:S01]  /*1c80*/  ISETP.GT.U32.AND P1, PT, R2, R30, PT ;  /* 0x0000001e0200720c */ /* 0x000fe20003f24070 */
[----:B------:R-:W-:Y:S01]  /*1c90*/  @!P0 IMAD.IADD R28, R28, 0x1, -R2 ;  /* 0x000000011c1c8824 */ /* 0x000fe200078e0a02 */
[----:B------:R-:W-:Y:S01]  /*1ca0*/  ISETP.GT.U32.AND P3, PT, R2, R31, PT ;  /* 0x0000001f0200720c */ /* 0x000fe20003f64070 */
[----:B------:R-:W-:Y:S01]  /*1cb0*/  IMAD.HI.U32 R32, R8, R33, RZ ;  /* 0x0000002108207227 */ /* 0x000fe200078e00ff */
[----:B------:R-:W-:-:S02]  /*1cc0*/  ISETP.GE.AND P0, PT, R34, RZ, PT ;  /* 0x000000ff2200720c */ /* 0x000fc40003f06270 */
[----:B------:R-:W-:Y:S01]  /*1cd0*/  LOP3.LUT R34, R6, 0x68, RZ, 0xfc, !PT ;  /* 0x0000006806227812 */ /* 0x000fe200078efcff */
[----:B------:R-:W-:Y:S01]  /*1ce0*/  @!P6 IMAD.IADD R29, R29, 0x1, -R2 ;  /* 0x000000011d1de824 */ /* 0x000fe200078e0a02 */
[C---:B------:R-:W-:Y:S01]  /*1cf0*/  ISETP.GT.U32.AND P6, PT, R2.reuse, R28, PT ;  /* 0x0000001c0200720c */ /* 0x040fe20003fc4070 */
[----:B------:R-:W-:Y:S02]  /*1d00*/  IMAD.MOV R32, RZ, RZ, -R32 ;  /* 0x000000ffff207224 */ /* 0x000fe400078e0a20 */
[----:B------:R-:W-:Y:S01]  /*1d10*/  @!P2 IMAD.MOV R23, RZ, RZ, -R23 ;  /* 0x000000ffff17a224 */ /* 0x000fe200078e0a17 */
[C---:B------:R-:W-:Y:S01]  /*1d20*/  ISETP.GT.U32.AND P2, PT, R2.reuse, R29, PT ;  /* 0x0000001d0200720c */ /* 0x040fe20003f44070 */
[----:B------:R-:W-:Y:S01]  /*1d30*/  IMAD R32, R2, R32, R33 ;  /* 0x0000002002207224 */ /* 0x000fe200078e0221 */
[----:B------:R-:W-:Y:S01]  /*1d40*/  LOP3.LUT R33, R6, 0x64, RZ, 0xfc, !PT ;  /* 0x0000006406217812 */ /* 0x000fe200078efcff */
[--C-:B------:R-:W-:Y:S01]  /*1d50*/  @!P5 IMAD.IADD R27, R27, 0x1, -R2.reuse ;  /* 0x000000011b1bd824 */ /* 0x100fe200078e0a02 */
[----:B------:R-:W-:Y:S01]  /*1d60*/  ISETP.GE.AND P5, PT, R37, RZ, PT ;  /* 0x000000ff2500720c */ /* 0x000fe20003fa6270 */
[--C-:B------:R-:W-:Y:S01]  /*1d70*/  @!P1 IMAD.IADD R30, R30, 0x1, -R2.reuse ;  /* 0x000000011e1e9824 */ /* 0x100fe200078e0a02 */
[----:B------:R-:W-:Y:S01]  /*1d80*/  IABS R37, R33 ;  /* 0x0000002100257213 */ /* 0x000fe20000000000 */
[--C-:B------:R-:W-:Y:S01]  /*1d90*/  @!P3 IMAD.IADD R31, R31, 0x1, -R2.reuse ;  /* 0x000000011f1fb824 */ /* 0x100fe200078e0a02 */
[C---:B------:R-:W-:Y:S01]  /*1da0*/  ISETP.GT.U32.AND P3, PT, R2.reuse, R32, PT ;  /* 0x000000200200720c */ /* 0x040fe20003f64070 */
[----:B------:R-:W-:Y:S01]  /*1db0*/  @!P0 IMAD.MOV R27, RZ, RZ, -R27 ;  /* 0x000000ffff1b8224 */ /* 0x000fe200078e0a1b */
[----:B------:R-:W-:Y:S01]  /*1dc0*/  ISETP.GT.U32.AND P0, PT, R2, R30, PT ;  /* 0x0000001e0200720c */ /* 0x000fe20003f04070 */
[----:B------:R-:W-:Y:S01]  /*1dd0*/  @!P4 IMAD.MOV R25, RZ, RZ, -R25 ;  /* 0x000000ffff19c224 */ /* 0x000fe200078e0a19 */
[----:B------:R-:W-:Y:S01]  /*1de0*/  ISETP.GE.AND P4, PT, R36, RZ, PT ;  /* 0x000000ff2400720c */ /* 0x000fe20003f86270 */
[--C-:B------:R-:W-:Y:S01]  /*1df0*/  @!P2 IMAD.IADD R29, R29, 0x1, -R2.reuse ;  /* 0x000000011d1da824 */ /* 0x100fe200078e0a02 */
[----:B------:R-:W-:Y:S01]  /*1e00*/  ISETP.GE.AND P2, PT, R39, RZ, PT ;  /* 0x000000ff2700720c */ /* 0x000fe20003f46270 */
[--C-:B------:R-:W-:Y:S01]  /*1e10*/  @!P6 IMAD.IADD R28, R28, 0x1, -R2.reuse ;  /* 0x000000011c1ce824 */ /* 0x100fe200078e0a02 */
[----:B------:R-:W-:Y:S01]  /*1e20*/  IABS R39, R34 ;  /* 0x0000002200277213 */ /* 0x000fe20000000000 */
[----:B------:R-:W-:Y:S01]  /*1e30*/  @!P5 IMAD.MOV R29, RZ, RZ, -R29 ;  /* 0x000000ffff1dd224 */ /* 0x000fe200078e0a1d */
[----:B------:R-:W-:Y:S01]  /*1e40*/  ISETP.GE.AND P5, PT, R34, RZ, PT ;  /* 0x000000ff2200720c */ /* 0x000fe20003fa6270 */
[----:B------:R-:W-:Y:S01]  /*1e50*/  IMAD R249, R249, UR5, RZ ;  /* 0x00000005f9f97c24 */ /* 0x000fe2000f8e02ff */
[----:B------:R-:W-:Y:S01]  /*1e60*/  IABS R36, R42 ;  /* 0x0000002a00247213 */ /* 0x000fe20000000000 */
[----:B------:R-:W-:Y:S01]  /*1e70*/  @!P3 IMAD.IADD R32, R32, 0x1, -R2 ;  /* 0x000000012020b824 */ /* 0x000fe200078e0a02 */
[----:B------:R-:W-:Y:S01]  /*1e80*/  ISETP.GE.AND P6, PT, R38, RZ, PT ;  /* 0x000000ff2600720c */ /* 0x000fe20003fc6270 */
[----:B------:R-:W-:Y:S01]  /*1e90*/  IMAD.HI.U32 R34, R8, R39, RZ ;  /* 0x0000002708227227 */ /* 0x000fe200078e00ff */
[----:B------:R-:W-:-:S02]  /*1ea0*/  IABS R38, R44 ;  /* 0x0000002c00267213 */ /* 0x000fc40000000000 */
[----:B------:R-:W-:Y:S01]  /*1eb0*/  ISETP.GT.U32.AND P3, PT, R2, R32, PT ;  /* 0x000000200200720c */ /* 0x000fe20003f64070 */
[----:B------:R-:W-:Y:S01]  /*1ec0*/  @!P0 IMAD.IADD R30, R30, 0x1, -R2 ;  /* 0x000000011e1e8824 */ /* 0x000fe200078e0a02 */
[----:B------:R-:W-:Y:S01]  /*1ed0*/  ISETP.GE.AND P0, PT, R35, RZ, PT ;  /* 0x000000ff2300720c */ /* 0x000fe20003f06270 */
[----:B------:R-:W-:Y:S01]  /*1ee0*/  IMAD.HI.U32 R35, R8, R41, RZ ;  /* 0x0000002908237227 */ /* 0x000fe200078e00ff */
[----:B------:R-:W-:Y:S02]  /*1ef0*/  ISETP.GE.AND P1, PT, R40, RZ, PT ;  /* 0x000000ff2800720c */ /* 0x000fe40003f26270 */
[----:B------:R-:W-:Y:S01]  /*1f00*/  LOP3.LUT R40, R6, 0x70, RZ, 0xfc, !PT ;  /* 0x0000007006287812 */ /* 0x000fe200078efcff */
[----:B------:R-:W-:Y:S02]  /*1f10*/  IMAD.MOV R34, RZ, RZ, -R34 ;  /* 0x000000ffff227224 */ /* 0x000fe400078e0a22 */
[----:B------:R-:W-:Y:S01]  /*1f20*/  @!P4 IMAD.MOV R28, RZ, RZ, -R28 ;  /* 0x000000ffff1cc224 */ /* 0x000fe200078e0a1c */
[----:B------:R-:W-:Y:S01]  /*1f30*/  ISETP.GE.AND P4, PT, R33, RZ, PT ;  /* 0x000000ff2100720c */ /* 0x000fe20003f86270 */
[----:B------:R-:W-:Y:S01]  /*1f40*/  IMAD.MOV R35, RZ, RZ, -R35 ;  /* 0x000000ffff237224 */ /* 0x000fe200078e0a23 */
[----:B------:R-:W-:Y:S01]  /*1f50*/  IABS R43, R40 ;  /* 0x00000028002b7213 */ /* 0x000fe20000000000 */
[----:B------:R-:W-:-:S02]  /*1f60*/  IMAD R34, R2, R34, R39 ;  /* 0x0000002202227224 */ /* 0x000fc400078e0227 */
[----:B------:R-:W-:-:S04]  /*1f70*/  IMAD.HI.U32 R33, R8, R37, RZ ;  /* 0x0000002508217227 */ /* 0x000fc800078e00ff */
[C---:B------:R-:W-:Y:S01]  /*1f80*/  IMAD R35, R2.reuse, R35, R41 ;  /* 0x0000002302237224 */ /* 0x040fe200078e0229 */
[----:B------:R-:W-:Y:S01]  /*1f90*/  IABS R41, R46 ;  /* 0x0000002e00297213 */ /* 0x000fe20000000000 */
[----:B------:R-:W-:Y:S01]  /*1fa0*/  @!P2 IMAD.MOV R31, RZ, RZ, -R31 ;  /* 0x000000ffff1fa224 */ /* 0x000fe200078e0a1f */
[----:B------:R-:W-:Y:S01]  /*1fb0*/  ISETP.GT.U32.AND P2, PT, R2, R34, PT ;  /* 0x000000220200720c */ /* 0x000fe20003f44070 */
[----:B------:R-:W-:Y:S02]  /*1fc0*/  IMAD.MOV R33, RZ, RZ, -R33 ;  /* 0x000000ffff217224 */ /* 0x000fe400078e0a21 */
[----:B------:R-:W-:Y:S02]  /*1fd0*/  IMAD.MOV.U32 R39, RZ, RZ, R36 ;  /* 0x000000ffff277224 */ /* 0x000fe400078e0024 */
[----:B------:R-:W-:Y:S01]  /*1fe0*/  @!P3 IMAD.IADD R32, R32, 0x1, -R2 ;  /* 0x000000012020b824 */ /* 0x000fe200078e0a02 */
[C---:B------:R-:W-:Y:S01]  /*1ff0*/  ISETP.GT.U32.AND P3, PT, R2.reuse, R35, PT ;  /* 0x000000230200720c */ /* 0x040fe20003f64070 */
[----:B------:R-:W-:-:S02]  /*2000*/  IMAD R33, R2, R33, R37 ;  /* 0x0000002102217224 */ /* 0x000fc400078e0225 */
[----:B------:R-:W-:-:S04]  /*2010*/  IMAD.HI.U32 R37, R8, R39, RZ ;  /* 0x0000002708257227 */ /* 0x000fc800078e00ff */
[----:B------:R-:W-:Y:S02]  /*2020*/  IMAD.MOV R37, RZ, RZ, -R37 ;  /* 0x000000ffff257224 */ /* 0x000fe400078e0a25 */
[----:B------:R-:W-:Y:S02]  /*2030*/  @!P2 IMAD.IADD R34, R34, 0x1, -R2 ;  /* 0x000000012222a824 */ /* 0x000fe400078e0a02 */
[C---:B------:R-:W-:Y:S02]  /*2040*/  IMAD R37, R2.reuse, R37, R39 ;  /* 0x0000002502257224 */ /* 0x040fe400078e0227 */
[----:B------:R-:W-:Y:S02]  /*2050*/  IMAD.MOV.U32 R39, RZ, RZ, R38 ;  /* 0x000000ffff277224 */ /* 0x000fe400078e0026 */
[----:B------:R-:W-:Y:S01]  /*2060*/  @!P3 IMAD.IADD R35, R35, 0x1, -R2 ;  /* 0x000000012323b824 */ /* 0x000fe200078e0a02 */
[----:B------:R-:W-:Y:S01]  /*2070*/  ISETP.GT.U32.AND P3, PT, R2, R34, PT ;  /* 0x000000220200720c */ /* 0x000fe20003f64070 */
[----:B------:R-:W-:-:S04]  /*2080*/  IMAD.HI.U32 R38, R8, R39, RZ ;  /* 0x0000002708267227 */ /* 0x000fc800078e00ff */
[----:B------:R-:W-:Y:S01]  /*2090*/  @!P6 IMAD.MOV R30, RZ, RZ, -R30 ;  /* 0x000000ffff1ee224 */ /* 0x000fe200078e0a1e */
[----:B------:R-:W-:Y:S01]  /*20a0*/  ISETP.GT.U32.AND P6, PT, R2, R33, PT ;  /* 0x000000210200720c */ /* 0x000fe20003fc4070 */
[----:B------:R-:W-:-:S04]  /*20b0*/  IMAD.HI.U32 R36, R8, R43, RZ ;  /* 0x0000002b08247227 */ /* 0x000fc800078e00ff */
[----:B------:R-:W-:Y:S02]  /*20c0*/  IMAD.MOV R38, RZ, RZ, -R38 ;  /* 0x000000ffff267224 */ /* 0x000fe400078e0a26 */
[----:B------:R-:W-:Y:S01]  /*20d0*/  @!P1 IMAD.MOV R32, RZ, RZ, -R32 ;  /* 0x000000ffff209224 */ /* 0x000fe200078e0a20 */
[C---:B------:R-:W-:Y:S01]  /*20e0*/  ISETP.GT.U32.AND P1, PT, R2.reuse, R35, PT ;  /* 0x000000230200720c */ /* 0x040fe20003f24070 */
[----:B------:R-:W-:Y:S02]  /*20f0*/  IMAD.MOV R36, RZ, RZ, -R36 ;  /* 0x000000ffff247224 */ /* 0x000fe400078e0a24 */
[C---:B------:R-:W-:Y:S02]  /*2100*/  IMAD R38, R2.reuse, R38, R39 ;  /* 0x0000002602267224 */ /* 0x040fe400078e0227 */
[----:B------:R-:W-:Y:S01]  /*2110*/  IMAD R36, R2, R36, R43 ;  /* 0x0000002402247224 */ /* 0x000fe200078e022b */
[----:B------:R-:W-:Y:S01]  /*2120*/  IABS R43, R48 ;  /* 0x00000030002b7213 */ /* 0x000fe20000000000 */
[--C-:B------:R-:W-:Y:S01]  /*2130*/  @!P3 IMAD.IADD R34, R34, 0x1, -R2.reuse ;  /* 0x000000012222b824 */ /* 0x100fe200078e0a02 */
[C---:B------:R-:W-:Y:S01]  /*2140*/  ISETP.GT.U32.AND P3, PT, R2.reuse, R38, PT ;  /* 0x000000260200720c */ /* 0x040fe20003f64070 */
[----:B------:R-:W-:Y:S01]  /*2150*/  @!P6 IMAD.IADD R33, R33, 0x1, -R2 ;  /* 0x000000012121e824 */ /* 0x000fe200078e0a02 */
[----:B------:R-:W-:Y:S01]  /*2160*/  ISETP.GT.U32.AND P6, PT, R2, R36, PT ;  /* 0x000000240200720c */ /* 0x000fe20003fc4070 */
[----:B------:R-:W-:-:S03]  /*2170*/  IMAD.HI.U32 R39, R8, R41, RZ ;  /* 0x0000002908277227 */ /* 0x000fc600078e00ff */
[----:B------:R-:W-:Y:S01]  /*2180*/  ISETP.GT.U32.AND P2, PT, R2, R33, PT ;  /* 0x000000210200720c */ /* 0x000fe20003f44070 */
[----:B------:R-:W-:Y:S01]  /*2190*/  @!P1 IMAD.IADD R35, R35, 0x1, -R2 ;  /* 0x0000000123239824 */ /* 0x000fe200078e0a02 */
[----:B------:R-:W-:Y:S01]  /*21a0*/  ISETP.GE.AND P1, PT, R40, RZ, PT ;  /* 0x000000ff2800720c */ /* 0x000fe20003f26270 */
[----:B------:R-:W-:Y:S02]  /*21b0*/  IMAD.MOV R39, RZ, RZ, -R39 ;  /* 0x000000ffff277224 */ /* 0x000fe400078e0a27 */
[----:B------:R-:W-:-:S04]  /*21c0*/  IMAD.HI.U32 R40, R8, R43, RZ ;  /* 0x0000002b08287227 */ /* 0x000fc800078e00ff */
[----:B------:R-:W-:Y:S01]  /*21d0*/  IMAD R39, R2, R39, R41 ;  /* 0x0000002702277224 */ /* 0x000fe200078e0229 */
[----:B------:R-:W-:Y:S01]  /*21e0*/  IABS R41, R50 ;  /* 0x0000003200297213 */ /* 0x000fe20000000000 */
[----:B------:R-:W-:Y:S02]  /*21f0*/  IMAD.MOV R40, RZ, RZ, -R40 ;  /* 0x000000ffff287224 */ /* 0x000fe400078e0a28 */
[--C-:B------:R-:W-:Y:S01]  /*2200*/  @!P3 IMAD.IADD R38, R38, 0x1, -R2.reuse ;  /* 0x000000012626b824 */ /* 0x100fe200078e0a02 */
[----:B------:R-:W-:Y:S01]  /*2210*/  ISETP.GE.AND P3, PT, R44, RZ, PT ;  /* 0x000000ff2c00720c */ /* 0x000fe20003f66270 */
[----:B------:R-:W-:Y:S01]  /*2220*/  @!P6 IMAD.IADD R36, R36, 0x1, -R2 ;  /* 0x000000012424e824 */ /* 0x000fe200078e0a02 */
[----:B------:R-:W-:Y:S01]  /*2230*/  LOP3.LUT R44, R6, 0x90, RZ, 0xfc, !PT ;  /* 0x00000090062c7812 */ /* 0x000fe200078efcff */
[C---:B------:R-:W-:Y:S02]  /*2240*/  IMAD R40, R2.reuse, R40, R43 ;  /* 0x0000002802287224 */ /* 0x040fe400078e022b */
[----:B------:R-:W-:Y:S01]  /*2250*/  @!P5 IMAD.MOV R34, RZ, RZ, -R34 ;  /* 0x000000ffff22d224 */ /* 0x000fe200078e0a22 */
[C---:B------:R-:W-:Y:S01]  /*2260*/  ISETP.GT.U32.AND P5, PT, R2.reuse, R38, PT ;  /* 0x000000260200720c */ /* 0x040fe20003fa4070 */
[----:B------:R-:W-:Y:S01]  /*2270*/  IMAD.MOV.U32 R43, RZ, RZ, R41 ;  /* 0x000000ffff2b7224 */ /* 0x000fe200078e0029 */
[----:B------:R-:W-:Y:S01]  /*2280*/  ISETP.GT.U32.AND P6, PT, R2, R36, PT ;  /* 0x000000240200720c */ /* 0x000fe20003fc4070 */
[----:B------:R-:W-:-:S04]  /*2290*/  IMAD.HI.U32 R41, R8, R47, RZ ;  /* 0x0000002f08297227 */ /* 0x000fc800078e00ff */
[----:B------:R-:W-:Y:S02]  /*22a0*/  IMAD.MOV R41, RZ, RZ, -R41 ;  /* 0x000000ffff297224 */ /* 0x000fe400078e0a29 */
[--C-:B------:R-:W-:Y:S01]  /*22b0*/  @!P2 IMAD.IADD R33, R33, 0x1, -R2.reuse ;  /* 0x000000012121a824 */ /* 0x100fe200078e0a02 */
[C---:B------:R-:W-:Y:S01]  /*22c0*/  ISETP.GT.U32.AND P2, PT, R2.reuse, R37, PT ;  /* 0x000000250200720c */ /* 0x040fe20003f44070 */
[----:B------:R-:W-:Y:S02]  /*22d0*/  IMAD R41, R2, R41, R47 ;  /* 0x0000002902297224 */ /* 0x000fe400078e022f */
[--C-:B------:R-:W-:Y:S02]  /*22e0*/  @!P5 IMAD.IADD R38, R38, 0x1, -R2.reuse ;  /* 0x000000012626d824 */ /* 0x100fe400078e0a02 */
[----:B------:R-:W-:Y:S01]  /*22f0*/  @!P6 IMAD.IADD R36, R36, 0x1, -R2 ;  /* 0x000000012424e824 */ /* 0x000fe200078e0a02 */
[C---:B------:R-:W-:Y:S01]  /*2300*/  ISETP.GT.U32.AND P5, PT, R2.reuse, R41, PT ;  /* 0x000000290200720c */ /* 0x040fe20003fa4070 */
[----:B------:R-:W-:Y:S01]  /*2310*/  @!P0 IMAD.MOV R35, RZ, RZ, -R35 ;  /* 0x000000ffff238224 */ /* 0x000fe200078e0a23 */
[C---:B------:R-:W-:Y:S01]  /*2320*/  ISETP.GT.U32.AND P6, PT, R2.reuse, R39, PT ;  /* 0x000000270200720c */ /* 0x040fe20003fc4070 */
[----:B------:R-:W-:Y:S01]  /*2330*/  @!P3 IMAD.MOV R38, RZ, RZ, -R38 ;  /* 0x000000ffff26b224 */ /* 0x000fe200078e0a26 */
[----:B------:R-:W-:Y:S01]  /*2340*/  ISETP.GT.U32.AND P0, PT, R2, R40, PT ;  /* 0x000000280200720c */ /* 0x000fe20003f04070 */
[----:B------:R-:W-:-:S02]  /*2350*/  @!P4 IMAD.MOV R33, RZ, RZ, -R33 ;  /* 0x000000ffff21c224 */ /* 0x000fc400078e0a21 */
[----:B------:R-:W-:Y:S01]  /*2360*/  @!P2 IMAD.IADD R37, R37, 0x1, -R2 ;  /* 0x000000012525a824 */ /* 0x000fe200078e0a02 */
[----:B------:R-:W-:Y:S01]  /*2370*/  ISETP.GE.AND P2, PT, R42, RZ, PT ;  /* 0x000000ff2a00720c */ /* 0x000fe20003f46270 */
[----:B------:R-:W-:-:S03]  /*2380*/  IMAD.HI.U32 R42, R8, R43, RZ ;  /* 0x0000002b082a7227 */ /* 0x000fc600078e00ff */
[C---:B------:R-:W-:Y:S01]  /*2390*/  ISETP.GT.U32.AND P4, PT, R2.reuse, R37, PT ;  /* 0x000000250200720c */ /* 0x040fe20003f84070 */
[--C-:B------:R-:W-:Y:S02]  /*23a0*/  @!P5 IMAD.IADD R41, R41, 0x1, -R2.reuse ;  /* 0x000000012929d824 */ /* 0x100fe400078e0a02 */
[----:B------:R-:W-:Y:S02]  /*23b0*/  @!P6 IMAD.IADD R39, R39, 0x1, -R2 ;  /* 0x000000012727e824 */ /* 0x000fe400078e0a02 */
[----:B------:R-:W-:Y:S01]  /*23c0*/  IMAD.MOV R42, RZ, RZ, -R42 ;  /* 0x000000ffff2a7224 */ /* 0x000fe200078e0a2a */
[C---:B------:R-:W-:Y:S01]  /*23d0*/  ISETP.GT.U32.AND P3, PT, R2.reuse, R41, PT ;  /* 0x000000290200720c */ /* 0x040fe20003f64070 */
[----:B------:R-:W-:Y:S01]  /*23e0*/  @!P1 IMAD.MOV R36, RZ, RZ, -R36 ;  /* 0x000000ffff249224 */ /* 0x000fe200078e0a24 */
[----:B------:R-:W-:Y:S01]  /*23f0*/  ISETP.GT.U32.AND P6, PT, R2, R39, PT ;  /* 0x000000270200720c */ /* 0x000fe20003fc4070 */
[--C-:B------:R-:W-:Y:S01]  /*2400*/  @!P0 IMAD.IADD R40, R40, 0x1, -R2.reuse ;  /* 0x0000000128288824 */ /* 0x100fe200078e0a02 */
[----:B------:R-:W-:Y:S01]  /*2410*/  ISETP.GE.AND P1, PT, R46, RZ, PT ;  /* 0x000000ff2e00720c */ /* 0x000fe20003f26270 */
[----:B------:R-:W-:Y:S01]  /*2420*/  IMAD R42, R2, R42, R43 ;  /* 0x0000002a022a7224 */ /* 0x000fe200078e022b */
[----:B------:R-:W-:Y:S01]  /*2430*/  LOP3.LUT R43, R6, 0x8c, RZ, 0xfc, !PT ;  /* 0x0000008c062b7812 */ /* 0x000fe200078efcff */
[--C-:B------:R-:W-:Y:S01]  /*2440*/  @!P4 IMAD.IADD R37, R37, 0x1, -R2.reuse ;  /* 0x000000012525c824 */ /* 0x100fe200078e0a02 */
[----:B------:R-:W-:Y:S01]  /*2450*/  ISETP.GT.U32.AND P0, PT, R2, R40, PT ;  /* 0x000000280200720c */ /* 0x000fe20003f04070 */
[----:B------:R-:W-:Y:S01]  /*2460*/  IMAD.SHL.U32 R238, R249, 0x4, RZ ;  /* 0x00000004f9ee7824 */ /* 0x000fe200078e00ff */
[----:B------:R-:W-:Y:S01]  /*2470*/  IABS R47, R43 ;  /* 0x0000002b002f7213 */ /* 0x000fe20000000000 */
[----:B------:R-:W-:Y:S01]  /*2480*/  @!P2 IMAD.MOV R37, RZ, RZ, -R37 ;  /* 0x000000ffff25a224 */ /* 0x000fe200078e0a25 */
[----:B------:R-:W-:Y:S01]  /*2490*/  ISETP.GE.AND P4, PT, R48, RZ, PT ;  /* 0x000000ff3000720c */ /* 0x000fe20003f86270 */
[--C-:B------:R-:W-:Y:S01]  /*24a0*/  @!P3 IMAD.IADD R41, R41, 0x1, -R2.reuse ;  /* 0x000000012929b824 */ /* 0x100fe200078e0a02 */
[----:B------:R-:W-:Y:S01]  /*24b0*/  ISETP.GT.U32.AND P3, PT, R2, R42, PT ;  /* 0x0000002a0200720c */ /* 0x000fe20003f64070 */
[----:B------:R-:W-:Y:S01]  /*24c0*/  @!P6 IMAD.IADD R39, R39, 0x1, -R2 ;  /* 0x000000012727e824 */ /* 0x000fe200078e0a02 */
[----:B------:R-:W-:-:S02]  /*24d0*/  ISETP.GE.AND P6, PT, R49, RZ, PT ;  /* 0x000000ff3100720c */ /* 0x000fc40003fc6270 */
[----:B------:R-:W-:Y:S01]  /*24e0*/  IABS R49, R44 ;  /* 0x0000002c00317213 */ /* 0x000fe20000000000 */
[----:B------:R-:W-:Y:S01]  /*24f0*/  @!P1 IMAD.MOV R39, RZ, RZ, -R39 ;  /* 0x000000ffff279224 */ /* 0x000fe200078e0a27 */
[----:B------:R-:W-:Y:S01]  /*2500*/  ISETP.GE.AND P5, PT, R43, RZ, PT ;  /* 0x000000ff2b00720c */ /* 0x000fe20003fa6270 */
[----:B------:R-:W-:Y:S01]  /*2510*/  IMAD.HI.U32 R43, R8, R47, RZ ;  /* 0x0000002f082b7227 */ /* 0x000fe200078e00ff */
[----:B------:R-:W-:Y:S02]  /*2520*/  ISETP.GE.AND P1, PT, R44, RZ, PT ;  /* 0x000000ff2c00720c */ /* 0x000fe40003f26270 */
[----:B------:R-:W-:Y:S01]  /*2530*/  LOP3.LUT R48, R6, 0x98, RZ, 0xfc, !PT ;  /* 0x0000009806307812 */ /* 0x000fe200078efcff */
[----:B------:R-:W-:Y:S01]  /*2540*/  IMAD.HI.U32 R44, R8, R49, RZ ;  /* 0x00000031082c7227 */ /* 0x000fe200078e00ff */
[----:B------:R-:W-:Y:S02]  /*2550*/  LOP3.LUT R46, R6, 0x94, RZ, 0xfc, !PT ;  /* 0x00000094062e7812 */ /* 0x000fe400078efcff */
[----:B------:R-:W-:Y:S01]  /*2560*/  IABS R53, R48 ;  /* 0x0000003000357213 */ /* 0x000fe20000000000 */
[----:B------:R-:W-:Y:S01]  /*2570*/  IMAD.MOV R43, RZ, RZ, -R43 ;  /* 0x000000ffff2b7224 */ /* 0x000fe200078e0a2b */
[----:B------:R-:W-:Y:S01]  /*2580*/  ISETP.GE.AND P2, PT, R50, RZ, PT ;  /* 0x000000ff3200720c */ /* 0x000fe20003f46270 */
[----:B------:R-:W-:Y:S01]  /*2590*/  @!P0 IMAD.IADD R40, R40, 0x1, -R2 ;  /* 0x0000000128288824 */ /* 0x000fe200078e0a02 */
[----:B------:R-:W-:Y:S01]  /*25a0*/  IABS R51, R46 ;  /* 0x0000002e00337213 */ /* 0x000fe20000000000 */
[----:B------:R-:W-:Y:S01]  /*25b0*/  IMAD.MOV R44, RZ, RZ, -R44 ;  /* 0x000000ffff2c7224 */ /* 0x000fe200078e0a2c */
[----:B------:R-:W-:Y:S01]  /*25c0*/  ISETP.GE.AND P0, PT, R46, RZ, PT ;  /* 0x000000ff2e00720c */ /* 0x000fe20003f06270 */
[----:B------:R-:W-:Y:S01]  /*25d0*/  @!P3 IMAD.IADD R42, R42, 0x1, -R2 ;  /* 0x000000012a2ab824 */ /* 0x000fe200078e0a02 */
[----:B------:R-:W-:Y:S01]  /*25e0*/  LOP3.LUT R50, R6, 0x9c, RZ, 0xfc, !PT ;  /* 0x0000009c06327812 */ /* 0x000fe200078efcff */
[----:B------:R-:W-:-:S02]  /*25f0*/  IMAD R43, R2, R43, R47 ;  /* 0x0000002b022b7224 */ /* 0x000fc400078e022f */
[----:B------:R-:W-:Y:S01]  /*2600*/  IMAD R47, R2, R44, R49 ;  /* 0x0000002c022f7224 */ /* 0x000fe200078e0231 */
[----:B------:R-:W-:Y:S01]  /*2610*/  LOP3.LUT R49, R6, 0xa0, RZ, 0xfc, !PT ;  /* 0x000000a006317812 */ /* 0x000fe200078efcff */
[----:B------:R-:W-:Y:S01]  /*2620*/  @!P4 IMAD.MOV R40, RZ, RZ, -R40 ;  /* 0x000000ffff28c224 */ /* 0x000fe200078e0a28 */
[C---:B------:R-:W-:Y:S01]  /*2630*/  ISETP.GT.U32.AND P4, PT, R2.reuse, R42, PT ;  /* 0x0000002a0200720c */ /* 0x040fe20003f84070 */
[----:B------:R-:W-:Y:S01]  /*2640*/  @!P6 IMAD.MOV R41, RZ, RZ, -R41 ;  /* 0x000000ffff29e224 */ /* 0x000fe200078e0a29 */
[----:B------:R-:W-:Y:S01]  /*2650*/  ISETP.GT.U32.AND P3, PT, R2, R43, PT ;  /* 0x0000002b0200720c */ /* 0x000fe20003f64070 */
[----:B------:R-:W-:Y:S01]  /*2660*/  IMAD.HI.U32 R44, R8, R53, RZ ;  /* 0x00000035082c7227 */ /* 0x000fe200078e00ff */
[----:B------:R-:W-:Y:S02]  /*2670*/  ISETP.GT.U32.AND P6, PT, R2, R47, PT ;  /* 0x0000002f0200720c */ /* 0x000fe40003fc4070 */
[----:B------:R-:W-:Y:S01]  /*2680*/  IABS R55, R50 ;  /* 0x0000003200377213 */ /* 0x000fe20000000000 */
[----:B------:R-:W-:Y:S01]  /*2690*/  IMAD.MOV R44, RZ, RZ, -R44 ;  /* 0x000000ffff2c7224 */ /* 0x000fe200078e0a2c */
[----:B------:R-:W-:Y:S01]  /*26a0*/  IABS R57, R49 ;  /* 0x0000003100397213 */ /* 0x000fe20000000000 */
[----:B------:R-:W-:-:S04]  /*26b0*/  IMAD.HI.U32 R46, R8, R51, RZ ;  /* 0x00000033082e7227 */ /* 0x000fc800078e00ff */
[----:B------:R-:W-:Y:S02]  /*26c0*/  IMAD R53, R2, R44, R53 ;  /* 0x0000002c02357224 */ /* 0x000fe400078e0235 */
[--C-:B------:R-:W-:Y:S02]  /*26d0*/  @!P4 IMAD.IADD R42, R42, 0x1, -R2.reuse ;  /* 0x000000012a2ac824 */ /* 0x100fe400078e0a02 */
[----:B------:R-:W-:Y:S02]  /*26e0*/  @!P3 IMAD.IADD R43, R43, 0x1, -R2 ;  /* 0x000000012b2bb824 */ /* 0x000fe400078e0a02 */
[----:B------:R-:W-:Y:S02]  /*26f0*/  IMAD.MOV R46, RZ, RZ, -R46 ;  /* 0x000000ffff2e7224 */ /* 0x000fe400078e0a2e */
[----:B------:R-:W-:Y:S01]  /*2700*/  @!P6 IMAD.IADD R47, R47, 0x1, -R2 ;  /* 0x000000012f2fe824 */ /* 0x000fe200078e0a02 */
[C---:B------:R-:W-:Y:S01]  /*2710*/  ISETP.GT.U32.AND P3, PT, R2.reuse, R43, PT ;  /* 0x0000002b0200720c */ /* 0x040fe20003f64070 */
[----:B------:R-:W-:Y:S01]  /*2720*/  @!P2 IMAD.MOV R42, RZ, RZ, -R42 ;  /* 0x000000ffff2aa224 */ /* 0x000fe200078e0a2a */
[C---:B------:R-:W-:Y:S01]  /*2730*/  ISETP.GT.U32.AND P2, PT, R2.reuse, R53, PT ;  /* 0x000000350200720c */ /* 0x040fe20003f44070 */
[C---:B------:R-:W-:Y:S01]  /*2740*/  IMAD R51, R2.reuse, R46, R51 ;  /* 0x0000002e02337224 */ /* 0x040fe200078e0233 */
[----:B------:R-:W-:Y:S01]  /*2750*/  ISETP.GT.U32.AND P6, PT, R2, R47, PT ;  /* 0x0000002f0200720c */ /* 0x000fe20003fc4070 */
[----:B------:R-:W-:-:S03]  /*2760*/  IMAD.HI.U32 R46, R8, R55, RZ ;  /* 0x00000037082e7227 */ /* 0x000fc600078e00ff */
[----:B------:R-:W-:Y:S01]  /*2770*/  ISETP.GT.U32.AND P4, PT, R2, R51, PT ;  /* 0x000000330200720c */ /* 0x000fe20003f84070 */
[----:B------:R-:W-:-:S04]  /*2780*/  IMAD.HI.U32 R44, R8, R57, RZ ;  /* 0x00000039082c7227 */ /* 0x000fc800078e00ff */
[----:B------:R-:W-:Y:S02]  /*2790*/  IMAD.MOV R46, RZ, RZ, -R46 ;  /* 0x000000ffff2e7224 */ /* 0x000fe400078e0a2e */
[----:B------:R-:W-:Y:S02]  /*27a0*/  IMAD.MOV R44, RZ, RZ, -R44 ;  /* 0x000000ffff2c7224 */ /* 0x000fe400078e0a2c */
[C---:B------:R-:W-:Y:S02]  /*27b0*/  IMAD R55, R2.reuse, R46, R55 ;  /* 0x0000002e02377224 */ /* 0x040fe400078e0237 */
[C---:B------:R-:W-:Y:S02]  /*27c0*/  IMAD R57, R2.reuse, R44, R57 ;  /* 0x0000002c02397224 */ /* 0x040fe400078e0239 */
[--C-:B------:R-:W-:Y:S02]  /*27d0*/  @!P2 IMAD.IADD R53, R53, 0x1, -R2.reuse ;  /* 0x000000013535a824 */ /* 0x100fe400078e0a02 */
[--C-:B------:R-:W-:Y:S01]  /*27e0*/  @!P3 IMAD.IADD R43, R43, 0x1, -R2.reuse ;  /* 0x000000012b2bb824 */ /* 0x100fe200078e0a02 */
[C---:B------:R-:W-:Y:S01]  /*27f0*/  ISETP.GT.U32.AND P3, PT, R2.reuse, R55, PT ;  /* 0x000000370200720c */ /* 0x040fe20003f64070 */
[----:B------:R-:W-:Y:S01]  /*2800*/  @!P6 IMAD.IADD R47, R47, 0x1, -R2 ;  /* 0x000000012f2fe824 */ /* 0x000fe200078e0a02 */
[----:B------:R-:W-:Y:S01]  /*2810*/  ISETP.GT.U32.AND P6, PT, R2, R57, PT ;  /* 0x000000390200720c */ /* 0x000fe20003fc4070 */
[----:B------:R-:W-:Y:S01]  /*2820*/  IMAD.HI.U32 R44, R8, R59, RZ ;  /* 0x0000003b082c7227 */ /* 0x000fe200078e00ff */
[----:B------:R-:W-:-:S03]  /*2830*/  ISETP.GT.U32.AND P2, PT, R2, R53, PT ;  /* 0x000000350200720c */ /* 0x000fc60003f44070 */
[----:B------:R-:W-:Y:S01]  /*2840*/  @!P5 IMAD.MOV R43, RZ, RZ, -R43 ;  /* 0x000000ffff2bd224 */ /* 0x000fe200078e0a2b */
[----:B------:R-:W-:Y:S01]  /*2850*/  ISETP.GE.AND P5, PT, R48, RZ, PT ;  /* 0x000000ff3000720c */ /* 0x000fe20003fa6270 */
[----:B------:R-:W-:Y:S01]  /*2860*/  IMAD.HI.U32 R46, R8, R61, RZ ;  /* 0x0000003d082e7227 */ /* 0x000fe200078e00ff */
[----:B------:R-:W-:-:S03]  /*2870*/  LOP3.LUT R48, R6, 0xb0, RZ, 0xfc, !PT ;  /* 0x000000b006307812 */ /* 0x000fc600078efcff */
[----:B------:R-:W-:Y:S01]  /*2880*/  IMAD.MOV R44, RZ, RZ, -R44 ;  /* 0x000000ffff2c7224 */ /* 0x000fe200078e0a2c */
[----:B------:R-:W-:Y:S01]  /*2890*/  IABS R65, R48 ;  /* 0x0000003000417213 */ /* 0x000fe20000000000 */
[----:B------:R-:W-:Y:S02]  /*28a0*/  @!P4 IMAD.IADD R51, R51, 0x1, -R2 ;  /* 0x000000013333c824 */ /* 0x000fe400078e0a02 */
[----:B------:R-:W-:Y:S02]  /*28b0*/  IMAD.MOV R46, RZ, RZ, -R46 ;  /* 0x000000ffff2e7224 */ /* 0x000fe400078e0a2e */
[C---:B------:R-:W-:Y:S01]  /*28c0*/  IMAD R59, R2.reuse, R44, R59 ;  /* 0x0000002c023b7224 */ /* 0x040fe200078e023b */
[C---:B------:R-:W-:Y:S01]  /*28d0*/  ISETP.GT.U32.AND P4, PT, R2.reuse, R51, PT ;  /* 0x000000330200720c */ /* 0x040fe20003f84070 */
[----:B------:R-:W-:Y:S01]  /*28e0*/  @!P3 IMAD.IADD R55, R55, 0x1, -R2 ;  /* 0x000000013737b824 */ /* 0x000fe200078e0a02 */
[----:B------:R-:W-:Y:S01]  /*28f0*/  ISETP.GE.AND P3, PT, R49, RZ, PT ;  /* 0x000000ff3100720c */ /* 0x000fe20003f66270 */
[----:B------:R-:W-:Y:S01]  /*2900*/  IMAD R61, R2, R46, R61 ;  /* 0x0000002e023d7224 */ /* 0x000fe200078e023d */
[----:B------:R-:W-:Y:S01]  /*2910*/  LOP3.LUT R44, R6, 0xac, RZ, 0xfc, !PT ;  /* 0x000000ac062c7812 */ /* 0x000fe200078efcff */
[----:B------:R-:W-:-:S02]  /*2920*/  IMAD.MOV.U32 R49, RZ, RZ, R47 ;  /* 0x000000ffff317224 */ /* 0x000fc400078e002f */
[--C-:B------:R-:W-:Y:S01]  /*2930*/  @!P6 IMAD.IADD R57, R57, 0x1, -R2.reuse ;  /* 0x000000013939e824 */ /* 0x100fe200078e0a02 */
[C---:B------:R-:W-:Y:S01]  /*2940*/  ISETP.GT.U32.AND P6, PT, R2.reuse, R55, PT ;  /* 0x000000370200720c */ /* 0x040fe20003fc4070 */
[--C-:B------:R-:W-:Y:S01]  /*2950*/  @!P2 IMAD.IADD R53, R53, 0x1, -R2.reuse ;  /* 0x000000013535a824 */ /* 0x100fe200078e0a02 */
[C---:B------:R-:W-:Y:S01]  /*2960*/  ISETP.GT.U32.AND P2, PT, R2.reuse, R59, PT ;  /* 0x0000003b0200720c */ /* 0x040fe20003f44070 */
[----:B------:R-:W-:Y:S01]  /*2970*/  @!P1 IMAD.MOV R49, RZ, RZ, -R49 ;  /* 0x000000ffff319224 */ /* 0x000fe200078e0a31 */
[C---:B------:R-:W-:Y:S01]  /*2980*/  ISETP.GT.U32.AND P1, PT, R2.reuse, R57, PT ;  /* 0x000000390200720c */ /* 0x040fe20003f24070 */
[----:B------:R-:W-:Y:S01]  /*2990*/  @!P5 IMAD.MOV R53, RZ, RZ, -R53 ;  /* 0x000000ffff35d224 */ /* 0x000fe200078e0a35 */
[----:B------:R-:W-:Y:S01]  /*29a0*/  ISETP.GT.U32.AND P5, PT, R2, R61, PT ;  /* 0x0000003d0200720c */ /* 0x000fe20003fa4070 */
[----:B------:R-:W-:Y:S01]  /*29b0*/  @!P4 IMAD.IADD R51, R51, 0x1, -R2 ;  /* 0x000000013333c824 */ /* 0x000fe200078e0a02 */
[----:B------:R-:W-:Y:S01]  /*29c0*/  ISETP.GE.AND P4, PT, R50, RZ, PT ;  /* 0x000000ff3200720c */ /* 0x000fe20003f86270 */
[----:B------:R-:W-:Y:S01]  /*29d0*/  IMAD.HI.U32 R46, R8, R65, RZ ;  /* 0x00000041082e7227 */ /* 0x000fe200078e00ff */
[----:B------:R-:W-:-:S02]  /*29e0*/  IABS R47, R44 ;  /* 0x0000002c002f7213 */ /* 0x000fc40000000000 */
[----:B------:R-:W-:Y:S01]  /*29f0*/  LOP3.LUT R50, R6, 0xc0, RZ, 0xfc, !PT ;  /* 0x000000c006327812 */ /* 0x000fe200078efcff */
[--C-:B------:R-:W-:Y:S01]  /*2a00*/  @!P6 IMAD.IADD R55, R55, 0x1, -R2.reuse ;  /* 0x000000013737e824 */ /* 0x100fe200078e0a02 */
[----:B------:R-:W-:Y:S01]  /*2a10*/  ISETP.GE.AND P6, PT, R54, RZ, PT ;  /* 0x000000ff3600720c */ /* 0x000fe20003fc6270 */
[--C-:B------:R-:W-:Y:S01]  /*2a20*/  @!P2 IMAD.IADD R59, R59, 0x1, -R2.reuse ;  /* 0x000000013b3ba824 */ /* 0x100fe200078e0a02 */
[----:B------:R-:W-:Y:S01]  /*2a30*/  ISETP.GE.AND P2, PT, R48, RZ, PT ;  /* 0x000000ff3000720c */ /* 0x000fe20003f46270 */
[--C-:B------:R-:W-:Y:S01]  /*2a40*/  @!P1 IMAD.IADD R57, R57, 0x1, -R2.reuse ;  /* 0x0000000139399824 */ /* 0x100fe200078e0a02 */
[----:B------:R-:W-:Y:S01]  /*2a50*/  ISETP.GE.AND P1, PT, R44, RZ, PT ;  /* 0x000000ff2c00720c */ /* 0x000fe20003f26270 */
[----:B------:R-:W-:Y:S01]  /*2a60*/  @!P5 IMAD.IADD R61, R61, 0x1, -R2 ;  /* 0x000000013d3dd824 */ /* 0x000fe200078e0a02 */
[----:B------:R-:W-:Y:S01]  /*2a70*/  ISETP.GT.U32.AND P5, PT, R2, R59, PT ;  /* 0x0000003b0200720c */ /* 0x000fe20003fa4070 */
[----:B------:R-:W-:Y:S01]  /*2a80*/  IMAD.HI.U32 R44, R8, R47, RZ ;  /* 0x0000002f082c7227 */ /* 0x000fe200078e00ff */
[----:B------:R-:W-:-:S02]  /*2a90*/  LOP3.LUT R48, R6, 0xbc, RZ, 0xfc, !PT ;  /* 0x000000bc06307812 */ /* 0x000fc400078efcff */
[----:B------:R-:W-:Y:S01]  /*2aa0*/  LOP3.LUT R54, R6, 0xc8, RZ, 0xfc, !PT ;  /* 0x000000c806367812 */ /* 0x000fe200078efcff */
[----:B------:R-:W-:Y:S01]  /*2ab0*/  IMAD.MOV R44, RZ, RZ, -R44 ;  /* 0x000000ffff2c7224 */ /* 0x000fe200078e0a2c */
[----:B------:R-:W-:Y:S01]  /*2ac0*/  IABS R71, R48 ;  /* 0x0000003000477213 */ /* 0x000fe20000000000 */
[----:B------:R-:W-:Y:S01]  /*2ad0*/  @!P4 IMAD.MOV R55, RZ, RZ, -R55 ;  /* 0x000000ffff37c224 */ /* 0x000fe200078e0a37 */
[C---:B------:R-:W-:Y:S01]  /*2ae0*/  ISETP.GT.U32.AND P4, PT, R2.reuse, R61, PT ;  /* 0x0000003d0200720c */ /* 0x040fe20003f84070 */
[----:B------:R-:W-:Y:S01]  /*2af0*/  IMAD R47, R2, R44, R47 ;  /* 0x0000002c022f7224 */ /* 0x000fe200078e022f */
[----:B------:R-:W-:Y:S01]  /*2b00*/  LOP3.LUT R44, R6, 0xb4, RZ, 0xfc, !PT ;  /* 0x000000b4062c7812 */ /* 0x000fe200078efcff */
[----:B------:R-:W-:Y:S01]  /*2b10*/  IMAD.MOV R46, RZ, RZ, -R46 ;  /* 0x000000ffff2e7224 */ /* 0x000fe200078e0a2e */
[----:B------:R-:W-:Y:S01]  /*2b20*/  IABS R77, R54 ;  /* 0x00000036004d7213 */ /* 0x000fe20000000000 */
[--C-:B------:R-:W-:Y:S01]  /*2b30*/  @!P5 IMAD.IADD R59, R59, 0x1, -R2.reuse ;  /* 0x000000013b3bd824 */ /* 0x100fe200078e0a02 */
[C---:B------:R-:W-:Y:S01]  /*2b40*/  ISETP.GT.U32.AND P5, PT, R2.reuse, R47, PT ;  /* 0x0000002f0200720c */ /* 0x040fe20003fa4070 */
[----:B------:R-:W-:Y:S01]  /*2b50*/  IMAD R65, R2, R46, R65 ;  /* 0x0000002e02417224 */ /* 0x000fe200078e0241 */
[----:B------:R-:W-:Y:S01]  /*2b60*/  IABS R67, R44 ;  /* 0x0000002c00437213 */ /* 0x000fe20000000000 */
[----:B------:R-:W-:Y:S01]  /*2b70*/  @!P0 IMAD.MOV R51, RZ, RZ, -R51 ;  /* 0x000000ffff338224 */ /* 0x000fe200078e0a33 */
[----:B------:R-:W-:Y:S01]  /*2b80*/  LOP3.LUT R46, R6, 0xb8, RZ, 0xfc, !PT ;  /* 0x000000b8062e7812 */ /* 0x000fe200078efcff */
[----:B------:R-:W-:Y:S01]  /*2b90*/  @!P3 IMAD.MOV R57, RZ, RZ, -R57 ;  /* 0x000000ffff39b224 */ /* 0x000fe200078e0a39 */
[----:B------:R-:W-:Y:S01]  /*2ba0*/  ISETP.GE.AND P0, PT, R52, RZ, PT ;  /* 0x000000ff3400720c */ /* 0x000fe20003f06270 */
[----:B------:R-:W-:Y:S01]  /*2bb0*/  @!P4 IMAD.IADD R61, R61, 0x1, -R2 ;  /* 0x000000013d3dc824 */ /* 0x000fe200078e0a02 */
[----:B------:R-:W-:Y:S01]  /*2bc0*/  ISETP.GE.AND P3, PT, R44, RZ, PT ;  /* 0x000000ff2c00720c */ /* 0x000fe20003f66270 */
[----:B------:R-:W-:Y:S01]  /*2bd0*/  IMAD.HI.U32 R44, R8, R67, RZ ;  /* 0x00000043082c7227 */ /* 0x000fe200078e00ff */
[----:B------:R-:W-:-:S02]  /*2be0*/  IABS R69, R46 ;  /* 0x0000002e00457213 */ /* 0x000fc40000000000 */
[----:B------:R-:W-:Y:S01]  /*2bf0*/  ISETP.GE.AND P4, PT, R46, RZ, PT ;  /* 0x000000ff2e00720c */ /* 0x000fe20003f86270 */
[----:B------:R-:W-:Y:S01]  /*2c00*/  @!P6 IMAD.MOV R61, RZ, RZ, -R61 ;  /* 0x000000ffff3de224 */ /* 0x000fe200078e0a3d */
[----:B------:R-:W-:Y:S01]  /*2c10*/  ISETP.GT.U32.AND P6, PT, R2, R65, PT ;  /* 0x000000410200720c */ /* 0x000fe20003fc4070 */
[----:B------:R-:W-:Y:S01]  /*2c20*/  @!P5 IMAD.IADD R47, R47, 0x1, -R2 ;  /* 0x000000012f2fd824 */ /* 0x000fe200078e0a02 */
[----:B------:R-:W-:Y:S01]  /*2c30*/  LOP3.LUT R52, R6, 0xc4, RZ, 0xfc, !PT ;  /* 0x000000c406347812 */ /* 0x000fe200078efcff */
[----:B------:R-:W-:Y:S01]  /*2c40*/  IMAD.MOV R44, RZ, RZ, -R44 ;  /* 0x000000ffff2c7224 */ /* 0x000fe200078e0a2c */
[----:B------:R-:W-:Y:S01]  /*2c50*/  IABS R73, R50 ;  /* 0x0000003200497213 */ /* 0x000fe20000000000 */
[----:B------:R-:W-:Y:S01]  /*2c60*/  IMAD.HI.U32 R46, R8, R69, RZ ;  /* 0x00000045082e7227 */ /* 0x000fe200078e00ff */
[C---:B------:R-:W-:Y:S02]  /*2c70*/  ISETP.GT.U32.AND P5, PT, R2.reuse, R47, PT ;  /* 0x0000002f0200720c */ /* 0x040fe40003fa4070 */
[----:B------:R-:W-:Y:S01]  /*2c80*/  IABS R75, R52 ;  /* 0x00000034004b7213 */ /* 0x000fe20000000000 */
[----:B------:R-:W-:-:S02]  /*2c90*/  IMAD R67, R2, R44, R67 ;  /* 0x0000002c02437224 */ /* 0x000fc400078e0243 */
[----:B------:R-:W-:Y:S02]  /*2ca0*/  IMAD.MOV R46, RZ, RZ, -R46 ;  /* 0x000000ffff2e7224 */ /* 0x000fe400078e0a2e */
[----:B------:R-:W-:Y:S02]  /*2cb0*/  @!P6 IMAD.IADD R65, R65, 0x1, -R2 ;  /* 0x000000014141e824 */ /* 0x000fe400078e0a02 */
[----:B------:R-:W-:-:S03]  /*2cc0*/  IMAD.HI.U32 R44, R8, R71, RZ ;  /* 0x00000047082c7227 */ /* 0x000fc600078e00ff */
[C---:B------:R-:W-:Y:S01]  /*2cd0*/  ISETP.GT.U32.AND P6, PT, R2.reuse, R65, PT ;  /* 0x000000410200720c */ /* 0x040fe20003fc4070 */
[----:B------:R-:W-:Y:S01]  /*2ce0*/  @!P5 IMAD.IADD R47, R47, 0x1, -R2 ;  /* 0x000000012f2fd824 */ /* 0x000fe200078e0a02 */
[----:B------:R-:W-:Y:S01]  /*2cf0*/  ISETP.GT.U32.AND P5, PT, R2, R67, PT ;  /* 0x000000430200720c */ /* 0x000fe20003fa4070 */
[----:B------:R-:W-:Y:S01]  /*2d00*/  @!P0 IMAD.MOV R59, RZ, RZ, -R59 ;  /* 0x000000ffff3b8224 */ /* 0x000fe200078e0a3b */
[----:B------:R-:W-:Y:S01]  /*2d10*/  ISETP.GE.AND P0, PT, R48, RZ, PT ;  /* 0x000000ff3000720c */ /* 0x000fe20003f06270 */
[C---:B------:R-:W-:Y:S02]  /*2d20*/  IMAD R69, R2.reuse, R46, R69 ;  /* 0x0000002e02457224 */ /* 0x040fe400078e0245 */
[----:B------:R-:W-:Y:S02]  /*2d30*/  IMAD.MOV R48, RZ, RZ, -R44 ;  /* 0x000000ffff307224 */ /* 0x000fe400078e0a2c */
[----:B------:R-:W-:Y:S02]  /*2d40*/  IMAD.MOV.U32 R63, RZ, RZ, R47 ;  /* 0x000000ffff3f7224 */ /* 0x000fe400078e002f */
[----:B------:R-:W-:-:S02]  /*2d50*/  IMAD R47, R2, R48, R71 ;  /* 0x00000030022f7224 */ /* 0x000fc400078e0247 */
[----:B------:R-:W-:Y:S01]  /*2d60*/  @!P1 IMAD.MOV R63, RZ, RZ, -R63 ;  /* 0x000000ffff3f9224 */ /* 0x000fe200078e0a3f */
[C---:B------:R-:W-:Y:S01]  /*2d70*/  ISETP.GT.U32.AND P1, PT, R2.reuse, R69, PT ;  /* 0x000000450200720c */ /* 0x040fe20003f24070 */
[----:B------:R-:W-:Y:S01]  /*2d80*/  @!P6 IMAD.IADD R65, R65, 0x1, -R2 ;  /* 0x000000014141e824 */ /* 0x000fe200078e0a02 */
[----:B------:R-:W-:Y:S01]  /*2d90*/  ISETP.GT.U32.AND P6, PT, R2, R47, PT ;  /* 0x0000002f0200720c */ /* 0x000fe20003fc4070 */
[----:B------:R-:W-:-:S04]  /*2da0*/  IMAD.HI.U32 R44, R8, R75, RZ ;  /* 0x0000004b082c7227 */ /* 0x000fc800078e00ff */
[----:B------:R-:W-:Y:S02]  /*2db0*/  IMAD.MOV R44, RZ, RZ, -R44 ;  /* 0x000000ffff2c7224 */ /* 0x000fe400078e0a2c */
[--C-:B------:R-:W-:Y:S02]  /*2dc0*/  @!P5 IMAD.IADD R67, R67, 0x1, -R2.reuse ;  /* 0x000000014343d824 */ /* 0x100fe400078e0a02 */
[C---:B------:R-:W-:Y:S02]  /*2dd0*/  IMAD R75, R2.reuse, R44, R75 ;  /* 0x0000002c024b7224 */ /* 0x040fe400078e024b */
[--C-:B------:R-:W-:Y:S01]  /*2de0*/  @!P1 IMAD.IADD R69, R69, 0x1, -R2.reuse ;  /* 0x0000000145459824 */ /* 0x100fe200078e0a02 */
[----:B------:R-:W-:Y:S01]  /*2df0*/  ISETP.GT.U32.AND P5, PT, R2, R67, PT ;  /* 0x000000430200720c */ /* 0x000fe20003fa4070 */
[----:B------:R-:W-:Y:S02]  /*2e00*/  @!P6 IMAD.IADD R47, R47, 0x1, -R2 ;  /* 0x000000012f2fe824 */ /* 0x000fe400078e0a02 */
[----:B------:R-:W-:Y:S01]  /*2e10*/  IMAD.HI.U32 R44, R8, R77, RZ ;  /* 0x0000004d082c7227 */ /* 0x000fe200078e00ff */
[----:B------:R-:W-:-:S02]  /*2e20*/  ISETP.GT.U32.AND P1, PT, R2, R69, PT ;  /* 0x000000450200720c */ /* 0x000fc40003f24070 */
[----:B------:R-:W-:Y:S01]  /*2e30*/  ISETP.GT.U32.AND P6, PT, R2, R47, PT ;  /* 0x0000002f0200720c */ /* 0x000fe20003fc4070 */
[----:B------:R-:W-:Y:S02]  /*2e40*/  IMAD.MOV R44, RZ, RZ, -R44 ;  /* 0x000000ffff2c7224 */ /* 0x000fe400078e0a2c */
[----:B------:R-:W-:-:S04]  /*2e50*/  IMAD.HI.U32 R46, R8, R73, RZ ;  /* 0x00000049082e7227 */ /* 0x000fc800078e00ff */
[C---:B------:R-:W-:Y:S02]  /*2e60*/  IMAD R77, R2.reuse, R44, R77 ;  /* 0x0000002c024d7224 */ /* 0x040fe400078e024d */
[----:B------:R-:W-:Y:S02]  /*2e70*/  IMAD.MOV R46, RZ, RZ, -R46 ;  /* 0x000000ffff2e7224 */ /* 0x000fe400078e0a2e */
[--C-:B------:R-:W-:Y:S01]  /*2e80*/  @!P1 IMAD.IADD R69, R69, 0x1, -R2.reuse ;  /* 0x0000000145459824 */ /* 0x100fe200078e0a02 */
[C---:B------:R-:W-:Y:S01]  /*2e90*/  ISETP.GT.U32.AND P1, PT, R2.reuse, R75, PT ;  /* 0x0000004b0200720c */ /* 0x040fe20003f24070 */
[----:B------:R-:W-:Y:S01]  /*2ea0*/  @!P6 IMAD.IADD R47, R47, 0x1, -R2 ;  /* 0x000000012f2fe824 */ /* 0x000fe200078e0a02 */
[C---:B------:R-:W-:Y:S01]  /*2eb0*/  ISETP.GT.U32.AND P6, PT, R2.reuse, R77, PT ;  /* 0x0000004d0200720c */ /* 0x040fe20003fc4070 */
[----:B------:R-:W-:Y:S02]  /*2ec0*/  IMAD R73, R2, R46, R73 ;  /* 0x0000002e02497224 */ /* 0x000fe400078e0249 */
[----:B------:R-:W-:-:S04]  /*2ed0*/  IMAD.HI.U32 R46, R8, R81, RZ ;  /* 0x00000051082e7227 */ /* 0x000fc800078e00ff */
[----:B------:R-:W-:Y:S01]  /*2ee0*/  @!P5 IMAD.IADD R67, R67, 0x1, -R2 ;  /* 0x000000014343d824 */ /* 0x000fe200078e0a02 */
[----:B------:R-:W-:Y:S01]  /*2ef0*/  ISETP.GT.U32.AND P5, PT, R2, R73, PT ;  /* 0x000000490200720c */ /* 0x000fe20003fa4070 */
[----:B------:R-:W-:Y:S02]  /*2f00*/  IMAD.MOV R46, RZ, RZ, -R46 ;  /* 0x000000ffff2e7224 */ /* 0x000fe400078e0a2e */
[--C-:B------:R-:W-:Y:S02]  /*2f10*/  @!P1 IMAD.IADD R75, R75, 0x1, -R2.reuse ;  /* 0x000000014b4b9824 */ /* 0x100fe400078e0a02 */
[----:B------:R-:W-:Y:S02]  /*2f20*/  @!P6 IMAD.IADD R77, R77, 0x1, -R2 ;  /* 0x000000014d4de824 */ /* 0x000fe400078e0a02 */
[----:B------:R-:W-:Y:S01]  /*2f30*/  IMAD.HI.U32 R44, R8, R79, RZ ;  /* 0x0000004f082c7227 */ /* 0x000fe200078e00ff */
[----:B------:R-:W-:-:S03]  /*2f40*/  ISETP.GT.U32.AND P6, PT, R2, R75, PT ;  /* 0x0000004b0200720c */ /* 0x000fc60003fc4070 */
[----:B------:R-:W-:Y:S02]  /*2f50*/  IMAD R81, R2, R46, R81 ;  /* 0x0000002e02517224 */ /* 0x000fe400078e0251 */
[----:B------:R-:W-:-:S04]  /*2f60*/  IMAD.HI.U32 R48, R8, R83, RZ ;  /* 0x0000005308307227 */ /* 0x000fc800078e00ff */
[----:B------:R-:W-:Y:S02]  /*2f70*/  IMAD.MOV R44, RZ, RZ, -R44 ;  /* 0x000000ffff2c7224 */ /* 0x000fe400078e0a2c */
[----:B------:R-:W-:Y:S02]  /*2f80*/  IMAD.MOV R48, RZ, RZ, -R48 ;  /* 0x000000ffff307224 */ /* 0x000fe400078e0a30 */
[----:B------:R-:W-:Y:S01]  /*2f90*/  @!P6 IMAD.IADD R75, R75, 0x1, -R2 ;  /* 0x000000014b4be824 */ /* 0x000fe200078e0a02 */
[C---:B------:R-:W-:Y:S01]  /*2fa0*/  ISETP.GT.U32.AND P6, PT, R2.reuse, R81, PT ;  /* 0x000000510200720c */ /* 0x040fe20003fc4070 */
[----:B------:R-:W-:Y:S02]  /*2fb0*/  IMAD R79, R2, R44, R79 ;  /* 0x0000002c024f7224 */ /* 0x000fe400078e024f */
[----:B------:R-:W-:-:S04]  /*2fc0*/  IMAD.HI.U32 R44, R8, R85, RZ ;  /* 0x00000055082c7227 */ /* 0x000fc800078e00ff */
[----:B------:R-:W-:Y:S01]  /*2fd0*/  @!P5 IMAD.IADD R73, R73, 0x1, -R2 ;  /* 0x000000014949d824 */ /* 0x000fe200078e0a02 */
[----:B------:R-:W-:Y:S01]  /*2fe0*/  ISETP.GE.AND P5, PT, R50, RZ, PT ;  /* 0x000000ff3200720c */ /* 0x000fe20003fa6270 */
[----:B------:R-:W-:Y:S01]  /*2ff0*/  IMAD R83, R2, R48, R83 ;  /* 0x0000003002537224 */ /* 0x000fe200078e0253 */
[----:B------:R-:W-:Y:S01]  /*3000*/  LOP3.LUT R50, R6, 0xf8, RZ, 0xfc, !PT ;  /* 0x000000f806327812 */ /* 0x000fe200078efcff */
[----:B------:R-:W-:Y:S01]  /*3010*/  IMAD.MOV R48, RZ, RZ, -R44 ;  /* 0x000000ffff307224 */ /* 0x000fe200078e0a2c */
[C---:B------:R-:W-:Y:S01]  /*3020*/  ISETP.GT.U32.AND P1, PT, R2.reuse, R73, PT ;  /* 0x000000490200720c */ /* 0x040fe20003f24070 */
[----:B------:R-:W-:Y:S01]  /*3030*/  @!P2 IMAD.MOV R65, RZ, RZ, -R65 ;  /* 0x000000ffff41a224 */ /* 0x000fe200078e0a41 */
[C---:B------:R-:W-:Y:S01]  /*3040*/  ISETP.GT.U32.AND P2, PT, R2.reuse, R77, PT ;  /* 0x0000004d0200720c */ /* 0x040fe20003f44070 */
[----:B------:R-:W-:Y:S01]  /*3050*/  IMAD R85, R2, R48, R85 ;  /* 0x0000003002557224 */ /* 0x000fe200078e0255 */
[----:B------:R-:W-:Y:S01]  /*3060*/  IABS R101, R50 ;  /* 0x0000003200657213 */ /* 0x000fe20000000000 */
[----:B------:R-:W-:-:S02]  /*3070*/  @!P6 IMAD.IADD R81, R81, 0x1, -R2 ;  /* 0x000000015151e824 */ /* 0x000fc400078e0a02 */
[----:B------:R-:W-:Y:S01]  /*3080*/  IMAD.HI.U32 R44, R8, R87, RZ ;  /* 0x00000057082c7227 */ /* 0x000fe200078e00ff */
[----:B------:R-:W-:-:S03]  /*3090*/  ISETP.GT.U32.AND P6, PT, R2, R85, PT ;  /* 0x000000550200720c */ /* 0x000fc60003fc4070 */
        /* <DEDUP_REMOVED lines=10> */
[--C-:B------:R-:W-:Y:S01]  /*3140*/  @!P1 IMAD.IADD R79, R79, 0x1, -R2.reuse ;  /* 0x000000014f4f9824 */ /* 0x100fe200078e0a02 */
[----:B------:R-:W-:Y:S01]  /*3150*/  ISETP.GE.AND P1, PT, R52, RZ, PT ;  /* 0x000000ff3400720c */ /* 0x000fe20003f26270 */
[----:B------:R-:W-:Y:S01]  /*3160*/  @!P2 IMAD.IADD R83, R83, 0x1, -R2 ;  /* 0x000000015353a824 */ /* 0x000fe200078e0a02 */
[----:B------:R-:W-:Y:S01]  /*3170*/  ISETP.GE.AND P2, PT, R54, RZ, PT ;  /* 0x000000ff3600720c */ /* 0x000fe20003f46270 */
[----:B------:R-:W-:Y:S01]  /*3180*/  IMAD R89, R2, R46, R89 ;  /* 0x0000002e02597224 */ /* 0x000fe200078e0259 */
[C---:B------:R-:W-:Y:S01]  /*3190*/  LOP3.LUT R52, R6.reuse, 0xe8, RZ, 0xfc, !PT ;  /* 0x000000e806347812 */ /* 0x040fe200078efcff */
[----:B------:R-:W-:Y:S01]  /*31a0*/  IMAD.MOV.U32 R71, RZ, RZ, R47 ;  /* 0x000000ffff477224 */ /* 0x000fe200078e002f */
[----:B------:R-:W-:Y:S01]  /*31b0*/  LOP3.LUT R54, R6, 0xec, RZ, 0xfc, !PT ;  /* 0x000000ec06367812 */ /* 0x000fe200078efcff */
[----:B------:R-:W-:Y:S01]  /*31c0*/  IMAD.HI.U32 R48, R8, R91, RZ ;  /* 0x0000005b08307227 */ /* 0x000fe200078e00ff */
[----:B------:R-:W-:-:S02]  /*31d0*/  IABS R93, R52 ;  /* 0x00000034005d7213 */ /* 0x000fc40000000000 */
[----:B------:R-:W-:Y:S01]  /*31e0*/  IABS R95, R54 ;  /* 0x00000036005f7213 */ /* 0x000fe20000000000 */
[----:B------:R-:W-:Y:S01]  /*31f0*/  @!P6 IMAD.IADD R87, R87, 0x1, -R2 ;  /* 0x000000015757e824 */ /* 0x000fe200078e0a02 */
[C---:B------:R-:W-:Y:S01]  /*3200*/  ISETP.GT.U32.AND P6, PT, R2.reuse, R89, PT ;  /* 0x000000590200720c */ /* 0x040fe20003fc4070 */
[----:B------:R-:W-:Y:S01]  /*3210*/  @!P3 IMAD.MOV R67, RZ, RZ, -R67 ;  /* 0x000000ffff43b224 */ /* 0x000fe200078e0a43 */
[C---:B------:R-:W-:Y:S01]  /*3220*/  ISETP.GT.U32.AND P3, PT, R2.reuse, R79, PT ;  /* 0x0000004f0200720c */ /* 0x040fe20003f64070 */
[----:B------:R-:W-:Y:S01]  /*3230*/  @!P4 IMAD.MOV R69, RZ, RZ, -R69 ;  /* 0x000000ffff45c224 */ /* 0x000fe200078e0a45 */
[C---:B------:R-:W-:Y:S01]  /*3240*/  ISETP.GT.U32.AND P4, PT, R2.reuse, R81, PT ;  /* 0x000000510200720c */ /* 0x040fe20003f84070 */
[----:B------:R-:W-:Y:S01]  /*3250*/  @!P0 IMAD.MOV R71, RZ, RZ, -R71 ;  /* 0x000000ffff478224 */ /* 0x000fe200078e0a47 */
[----:B------:R-:W-:Y:S01]  /*3260*/  ISETP.GT.U32.AND P0, PT, R2, R83, PT ;  /* 0x000000530200720c */ /* 0x000fe20003f04070 */
[----:B------:R-:W-:Y:S02]  /*3270*/  IMAD.MOV R48, RZ, RZ, -R48 ;  /* 0x000000ffff307224 */ /* 0x000fe400078e0a30 */
[----:B------:R-:W-:-:S04]  /*3280*/  IMAD.HI.U32 R6, R8, R93, RZ ;  /* 0x0000005d08067227 */ /* 0x000fc800078e00ff */
[----:B------:R-:W-:-:S04]  /*3290*/  IMAD.HI.U32 R44, R8, R95, RZ ;  /* 0x0000005f082c7227 */ /* 0x000fc800078e00ff */
[----:B------:R-:W-:-:S04]  /*32a0*/  IMAD.HI.U32 R46, R8, R97, RZ ;  /* 0x00000061082e7227 */ /* 0x000fc800078e00ff */
[----:B------:R-:W-:Y:S01]  /*32b0*/  @!P5 IMAD.MOV R73, RZ, RZ, -R73 ;  /* 0x000000ffff49d224 */ /* 0x000fe200078e0a49 */
[C---:B------:R-:W-:Y:S01]  /*32c0*/  ISETP.GT.U32.AND P5, PT, R2.reuse, R85, PT ;  /* 0x000000550200720c */ /* 0x040fe20003fa4070 */
[----:B------:R-:W-:Y:S02]  /*32d0*/  IMAD R91, R2, R48, R91 ;  /* 0x00000030025b7224 */ /* 0x000fe400078e025b */
[----:B------:R-:W-:Y:S02]  /*32e0*/  IMAD.MOV R6, RZ, RZ, -R6 ;  /* 0x000000ffff067224 */ /* 0x000fe400078e0a06 */
[----:B------:R-:W-:Y:S02]  /*32f0*/  IMAD.MOV R44, RZ, RZ, -R44 ;  /* 0x000000ffff2c7224 */ /* 0x000fe400078e0a2c */
[----:B------:R-:W-:Y:S02]  /*3300*/  IMAD.MOV R46, RZ, RZ, -R46 ;  /* 0x000000ffff2e7224 */ /* 0x000fe400078e0a2e */
[----:B------:R-:W-:-:S04]  /*3310*/  IMAD.HI.U32 R48, R8, R99, RZ ;  /* 0x0000006308307227 */ /* 0x000fc800078e00ff */
[C---:B------:R-:W-:Y:S02]  /*3320*/  IMAD R93, R2.reuse, R6, R93 ;  /* 0x00000006025d7224 */ /* 0x040fe400078e025d */
[C---:B------:R-:W-:Y:S02]  /*3330*/  IMAD R95, R2.reuse, R44, R95 ;  /* 0x0000002c025f7224 */ /* 0x040fe400078e025f */
[C---:B------:R-:W-:Y:S02]  /*3340*/  IMAD R97, R2.reuse, R46, R97 ;  /* 0x0000002e02617224 */ /* 0x040fe400078e0261 */
[----:B------:R-:W-:Y:S01]  /*3350*/  IMAD.MOV R48, RZ, RZ, -R48 ;  /* 0x000000ffff307224 */ /* 0x000fe200078e0a30 */
[----:B------:R-:W1:Y:S01]  /*3360*/  LDC.64 R46, c[0x0][0x3a8] ;  /* 0x0000ea00ff2e7b82 */ /* 0x000e620000000a00 */
[--C-:B------:R-:W-:Y:S02]  /*3370*/  @!P6 IMAD.IADD R89, R89, 0x1, -R2.reuse ;  /* 0x000000015959e824 */ /* 0x100fe400078e0a02 */
[----:B------:R-:W-:Y:S01]  /*3380*/  @!P1 IMAD.MOV R75, RZ, RZ, -R75 ;  /* 0x000000ffff4b9224 */ /* 0x000fe200078e0a4b */
[C---:B------:R-:W-:Y:S01]  /*3390*/  ISETP.GT.U32.AND P1, PT, R2.reuse, R87, PT ;  /* 0x000000570200720c */ /* 0x040fe20003f24070 */
[----:B------:R-:W-:Y:S01]  /*33a0*/  @!P2 IMAD.MOV R77, RZ, RZ, -R77 ;  /* 0x000000ffff4da224 */ /* 0x000fe200078e0a4d */
[C---:B------:R-:W-:Y:S01]  /*33b0*/  ISETP.GT.U32.AND P2, PT, R2.reuse, R91, PT ;  /* 0x0000005b0200720c */ /* 0x040fe20003f44070 */
[--C-:B------:R-:W-:Y:S01]  /*33c0*/  @!P3 IMAD.IADD R79, R79, 0x1, -R2.reuse ;  /* 0x000000014f4fb824 */ /* 0x100fe200078e0a02 */
[C---:B------:R-:W-:Y:S01]  /*33d0*/  ISETP.GT.U32.AND P3, PT, R2.reuse, R93, PT ;  /* 0x0000005d0200720c */ /* 0x040fe20003f64070 */
[--C-:B------:R-:W-:Y:S01]  /*33e0*/  @!P4 IMAD.IADD R81, R81, 0x1, -R2.reuse ;  /* 0x000000015151c824 */ /* 0x100fe200078e0a02 */
[C---:B------:R-:W-:Y:S01]  /*33f0*/  ISETP.GT.U32.AND P4, PT, R2.reuse, R95, PT ;  /* 0x0000005f0200720c */ /* 0x040fe20003f84070 */
[----:B------:R-:W-:Y:S01]  /*3400*/  @!P0 IMAD.IADD R83, R83, 0x1, -R2 ;  /* 0x0000000153538824 */ /* 0x000fe200078e0a02 */
[C---:B------:R-:W-:Y:S01]  /*3410*/  ISETP.GT.U32.AND P0, PT, R2.reuse, R97, PT ;  /* 0x000000610200720c */ /* 0x040fe20003f04070 */
[C---:B------:R-:W-:Y:S01]  /*3420*/  IMAD R99, R2.reuse, R48, R99 ;  /* 0x0000003002637224 */ /* 0x040fe200078e0263 */
[----:B------:R-:W-:Y:S01]  /*3430*/  ISETP.GT.U32.AND P6, PT, R2, R89, PT ;  /* 0x000000590200720c */ /* 0x000fe20003fc4070 */
[----:B------:R-:W-:-:S04]  /*3440*/  IMAD.HI.U32 R8, R8, R101, RZ ;  /* 0x0000006508087227 */ /* 0x000fc800078e00ff */
[----:B------:R-:W-:Y:S01]  /*3450*/  @!P5 IMAD.IADD R85, R85, 0x1, -R2 ;  /* 0x000000015555d824 */ /* 0x000fe200078e0a02 */
[----:B------:R-:W-:Y:S01]  /*3460*/  ISETP.GT.U32.AND P5, PT, R2, R99, PT ;  /* 0x000000630200720c */ /* 0x000fe20003fa4070 */
[----:B------:R-:W-:Y:S02]  /*3470*/  IMAD.MOV R8, RZ, RZ, -R8 ;  /* 0x000000ffff087224 */ /* 0x000fe400078e0a08 */
[--C-:B------:R-:W-:Y:S01]  /*3480*/  @!P1 IMAD.IADD R87, R87, 0x1, -R2.reuse ;  /* 0x0000000157579824 */ /* 0x100fe200078e0a02 */
[----:B------:R-:W-:Y:S01]  /*3490*/  ISETP.GE.AND P1, PT, R56, RZ, PT ;  /* 0x000000ff3800720c */ /* 0x000fe20003f26270 */
[----:B------:R-:W-:Y:S02]  /*34a0*/  IMAD R101, R2, R8, R101 ;  /* 0x0000000802657224 */ /* 0x000fe400078e0265 */
[--C-:B------:R-:W-:Y:S01]  /*34b0*/  @!P2 IMAD.IADD R91, R91, 0x1, -R2.reuse ;  /* 0x000000015b5ba824 */ /* 0x100fe200078e0a02 */
[----:B------:R-:W-:Y:S01]  /*34c0*/  ISETP.GE.AND P2, PT, R58, RZ, PT ;  /* 0x000000ff3a00720c */ /* 0x000fe20003f46270 */
[--C-:B------:R-:W-:Y:S01]  /*34d0*/  @!P3 IMAD.IADD R93, R93, 0x1, -R2.reuse ;  /* 0x000000015d5db824 */ /* 0x100fe200078e0a02 */
[----:B------:R-:W-:Y:S01]  /*34e0*/  ISETP.GE.AND P3, PT, R60, RZ, PT ;  /* 0x000000ff3c00720c */ /* 0x000fe20003f66270 */
[--C-:B------:R-:W-:Y:S01]  /*34f0*/  @!P4 IMAD.IADD R95, R95, 0x1, -R2.reuse ;  /* 0x000000015f5fc824 */ /* 0x100fe200078e0a02 */
[----:B------:R-:W-:Y:S01]  /*3500*/  ISETP.GE.AND P4, PT, R62, RZ, PT ;  /* 0x000000ff3e00720c */ /* 0x000fe20003f86270 */
[--C-:B------:R-:W-:Y:S01]  /*3510*/  @!P0 IMAD.IADD R97, R97, 0x1, -R2.reuse ;  /* 0x0000000161618824 */ /* 0x100fe200078e0a02 */
[----:B------:R-:W-:Y:S01]  /*3520*/  ISETP.GE.AND P0, PT, R64, RZ, PT ;  /* 0x000000ff4000720c */ /* 0x000fe20003f06270 */
[--C-:B------:R-:W-:Y:S01]  /*3530*/  @!P6 IMAD.IADD R89, R89, 0x1, -R2.reuse ;  /* 0x000000015959e824 */ /* 0x100fe200078e0a02 */
[----:B------:R-:W-:Y:S01]  /*3540*/  ISETP.GT.U32.AND P6, PT, R2, R101, PT ;  /* 0x000000650200720c */ /* 0x000fe20003fc4070 */
[--C-:B------:R-:W-:Y:S01]  /*3550*/  @!P5 IMAD.IADD R99, R99, 0x1, -R2.reuse ;  /* 0x000000016363d824 */ /* 0x100fe200078e0a02 */
[----:B------:R-:W-:Y:S01]  /*3560*/  ISETP.GE.AND P5, PT, R66, RZ, PT ;  /* 0x000000ff4200720c */ /* 0x000fe20003fa6270 */
[----:B------:R-:W-:Y:S01]  /*3570*/  @!P1 IMAD.MOV R79, RZ, RZ, -R79 ;  /* 0x000000ffff4f9224 */ /* 0x000fe200078e0a4f */
[C---:B------:R-:W-:Y:S01]  /*3580*/  ISETP.GT.U32.AND P1, PT, R2.reuse, R91, PT ;  /* 0x0000005b0200720c */ /* 0x040fe20003f24070 */
[----:B------:R-:W-:Y:S01]  /*3590*/  @!P2 IMAD.MOV R81, RZ, RZ, -R81 ;  /* 0x000000ffff51a224 */ /* 0x000fe200078e0a51 */
[C---:B------:R-:W-:Y:S01]  /*35a0*/  ISETP.GT.U32.AND P2, PT, R2.reuse, R93, PT ;  /* 0x0000005d0200720c */ /* 0x040fe20003f44070 */
[----:B------:R-:W-:Y:S01]  /*35b0*/  @!P3 IMAD.MOV R83, RZ, RZ, -R83 ;  /* 0x000000ffff53b224 */ /* 0x000fe200078e0a53 */
[C---:B------:R-:W-:Y:S01]  /*35c0*/  ISETP.GT.U32.AND P3, PT, R2.reuse, R95, PT ;  /* 0x0000005f0200720c */ /* 0x040fe20003f64070 */
[----:B------:R-:W-:Y:S01]  /*35d0*/  @!P4 IMAD.MOV R85, RZ, RZ, -R85 ;  /* 0x000000ffff55c224 */ /* 0x000fe200078e0a55 */
[C---:B------:R-:W-:Y:S01]  /*35e0*/  ISETP.GT.U32.AND P4, PT, R2.reuse, R97, PT ;  /* 0x000000610200720c */ /* 0x040fe20003f84070 */
[----:B------:R-:W-:Y:S01]  /*35f0*/  @!P0 IMAD.MOV R87, RZ, RZ, -R87 ;  /* 0x000000ffff578224 */ /* 0x000fe200078e0a57 */
[----:B------:R-:W-:Y:S01]  /*3600*/  ISETP.GT.U32.AND P0, PT, R2, R99, PT ;  /* 0x000000630200720c */ /* 0x000fe20003f04070 */
[----:B------:R-:W-:Y:S01]  /*3610*/  @!P6 IMAD.IADD R101, R101, 0x1, -R2 ;  /* 0x000000016565e824 */ /* 0x000fe200078e0a02 */
[----:B------:R-:W-:Y:S01]  /*3620*/  ISETP.GE.AND P6, PT, R68, RZ, PT ;  /* 0x000000ff4400720c */ /* 0x000fe20003fc6270 */
[----:B------:R-:W-:-:S02]  /*3630*/  @!P5 IMAD.MOV R89, RZ, RZ, -R89 ;  /* 0x000000ffff59d224 */ /* 0x000fc400078e0a59 */
[--C-:B------:R-:W-:Y:S01]  /*3640*/  @!P1 IMAD.IADD R91, R91, 0x1, -R2.reuse ;  /* 0x000000015b5b9824 */ /* 0x100fe200078e0a02 */
[----:B------:R-:W-:Y:S01]  /*3650*/  ISETP.GT.U32.AND P5, PT, R2, R101, PT ;  /* 0x000000650200720c */ /* 0x000fe20003fa4070 */
        /* <DEDUP_REMOVED lines=8> */
[----:B------:R-:W-:Y:S01]  /*36e0*/  @!P6 IMAD.MOV R91, RZ, RZ, -R91 ;  /* 0x000000ffff5be224 */ /* 0x000fe200078e0a5b */
[----:B------:R-:W-:Y:S01]  /*36f0*/  ISETP.GE.AND P0, PT, R50, RZ, PT ;  /* 0x000000ff3200720c */ /* 0x000fe20003f06270 */
[----:B-1----:R-:W-:Y:S01]  /*3700*/  IMAD R250, R239, R47, RZ ;  /* 0x0000002feffa7224 */ /* 0x002fe200078e02ff */
[----:B------:R-:W-:Y:S01]  /*3710*/  ISETP.NE.AND P6, PT, R45, RZ, PT ;  /* 0x000000ff2d00720c */ /* 0x000fe20003fc5270 */
[----:B------:R-:W-:Y:S01]  /*3720*/  @!P5 IMAD.IADD R101, R101, 0x1, -R2 ;  /* 0x000000016565d824 */ /* 0x000fe200078e0a02 */
[----:B------:R-:W-:Y:S01]  /*3730*/  LOP3.LUT R2, RZ, R45, RZ, 0x33, !PT ;  /* 0x0000002dff027212 */ /* 0x000fe200078e33ff */
[----:B------:R-:W-:Y:S01]  /*3740*/  @!P1 IMAD.MOV R93, RZ, RZ, -R93 ;  /* 0x000000ffff5d9224 */ /* 0x000fe200078e0a5d */
[----:B-----5:R-:W-:Y:S01]  /*3750*/  LEA R212, P5, R250, UR14, 0x2 ;  /* 0x0000000efad47c11 */ /* 0x020fe2000f8a10ff */
[----:B------:R-:W-:Y:S01]  /*3760*/  @!P2 IMAD.MOV R95, RZ, RZ, -R95 ;  /* 0x000000ffff5fa224 */ /* 0x000fe200078e0a5f */
[C---:B------:R-:W-:Y:S01]  /*3770*/  SEL R7, R2.reuse, R7, !P6 ;  /* 0x0000000702077207 */ /* 0x040fe20007000000 */
[----:B------:R-:W-:Y:S01]  /*3780*/  @!P3 IMAD.MOV R97, RZ, RZ, -R97 ;  /* 0x000000ffff61b224 */ /* 0x000fe200078e0a61 */
[C---:B------:R-:W-:Y:S01]  /*3790*/  SEL R10, R2.reuse, R10, !P6 ;  /* 0x0000000a020a7207 */ /* 0x040fe20007000000 */
[----:B------:R-:W-:Y:S01]  /*37a0*/  @!P4 IMAD.MOV R99, RZ, RZ, -R99 ;  /* 0x000000ffff63c224 */ /* 0x000fe200078e0a63 */
[C---:B------:R-:W-:Y:S01]  /*37b0*/  SEL R48, R2.reuse, R43, !P6 ;  /* 0x0000002b02307207 */ /* 0x040fe20007000000 */
[----:B------:R-:W-:Y:S01]  /*37c0*/  @!P0 IMAD.MOV R101, RZ, RZ, -R101 ;  /* 0x000000ffff658224 */ /* 0x000fe200078e0a65 */
[C---:B------:R-:W-:Y:S01]  /*37d0*/  SEL R9, R2.reuse, R9, !P6 ;  /* 0x0000000902097207 */ /* 0x040fe20007000000 */
[----:B----4-:R-:W-:Y:S01]  /*37e0*/  IMAD R7, R7, UR7, RZ ;  /* 0x0000000707077c24 */ /* 0x010fe2000f8e02ff */
[----:B------:R-:W-:Y:S01]  /*37f0*/  SEL R11, R2, R11, !P6 ;  /* 0x0000000b020b7207 */ /* 0x000fe20007000000 */
[----:B------:R-:W-:Y:S01]  /*3800*/  IMAD R10, R10, UR7, RZ ;  /* 0x000000070a0a7c24 */ /* 0x000fe2000f8e02ff */
[C---:B------:R-:W-:Y:S01]  /*3810*/  SEL R12, R2.reuse, R12, !P6 ;  /* 0x0000000c020c7207 */ /* 0x040fe20007000000 */
[----:B------:R-:W-:Y:S01]  /*3820*/  IMAD R9, R9, UR7, RZ ;  /* 0x0000000709097c24 */ /* 0x000fe2000f8e02ff */
[C---:B------:R-:W-:Y:S01]  /*3830*/  SEL R13, R2.reuse, R13, !P6 ;  /* 0x0000000d020d7207 */ /* 0x040fe20007000000 */
[----:B------:R-:W-:Y:S01]  /*3840*/  IMAD R11, R11, UR7, RZ ;  /* 0x000000070b0b7c24 */ /* 0x000fe2000f8e02ff */
[----:B------:R-:W-:Y:S01]  /*3850*/  SEL R14, R2, R14, !P6 ;  /* 0x0000000e020e7207 */ /* 0x000fe20007000000 */
        /* <DEDUP_REMOVED lines=42> */
[----:B------:R1:W-:Y:S01]  /*3b00*/  STL [R1+0xc4], R7 ;  /* 0x0000c40701007387 */ /* 0x0003e20000100800 */
        /* <DEDUP_REMOVED lines=8> */
[C---:B------:R-:W-:Y:S01]  /*3b90*/  SEL R40, R2.reuse, R40, !P6 ;  /* 0x0000002802287207 */ /* 0x040fe20007000000 */
[----:B------:R-:W-:Y:S01]  /*3ba0*/  IMAD R35, R35, UR7, RZ ;  /* 0x0000000723237c24 */ /* 0x000fe2000f8e02ff */
[C---:B------:R-:W-:Y:S01]  /*3bb0*/  SEL R41, R2.reuse, R41, !P6 ;  /* 0x0000002902297207 */ /* 0x040fe20007000000 */
[----:B------:R3:W-:Y:S01]  /*3bc0*/  STL [R1+0xbc], R10 ;  /* 0x0000bc0a01007387 */ /* 0x0007e20000100800 */
[----:B------:R-:W-:Y:S01]  /*3bd0*/  SEL R42, R2, R42, !P6 ;  /* 0x0000002a022a7207 */ /* 0x000fe20007000000 */
[----:B------:R-:W-:Y:S01]  /*3be0*/  IMAD R18, R6, UR7, RZ ;  /* 0x0000000706127c24 */ /* 0x000fe2000f8e02ff */
[C---:B------:R-:W-:Y:S01]  /*3bf0*/  SEL R49, R2.reuse, R49, !P6 ;  /* 0x0000003102317207 */ /* 0x040fe20007000000 */
[----:B------:R4:W-:Y:S01]  /*3c00*/  STL [R1+0xb8], R11 ;  /* 0x0000b80b01007387 */ /* 0x0009e20000100800 */
[C---:B------:R-:W-:Y:S01]  /*3c10*/  SEL R51, R2.reuse, R51, !P6 ;  /* 0x0000003302337207 */ /* 0x040fe20007000000 */
[----:B------:R-:W-:Y:S01]  /*3c20*/  IMAD R12, R37, UR7, RZ ;  /* 0x00000007250c7c24 */ /* 0x000fe2000f8e02ff */
[C---:B------:R-:W-:Y:S01]  /*3c30*/  SEL R53, R2.reuse, R53, !P6 ;  /* 0x0000003502357207 */ /* 0x040fe20007000000 */
[----:B------:R-:W-:Y:S01]  /*3c40*/  STL [R1+0xb4], R60 ;  /* 0x0000b43c01007387 */ /* 0x000fe20000100800 */
[----:B------:R-:W-:Y:S01]  /*3c50*/  SEL R55, R2, R55, !P6 ;  /* 0x0000003702377207 */ /* 0x000fe20007000000 */
[----:B------:R-:W-:Y:S01]  /*3c60*/  IMAD R6, R8, UR7, RZ ;  /* 0x0000000708067c24 */ /* 0x000fe2000f8e02ff */
[C---:B------:R-:W-:Y:S01]  /*3c70*/  SEL R57, R2.reuse, R57, !P6 ;  /* 0x0000003902397207 */ /* 0x040fe20007000000 */
[----:B------:R-:W-:Y:S01]  /*3c80*/  STL [R1+0xb0], R13 ;  /* 0x0000b00d01007387 */ /* 0x000fe20000100800 */
[C---:B------:R-:W-:Y:S01]  /*3c90*/  SEL R59, R2.reuse, R59, !P6 ;  /* 0x0000003b023b7207 */ /* 0x040fe20007000000 */
[----:B------:R-:W-:Y:S01]  /*3ca0*/  IMAD R8, R55, UR7, RZ ;  /* 0x0000000737087c24 */ /* 0x000fe2000f8e02ff */
[C---:B------:R-:W-:Y:S01]  /*3cb0*/  SEL R61, R2.reuse, R61, !P6 ;  /* 0x0000003d023d7207 */ /* 0x040fe20007000000 */
[----:B------:R5:W-:Y:S01]  /*3cc0*/  STL [R1+0xac], R14 ;  /* 0x0000ac0e01007387 */ /* 0x000be20000100800 */
[----:B------:R-:W-:Y:S01]  /*3cd0*/  SEL R63, R2, R63, !P6 ;  /* 0x0000003f023f7207 */ /* 0x000fe20007000000 */
[----:B------:R-:W-:Y:S01]  /*3ce0*/  VIADD R50, R74, 0xffffffff ;  /* 0xffffffff4a327836 */ /* 0x000fe20000000000 */
[C---:B------:R-:W-:Y:S01]  /*3cf0*/  SEL R65, R2.reuse, R65, !P6 ;  /* 0x0000004102417207 */ /* 0x040fe20007000000 */
[----:B------:R-:W-:Y:S01]  /*3d00*/  STL [R1+0xa8], R15 ;  /* 0x0000a80f01007387 */ /* 0x000fe20000100800 */
[----:B------:R-:W-:Y:S01]  /*3d10*/  SEL R67, R2, R67, !P6 ;  /* 0x0000004302437207 */ /* 0x000fe20007000000 */
[----:B------:R-:W-:Y:S01]  /*3d20*/  VIADD R52, R74, 0xfffffffe ;  /* 0xfffffffe4a347836 */ /* 0x000fe20000000000 */
[C---:B------:R-:W-:Y:S01]  /*3d30*/  SEL R69, R2.reuse, R69, !P6 ;  /* 0x0000004502457207 */ /* 0x040fe20007000000 */
[----:B------:R1:W-:Y:S01]  /*3d40*/  STL [R1+0xa4], R16 ;  /* 0x0000a41001007387 */ /* 0x0003e20000100800 */
[----:B------:R-:W-:Y:S01]  /*3d50*/  SEL R71, R2, R71, !P6 ;  /* 0x0000004702477207 */ /* 0x000fe20007000000 */
[----:B------:R-:W-:Y:S01]  /*3d60*/  VIADD R54, R74, 0xfffffffd ;  /* 0xfffffffd4a367836 */ /* 0x000fe20000000000 */
[C---:B------:R-:W-:Y:S01]  /*3d70*/  SEL R73, R2.reuse, R73, !P6 ;  /* 0x0000004902497207 */ /* 0x040fe20007000000 */
[----:B------:R1:W-:Y:S01]  /*3d80*/  STL [R1+0xa0], R17 ;  /* 0x0000a01101007387 */ /* 0x0003e20000100800 */
[----:B------:R-:W-:Y:S01]  /*3d90*/  SEL R75, R2, R75, !P6 ;  /* 0x0000004b024b7207 */ /* 0x000fe20007000000 */
[----:B------:R-:W-:Y:S01]  /*3da0*/  IMAD R230, R46, 0x24, RZ ;  /* 0x000000242ee67824 */ /* 0x000fe200078e02ff */
[C---:B------:R-:W-:Y:S01]  /*3db0*/  SEL R252, R2.reuse, R77, !P6 ;  /* 0x0000004d02fc7207 */ /* 0x040fe20007000000 */
[----:B------:R-:W-:Y:S01]  /*3dc0*/  STL [R1+0x9c], R58 ;  /* 0x00009c3a01007387 */ /* 0x000fe20000100800 */
[----:B------:R-:W-:Y:S01]  /*3dd0*/  SEL R251, R2, R79, !P6 ;  /* 0x0000004f02fb7207 */ /* 0x000fe20007000000 */
[----:B------:R-:W-:Y:S01]  /*3de0*/  IMAD R232, R46, 0x28, RZ ;  /* 0x000000282ee87824 */ /* 0x000fe200078e02ff */
[C---:B------:R-:W-:Y:S01]  /*3df0*/  SEL R248, R2.reuse, R81, !P6 ;  /* 0x0000005102f87207 */ /* 0x040fe20007000000 */
[----:B------:R-:W-:Y:S01]  /*3e00*/  STL [R1+0x98], R56 ;  /* 0x0000983801007387 */ /* 0x000fe20000100800 */
        /* <DEDUP_REMOVED lines=20> */
[----:B------:R-:W-:Y:S01]  /*3f50*/  SEL R43, R2, R4, !P6 ;  /* 0x00000004022b7207 */ /* 0x000fe20007000000 */
[----:B------:R-:W-:Y:S01]  /*3f60*/  IMAD R245, R245, UR7, RZ ;  /* 0x00000007f5f57c24 */ /* 0x000fe2000f8e02ff */
[----:B------:R-:W-:Y:S01]  /*3f70*/  LEA.HI.X.SX32 R2, R250, UR15, 0x2, P5 ;  /* 0x0000000ffa027c11 */ /* 0x000fe2000a8f16ff */
[----:B------:R-:W-:Y:S01]  /*3f80*/  STL [R1+0x80], R25 ;  /* 0x0000801901007387 */ /* 0x000fe20000100800 */
[-C--:B------:R-:W-:Y:S01]  /*3f90*/  LEA R78, P1, R7, R212.reuse, 0x2 ;  /* 0x000000d4074e7211 */ /* 0x080fe200078210ff */
[----:B------:R-:W-:Y:S01]  /*3fa0*/  IMAD R244, R244, UR7, RZ ;  /* 0x00000007f4f47c24 */ /* 0x000fe2000f8e02ff */
[----:B------:R-:W-:Y:S01]  /*3fb0*/  LEA R142, P2, R9, R212, 0x2 ;  /* 0x000000d4098e7211 */ /* 0x000fe200078410ff */
[----:B------:R3:W-:Y:S01]  /*3fc0*/  STL [R1+0x7c], R26 ;  /* 0x00007c1a01007387 */ /* 0x0007e20000100800 */
[----:B------:R-:W-:Y:S01]  /*3fd0*/  LEA.HI.X.SX32 R79, R7, R2, 0x2, P1 ;  /* 0x00000002074f7211 */ /* 0x000fe200008f16ff */
[----:B-1----:R-:W-:Y:S01]  /*3fe0*/  IMAD R7, R59, UR7, RZ ;  /* 0x000000073b077c24 */ /* 0x002fe2000f8e02ff */
[C---:B------:R-:W-:Y:S01]  /*3ff0*/  LEA R80, P1, R10.reuse, R212, 0x2 ;  /* 0x000000d40a507211 */ /* 0x040fe200078210ff */
[----:B------:R-:W-:Y:S01]  /*4000*/  STL [R1+0x78], R27 ;  /* 0x0000781b01007387 */ /* 0x000fe20000100800 */
[-C--:B------:R-:W-:Y:S01]  /*4010*/  LEA.HI.X.SX32 R143, R9, R2.reuse, 0x2, P2 ;  /* 0x00000002098f7211 */ /* 0x080fe200010f16ff */
[----:B--2---:R-:W-:Y:S01]  /*4020*/  IMAD R9, R51, UR7, RZ ;  /* 0x0000000733097c24 */ /* 0x004fe2000f8e02ff */
[----:B------:R-:W-:Y:S01]  /*4030*/  LEA.HI.X.SX32 R81, R10, R2, 0x2, P1 ;  /* 0x000000020a517211 */ /* 0x000fe200008f16ff */
[----:B------:R1:W-:Y:S01]  /*4040*/  STL [R1+0x74], R28 ;  /* 0x0000741c01007387 */ /* 0x0003e20000100800 */
[-C--:B------:R-:W-:Y:S01]  /*4050*/  LEA R82, P1, R60, R212.reuse, 0x2 ;  /* 0x000000d43c527211 */ /* 0x080fe200078210ff */
[----:B---3--:R-:W-:Y:S01]  /*4060*/  IMAD R10, R48, UR7, RZ ;  /* 0x00000007300a7c24 */ /* 0x008fe2000f8e02ff */
[----:B------:R-:W-:Y:S01]  /*4070*/  LEA R144, P2, R11, R212, 0x2 ;  /* 0x000000d40b907211 */ /* 0x000fe200078410ff */
[----:B------:R-:W-:Y:S01]  /*4080*/  STL [R1+0x70], R29 ;  /* 0x0000701d01007387 */ /* 0x000fe20000100800 */
[----:B------:R-:W-:Y:S01]  /*4090*/  LEA.HI.X.SX32 R83, R60, R2, 0x2, P1 ;  /* 0x000000023c537211 */ /* 0x000fe200008f16ff */
[----:B------:R-:W-:Y:S01]  /*40a0*/  IMAD R243, R243, UR7, RZ ;  /* 0x00000007f3f37c24 */ /* 0x000fe2000f8e02ff */
[C---:B------:R-:W-:Y:S01]  /*40b0*/  LEA R84, P1, R14.reuse, R212, 0x2 ;  /* 0x000000d40e547211 */ /* 0x040fe200078210ff */
[----:B------:R-:W-:Y:S01]  /*40c0*/  STL [R1+0x6c], R30 ;  /* 0x00006c1e01007387 */ /* 0x000fe20000100800 */
[-C--:B------:R-:W-:Y:S01]  /*40d0*/  LEA.HI.X.SX32 R145, R11, R2.reuse, 0x2, P2 ;  /* 0x000000020b917211 */ /* 0x080fe200010f16ff */
[----:B----4-:R-:W-:Y:S01]  /*40e0*/  IMAD R11, R41, UR7, RZ ;  /* 0x00000007290b7c24 */ /* 0x010fe2000f8e02ff */
[----:B------:R-:W-:Y:S01]  /*40f0*/  LEA.HI.X.SX32 R85, R14, R2, 0x2, P1 ;  /* 0x000000020e557211 */ /* 0x000fe200008f16ff */
[----:B-----5:R-:W-:Y:S01]  /*4100*/  IMAD R14, R53, UR7, RZ ;  /* 0x00000007350e7c24 */ /* 0x020fe2000f8e02ff */
[CC--:B------:R-:W-:Y:S01]  /*4110*/  LEA R146, P2, R13.reuse, R212.reuse, 0x2 ;  /* 0x000000d40d927211 */ /* 0x0c0fe200078410ff */
[----:B------:R-:W-:Y:S01]  /*4120*/  STL [R1+0x68], R31 ;  /* 0x0000681f01007387 */ /* 0x000fe20000100800 */
[----:B------:R-:W-:Y:S01]  /*4130*/  LEA R86, P1, R16, R212, 0x2 ;  /* 0x000000d410567211 */ /* 0x000fe200078210ff */
[----:B------:R-:W-:Y:S01]  /*4140*/  IMAD R242, R242, UR7, RZ ;  /* 0x00000007f2f27c24 */ /* 0x000fe2000f8e02ff */
[-C--:B------:R-:W-:Y:S01]  /*4150*/  LEA.HI.X.SX32 R147, R13, R2.reuse, 0x2, P2 ;  /* 0x000000020d937211 */ /* 0x080fe200010f16ff */
[----:B------:R-:W-:Y:S01]  /*4160*/  STL [R1+0x64], R32 ;  /* 0x0000642001007387 */ /* 0x000fe20000100800 */
[----:B------:R-:W-:Y:S01]  /*4170*/  LEA.HI.X.SX32 R87, R16, R2, 0x2, P1 ;  /* 0x0000000210577211 */ /* 0x000fe200008f16ff */
[----:B------:R-:W-:Y:S01]  /*4180*/  IMAD R16, R42, UR7, RZ ;  /* 0x000000072a107c24 */ /* 0x000fe2000f8e02ff */
[-C--:B------:R-:W-:Y:S01]  /*4190*/  LEA R148, P2, R15, R212.reuse, 0x2 ;  /* 0x000000d40f947211 */ /* 0x080fe200078410ff */
[----:B------:R-:W-:Y:S01]  /*41a0*/  STL [R1+0x60], R33 ;  /* 0x0000602101007387 */ /* 0x000fe20000100800 */
[C---:B------:R-:W-:Y:S01]  /*41b0*/  LEA R88, P1, R58.reuse, R212, 0x2 ;  /* 0x000000d43a587211 */ /* 0x040fe200078210ff */
[----:B------:R-:W-:Y:S01]  /*41c0*/  IMAD R13, R57, UR7, RZ ;  /* 0x00000007390d7c24 */ /* 0x000fe2000f8e02ff */
[-C--:B------:R-:W-:Y:S01]  /*41d0*/  LEA.HI.X.SX32 R149, R15, R2.reuse, 0x2, P2 ;  /* 0x000000020f957211 */ /* 0x080fe200010f16ff */
[----:B------:R-:W-:Y:S01]  /*41e0*/  IMAD R15, R49, UR7, RZ ;  /* 0x00000007310f7c24 */ /* 0x000fe2000f8e02ff */
[----:B------:R-:W-:Y:S01]  /*41f0*/  LEA.HI.X.SX32 R89, R58, R2, 0x2, P1 ;  /* 0x000000023a597211 */ /* 0x000fe200008f16ff */
[----:B------:R-:W-:Y:S01]  /*4200*/  STL [R1+0x5c], R34 ;  /* 0x00005c2201007387 */ /* 0x000fe20000100800 */
[-C--:B------:R-:W-:Y:S01]  /*4210*/  LEA R150, P2, R17, R212.reuse, 0x2 ;  /* 0x000000d411967211 */ /* 0x080fe200078410ff */
[----:B------:R-:W-:Y:S01]  /*4220*/  IMAD R241, R241, UR7, RZ ;  /* 0x00000007f1f17c24 */ /* 0x000fe2000f8e02ff */
[----:B------:R-:W-:Y:S01]  /*4230*/  LEA R90, P1, R20, R212, 0x2 ;  /* 0x000000d4145a7211 */ /* 0x000fe200078210ff */
[----:B------:R-:W-:Y:S01]  /*4240*/  STL [R1+0x58], R35 ;  /* 0x0000582301007387 */ /* 0x000fe20000100800 */
[-C--:B------:R-:W-:Y:S01]  /*4250*/  LEA.HI.X.SX32 R151, R17, R2.reuse, 0x2, P2 ;  /* 0x0000000211977211 */ /* 0x080fe200010f16ff */
[----:B------:R-:W-:Y:S01]  /*4260*/  IMAD R17, R40, UR7, RZ ;  /* 0x0000000728117c24 */ /* 0x000fe2000f8e02ff */
[----:B------:R-:W-:Y:S01]  /*4270*/  LEA.HI.X.SX32 R91, R20, R2, 0x2, P1 ;  /* 0x00000002145b7211 */ /* 0x000fe200008f16ff */
[----:B------:R2:W-:Y:S01]  /*4280*/  STL [R1+0x54], R19 ;  /* 0x0000541301007387 */ /* 0x0005e20000100800 */
[-C--:B------:R-:W-:Y:S01]  /*4290*/  LEA R152, P2, R56, R212.reuse, 0x2 ;  /* 0x000000d438987211 */ /* 0x080fe200078410ff */
[----:B------:R-:W-:Y:S01]  /*42a0*/  IMAD R20, R46, 0xc, RZ ;  /* 0x0000000c2e147824 */ /* 0x000fe200078e02ff */
[----:B------:R-:W-:Y:S01]  /*42b0*/  LEA R92, P1, R22, R212, 0x2 ;  /* 0x000000d4165c7211 */ /* 0x000fe200078210ff */
[----:B------:R-:W-:Y:S01]  /*42c0*/  STL [R1+0x50], R12 ;  /* 0x0000500c01007387 */ /* 0x000fe20000100800 */
[-C--:B------:R-:W-:Y:S01]  /*42d0*/  LEA.HI.X.SX32 R153, R56, R2.reuse, 0x2, P2 ;  /* 0x0000000238997211 */ /* 0x080fe200010f16ff */
[----:B------:R-:W-:Y:S01]  /*42e0*/  IMAD R240, R240, UR7, RZ ;  /* 0x00000007f0f07c24 */ /* 0x000fe2000f8e02ff */
[----:B------:R-:W-:Y:S01]  /*42f0*/  LEA.HI.X.SX32 R93, R22, R2, 0x2, P1 ;  /* 0x00000002165d7211 */ /* 0x000fe200008f16ff */
[----:B------:R3:W-:Y:S01]  /*4300*/  STL [R1+0x4c], R18 ;  /* 0x00004c1201007387 */ /* 0x0007e20000100800 */
[CC--:B------:R-:W-:Y:S01]  /*4310*/  LEA R154, P2, R21.reuse, R212.reuse, 0x2 ;  /* 0x000000d4159a7211 */ /* 0x0c0fe200078410ff */
[----:B------:R-:W-:Y:S01]  /*4320*/  IMAD R22, R46, 0x9, RZ ;  /* 0x000000092e167824 */ /* 0x000fe200078e02ff */
[----:B------:R-:W-:Y:S01]  /*4330*/  LEA R94, P1, R24, R212, 0x2 ;  /* 0x000000d4185e7211 */ /* 0x000fe200078210ff */
[----:B------:R-:W-:Y:S01]  /*4340*/  STL [R1+0x48], R6 ;  /* 0x0000480601007387 */ /* 0x000fe20000100800 */
[-C--:B------:R-:W-:Y:S01]  /*4350*/  LEA.HI.X.SX32 R155, R21, R2.reuse, 0x2, P2 ;  /* 0x00000002159b7211 */ /* 0x080fe200010f16ff */
[----:B------:R-:W-:Y:S01]  /*4360*/  IMAD R21, R46, 0xb, RZ ;  /* 0x0000000b2e157824 */ /* 0x000fe200078e02ff */
[----:B------:R-:W-:Y:S01]  /*4370*/  LEA.HI.X.SX32 R95, R24, R2, 0x2, P1 ;  /* 0x00000002185f7211 */ /* 0x000fe200008f16ff */
[----:B------:R4:W-:Y:S01]  /*4380*/  STL [R1+0x44], R17 ;  /* 0x0000441101007387 */ /* 0x0009e20000100800 */
[CC--:B------:R-:W-:Y:S01]  /*4390*/  LEA R156, P2, R23.reuse, R212.reuse, 0x2 ;  /* 0x000000d4179c7211 */ /* 0x0c0fe200078410ff */
[----:B------:R-:W-:Y:S01]  /*43a0*/  IMAD R24, R46, 0x7, RZ ;  /* 0x000000072e187824 */ /* 0x000fe200078e02ff */
[----:B------:R-:W-:Y:S01]  /*43b0*/  LEA R96, P1, R26, R212, 0x2 ;  /* 0x000000d41a607211 */ /* 0x000fe200078210ff */
[----:B------:R-:W-:Y:S01]  /*43c0*/  STL [R1+0x40], R11 ;  /* 0x0000400b01007387 */ /* 0x000fe20000100800 */
[-C--:B------:R-:W-:Y:S01]  /*43d0*/  LEA.HI.X.SX32 R157, R23, R2.reuse, 0x2, P2 ;  /* 0x00000002179d7211 */ /* 0x080fe200010f16ff */
[----:B------:R-:W-:Y:S01]  /*43e0*/  IMAD.SHL.U32 R23, R46, 0x8, RZ ;  /* 0x000000082e177824 */ /* 0x000fe200078e00ff */
        /* <DEDUP_REMOVED lines=11> */
[----:B-1----:R-:W-:Y:S01]  /*44a0*/  IMAD.SHL.U32 R28, R46, 0x2, RZ ;  /* 0x000000022e1c7824 */ /* 0x002fe200078e00ff */
[----:B------:R-:W-:Y:S01]  /*44b0*/  LEA R100, P1, R30, R212, 0x2 ;  /* 0x000000d41e647211 */ /* 0x000fe200078210ff */
[----:B------:R-:W-:Y:S01]  /*44c0*/  STL [R1+0x30], R9 ;  /* 0x0000300901007387 */ /* 0x000fe20000100800 */
[-C--:B------:R-:W-:Y:S01]  /*44d0*/  LEA.HI.X.SX32 R161, R27, R2.reuse, 0x2, P2 ;  /* 0x000000021ba17211 */ /* 0x080fe200010f16ff */
[----:B------:R-:W-:Y:S01]  /*44e0*/  IMAD R27, R46, 0x3, RZ ;  /* 0x000000032e1b7824 */ /* 0x000fe200078e02ff */
[----:B------:R-:W-:Y:S01]  /*44f0*/  LEA.HI.X.SX32 R101, R30, R2, 0x2, P1 ;  /* 0x000000021e657211 */ /* 0x000fe200008f16ff */
[----:B------:R1:W-:Y:S01]  /*4500*/  STL [R1+0x2c], R14 ;  /* 0x00002c0e01007387 */ /* 0x0003e20000100800 */
        /* <DEDUP_REMOVED lines=9> */
[----:B------:R-:W-:Y:S01]  /*45a0*/  IMAD R43, R43, UR7, RZ ;  /* 0x000000072b2b7c24 */ /* 0x000fe2000f8e02ff */
[----:B------:R-:W-:Y:S01]  /*45b0*/  LEA R104, P1, R34, R212, 0x2 ;  /* 0x000000d422687211 */ /* 0x000fe200078210ff */
[----:B------:R-:W-:Y:S01]  /*45c0*/  STL [R1+0x20], R7 ;  /* 0x0000200701007387 */ /* 0x000fe20000100800 */
[-C--:B------:R-:W-:Y:S01]  /*45d0*/  LEA.HI.X.SX32 R165, R31, R2.reuse, 0x2, P2 ;  /* 0x000000021fa57211 */ /* 0x080fe200010f16ff */
[----:B------:R-:W-:Y:S01]  /*45e0*/  VIADD R4, R74, 0xffffffe0 ;  /* 0xffffffe04a047836 */ /* 0x000fe20000000000 */
[----:B------:R-:W-:Y:S01]  /*45f0*/  LEA.HI.X.SX32 R105, R34, R2, 0x2, P1 ;  /* 0x0000000222697211 */ /* 0x000fe200008f16ff */
[C---:B------:R-:W-:Y:S01]  /*4600*/  IMAD R234, R46.reuse, 0x2c, RZ ;  /* 0x0000002c2eea7824 */ /* 0x040fe200078e02ff */
[-C--:B------:R-:W-:Y:S01]  /*4610*/  LEA R166, P2, R33, R212.reuse, 0x2 ;  /* 0x000000d421a67211 */ /* 0x080fe200078410ff */
[C---:B------:R-:W-:Y:S01]  /*4620*/  IMAD R236, R46.reuse, 0x30, RZ ;  /* 0x000000302eec7824 */ /* 0x040fe200078e02ff */
[----:B------:R-:W-:Y:S01]  /*4630*/  LEA R106, P1, R19, R212, 0x2 ;  /* 0x000000d4136a7211 */ /* 0x000fe200078210ff */
[C---:B------:R-:W-:Y:S01]  /*4640*/  IMAD R48, R46.reuse, 0x34, RZ ;  /* 0x000000342e307824 */ /* 0x040fe200078e02ff */
[-C--:B------:R-:W-:Y:S01]  /*4650*/  LEA.HI.X.SX32 R167, R33, R2.reuse, 0x2, P2 ;  /* 0x0000000221a77211 */ /* 0x080fe200010f16ff */
[C---:B------:R-:W-:Y:S01]  /*4660*/  IMAD R56, R46.reuse, 0x44, RZ ;  /* 0x000000442e387824 */ /* 0x040fe200078e02ff */
[----:B------:R-:W-:Y:S01]  /*4670*/  LEA.HI.X.SX32 R107, R19, R2, 0x2, P1 ;  /* 0x00000002136b7211 */ /* 0x000fe200008f16ff */
[C---:B--2---:R-:W-:Y:S01]  /*4680*/  IMAD R19, R46.reuse, 0xd, RZ ;  /* 0x0000000d2e137824 */ /* 0x044fe200078e02ff */
[CC--:B------:R-:W-:Y:S01]  /*4690*/  LEA R168, P2, R35.reuse, R212.reuse, 0x2 ;  /* 0x000000d423a87211 */ /* 0x0c0fe200078410ff */
[----:B------:R-:W-:Y:S01]  /*46a0*/  IMAD R58, R46, 0x48, RZ ;  /* 0x000000482e3a7824 */ /* 0x000fe200078e02ff */
[----:B------:R-:W-:Y:S01]  /*46b0*/  LEA R108, P1, R18, R212, 0x2 ;  /* 0x000000d4126c7211 */ /* 0x000fe200078210ff */
[C---:B------:R-:W-:Y:S01]  /*46c0*/  IMAD R60, R46.reuse, 0x4c, RZ ;  /* 0x0000004c2e3c7824 */ /* 0x040fe200078e02ff */
[-C--:B------:R-:W-:Y:S01]  /*46d0*/  LEA.HI.X.SX32 R169, R35, R2.reuse, 0x2, P2 ;  /* 0x0000000223a97211 */ /* 0x080fe200010f16ff */
[----:B------:R-:W-:Y:S01]  /*46e0*/  IMAD R62, R46, 0x50, RZ ;  /* 0x000000502e3e7824 */ /* 0x000fe200078e02ff */
[----:B------:R-:W-:Y:S01]  /*46f0*/  LEA.HI.X.SX32 R109, R18, R2, 0x2, P1 ;  /* 0x00000002126d7211 */ /* 0x000fe200008f16ff */
[----:B---3--:R-:W-:Y:S01]  /*4700*/  IMAD R18, R46, 0xe, RZ ;  /* 0x0000000e2e127824 */ /* 0x008fe200078e02ff */
[-C--:B------:R-:W-:Y:S01]  /*4710*/  LEA R170, P2, R12, R212.reuse, 0x2 ;  /* 0x000000d40caa7211 */ /* 0x080fe200078410ff */
[----:B------:R-:W-:Y:S01]  /*4720*/  IMAD R64, R46, 0x54, RZ ;  /* 0x000000542e407824 */ /* 0x000fe200078e02ff */
[----:B------:R-:W-:-:S02]  /*4730*/  LEA R110, P1, R17, R212, 0x2 ;  /* 0x000000d4116e7211 */ /* 0x000fc400078210ff */
[-C--:B------:R-:W-:Y:S01]  /*4740*/  LEA.HI.X.SX32 R171, R12, R2.reuse, 0x2, P2 ;  /* 0x000000020cab7211 */ /* 0x080fe200010f16ff */
[----:B------:R-:W-:Y:S01]  /*4750*/  IMAD R12, R61, UR7, RZ ;  /* 0x000000073d0c7c24 */ /* 0x000fe2000f8e02ff */
[----:B------:R-:W-:Y:S01]  /*4760*/  LEA.HI.X.SX32 R111, R17, R2, 0x2, P1 ;  /* 0x00000002116f7211 */ /* 0x000fe200008f16ff */
[----:B----4-:R-:W-:Y:S01]  /*4770*/  IMAD R17, R46, 0xf, RZ ;  /* 0x0000000f2e117824 */ /* 0x010fe200078e02ff */
[-C--:B------:R-:W-:Y:S02]  /*4780*/  LEA R172, P2, R6, R212.reuse, 0x2 ;  /* 0x000000d406ac7211 */ /* 0x080fe400078410ff */
[----:B------:R-:W-:Y:S01]  /*4790*/  LEA R112, P1, R16, R212, 0x2 ;  /* 0x000000d410707211 */ /* 0x000fe200078210ff */
[----:B------:R2:W-:Y:S01]  /*47a0*/  STL [R1+0x1c], R12 ;  /* 0x00001c0c01007387 */ /* 0x0005e20000100800 */
[-C--:B------:R-:W-:Y:S01]  /*47b0*/  LEA.HI.X.SX32 R173, R6, R2.reuse, 0x2, P2 ;  /* 0x0000000206ad7211 */ /* 0x080fe200010f16ff */
[----:B------:R-:W-:Y:S01]  /*47c0*/  IMAD R6, R63, UR7, RZ ;  /* 0x000000073f067c24 */ /* 0x000fe2000f8e02ff */
[----:B------:R-:W-:Y:S01]  /*47d0*/  LEA.HI.X.SX32 R113, R16, R2, 0x2, P1 ;  /* 0x0000000210717211 */ /* 0x000fe200008f16ff */
[----:B-----5:R-:W-:Y:S01]  /*47e0*/  IMAD.SHL.U32 R16, R46, 0x10, RZ ;  /* 0x000000102e107824 */ /* 0x020fe200078e00ff */
[----:B------:R-:W-:-:S02]  /*47f0*/  LEA R174, P2, R11, R212, 0x2 ;  /* 0x000000d40bae7211 */ /* 0x000fc400078410ff */
[----:B------:R-:W-:Y:S01]  /*4800*/  LEA R114, P1, R15, R212, 0x2 ;  /* 0x000000d40f727211 */ /* 0x000fe200078210ff */
[----:B------:R-:W-:Y:S01]  /*4810*/  STL [R1+0x18], R6 ;  /* 0x0000180601007387 */ /* 0x000fe20000100800 */
[-C--:B------:R-:W-:Y:S01]  /*4820*/  LEA.HI.X.SX32 R175, R11, R2.reuse, 0x2, P2 ;  /* 0x000000020baf7211 */ /* 0x080fe200010f16ff */
[----:B------:R-:W-:Y:S01]  /*4830*/  IMAD R11, R65, UR7, RZ ;  /* 0x00000007410b7c24 */ /* 0x000fe2000f8e02ff */
[----:B------:R-:W-:Y:S01]  /*4840*/  LEA.HI.X.SX32 R115, R15, R2, 0x2, P1 ;  /* 0x000000020f737211 */ /* 0x000fe200008f16ff */
[----:B------:R-:W-:Y:S01]  /*4850*/  IMAD R15, R46, 0x11, RZ ;  /* 0x000000112e0f7824 */ /* 0x000fe200078e02ff */
[-C--:B------:R-:W-:Y:S02]  /*4860*/  LEA R176, P2, R10, R212.reuse, 0x2 ;  /* 0x000000d40ab07211 */ /* 0x080fe400078410ff */
[----:B------:R-:W-:Y:S01]  /*4870*/  LEA R116, P1, R14, R212, 0x2 ;  /* 0x000000d40e747211 */ /* 0x000fe200078210ff */
[----:B------:R3:W-:Y:S01]  /*4880*/  STL [R1+0x14], R11 ;  /* 0x0000140b01007387 */ /* 0x0007e20000100800 */
[-C--:B------:R-:W-:Y:S01]  /*4890*/  LEA.HI.X.SX32 R177, R10, R2.reuse, 0x2, P2 ;  /* 0x000000020ab17211 */ /* 0x080fe200010f16ff */
[----:B------:R-:W-:Y:S01]  /*48a0*/  IMAD R10, R67, UR7, RZ ;  /* 0x00000007430a7c24 */ /* 0x000fe2000f8e02ff */
[----:B------:R-:W-:Y:S01]  /*48b0*/  LEA.HI.X.SX32 R117, R14, R2, 0x2, P1 ;  /* 0x000000020e757211 */ /* 0x000fe200008f16ff */
[----:B-1----:R-:W-:Y:S01]  /*48c0*/  IMAD R14, R46, 0x12, RZ ;  /* 0x000000122e0e7824 */ /* 0x002fe200078e02ff */
        /* <DEDUP_REMOVED lines=13> */
[----:B--2---:R-:W-:Y:S01]  /*49a0*/  IMAD R12, R46, 0x14, RZ ;  /* 0x000000142e0c7824 */ /* 0x004fe200078e02ff */
[----:B------:R-:W-:-:S02]  /*49b0*/  LEA R182, P2, R7, R212, 0x2 ;  /* 0x000000d407b67211 */ /* 0x000fc400078410ff */
[----:B------:R-:W-:Y:S01]  /*49c0*/  LEA R122, P1, R11, R212, 0x2 ;  /* 0x000000d40b7a7211 */ /* 0x000fe200078210ff */
[----:B------:R-:W-:Y:S01]  /*49d0*/  STL [R1+0x8], R8 ;  /* 0x0000080801007387 */ /* 0x000fe20000100800 */
[-C--:B------:R-:W-:Y:S01]  /*49e0*/  LEA.HI.X.SX32 R183, R7, R2.reuse, 0x2, P2 ;  /* 0x0000000207b77211 */ /* 0x080fe200010f16ff */
[----:B------:R-:W-:Y:S01]  /*49f0*/  IMAD R7, R73, UR7, RZ ;  /* 0x0000000749077c24 */ /* 0x000fe2000f8e02ff */
[----:B------:R-:W-:Y:S01]  /*4a00*/  LEA.HI.X.SX32 R123, R11, R2, 0x2, P1 ;  /* 0x000000020b7b7211 */ /* 0x000fe200008f16ff */
[----:B---3--:R-:W-:Y:S01]  /*4a10*/  IMAD R11, R46, 0x15, RZ ;  /* 0x000000152e0b7824 */ /* 0x008fe200078e02ff */
[CC--:B------:R-:W-:Y:S02]  /*4a20*/  LEA R124, P1, R9.reuse, R212.reuse, 0x2 ;  /* 0x000000d4097c7211 */ /* 0x0c0fe400078210ff */
[----:B------:R-:W-:Y:S01]  /*4a30*/  LEA R184, P2, R6, R212, 0x2 ;  /* 0x000000d406b87211 */ /* 0x000fe200078410ff */
[----:B------:R2:W-:Y:S01]  /*4a40*/  STL [R1+0x4], R7 ;  /* 0x0000040701007387 */ /* 0x0005e20000100800 */
[----:B------:R-:W-:Y:S01]  /*4a50*/  LEA.HI.X.SX32 R125, R9, R2, 0x2, P1 ;  /* 0x00000002097d7211 */ /* 0x000fe200008f16ff */
[----:B-1----:R-:W-:Y:S01]  /*4a60*/  IMAD.SHL.U32 R9, R46, 0x4, RZ ;  /* 0x000000042e097824 */ /* 0x002fe200078e00ff */
[----:B------:R-:W-:-:S02]  /*4a70*/  LEA R126, P1, R7, R212, 0x2 ;  /* 0x000000d4077e7211 */ /* 0x000fc400078210ff */
[-C--:B------:R-:W-:Y:S01]  /*4a80*/  LEA.HI.X.SX32 R185, R6, R2.reuse, 0x2, P2 ;  /* 0x0000000206b97211 */ /* 0x080fe200010f16ff */
[----:B------:R-:W-:Y:S01]  /*4a90*/  IMAD R6, R75, UR7, RZ ;  /* 0x000000074b067c24 */ /* 0x000fe2000f8e02ff */
[----:B------:R-:W-:Y:S02]  /*4aa0*/  LEA.HI.X.SX32 R127, R7, R2, 0x2, P1 ;  /* 0x00000002077f7211 */ /* 0x000fe400008f16ff */
[-C--:B------:R-:W-:Y:S01]  /*4ab0*/  LEA R128, P1, R252, R212.reuse, 0x2 ;  /* 0x000000d4fc807211 */ /* 0x080fe200078210ff */
[----:B--2---:R-:W-:Y:S01]  /*4ac0*/  IMAD R7, R46, 0xa, RZ ;  /* 0x0000000a2e077824 */ /* 0x004fe200078e02ff */
[----:B------:R-:W-:Y:S01]  /*4ad0*/  LEA R186, P2, R10, R212, 0x2 ;  /* 0x000000d40aba7211 */ /* 0x000fe200078410ff */
[----:B------:R1:W-:Y:S01]  /*4ae0*/  STL [R1], R6 ;  /* 0x0000000601007387 */ /* 0x0003e20000100800 */
[----:B------:R-:W-:Y:S02]  /*4af0*/  LEA.HI.X.SX32 R129, R252, R2, 0x2, P1 ;  /* 0x00000002fc817211 */ /* 0x000fe400008f16ff */
[----:B------:R-:W-:Y:S01]  /*4b00*/  LEA R192, P1, R251, R212, 0x2 ;  /* 0x000000d4fbc07211 */ /* 0x000fe200078210ff */
[----:B------:R2:W-:Y:S01]  /*4b10*/  STL [R1+0x110], R9 ;  /* 0x0001100901007387 */ /* 0x0005e20000100800 */
[----:B------:R-:W-:-:S02]  /*4b20*/  LEA.HI.X.SX32 R187, R10, R2, 0x2, P2 ;  /* 0x000000020abb7211 */ /* 0x000fc400010f16ff */
[----:B------:R-:W-:Y:S01]  /*4b30*/  LEA.HI.X.SX32 R193, R251, R2, 0x2, P1 ;  /* 0x00000002fbc17211 */ /* 0x000fe200008f16ff */
[----:B------:R2:W-:Y:S01]  /*4b40*/  STL [R1+0x14c], R28 ;  /* 0x00014c1c01007387 */ /* 0x0005e20000100800 */
[-C--:B------:R-:W-:Y:S02]  /*4b50*/  LEA R130, P1, R248, R212.reuse, 0x2 ;  /* 0x000000d4f8827211 */ /* 0x080fe400078210ff */
[----:B------:R-:W-:Y:S01]  /*4b60*/  LEA R188, P2, R8, R212, 0x2 ;  /* 0x000000d408bc7211 */ /* 0x000fe200078410ff */
[----:B------:R2:W-:Y:S01]  /*4b70*/  STL [R1+0x148], R27 ;  /* 0x0001481b01007387 */ /* 0x0005e20000100800 */
[----:B------:R-:W-:Y:S02]  /*4b80*/  LEA.HI.X.SX32 R131, R248, R2, 0x2, P1 ;  /* 0x00000002f8837211 */ /* 0x000fe400008f16ff */
[C---:B------:R-:W-:Y:S01]  /*4b90*/  LEA R194, P1, R247.reuse, R212, 0x2 ;  /* 0x000000d4f7c27211 */ /* 0x040fe200078210ff */
[----:B------:R2:W-:Y:S01]  /*4ba0*/  STL [R1+0xf8], R20 ;  /* 0x0000f81401007387 */ /* 0x0005e20000100800 */
[-C--:B------:R-:W-:Y:S01]  /*4bb0*/  LEA.HI.X.SX32 R189, R8, R2.reuse, 0x2, P2 ;  /* 0x0000000208bd7211 */ /* 0x080fe200010f16ff */
[----:B------:R-:W-:Y:S01]  /*4bc0*/  IMAD R8, R46, 0x18, RZ ;  /* 0x000000182e087824 */ /* 0x000fe200078e02ff */
[----:B------:R-:W-:Y:S01]  /*4bd0*/  LEA.HI.X.SX32 R195, R247, R2, 0x2, P1 ;  /* 0x00000002f7c37211 */ /* 0x000fe200008f16ff */
[----:B------:R2:W-:Y:S01]  /*4be0*/  STL [R1+0x144], R26 ;  /* 0x0001441a01007387 */ /* 0x0005e20000100800 */
[----:B------:R-:W-:-:S02]  /*4bf0*/  LEA R132, P1, R246, R212, 0x2 ;  /* 0x000000d4f6847211 */ /* 0x000fc400078210ff */
[----:B------:R-:W-:Y:S01]  /*4c00*/  LEA R190, P2, R6, R212, 0x2 ;  /* 0x000000d406be7211 */ /* 0x000fe200078410ff */
[----:B------:R2:W-:Y:S01]  /*4c10*/  STL [R1+0xe8], R12 ;  /* 0x0000e80c01007387 */ /* 0x0005e20000100800 */
[----:B------:R-:W-:Y:S02]  /*4c20*/  LEA.HI.X.SX32 R133, R246, R2, 0x2, P1 ;  /* 0x00000002f6857211 */ /* 0x000fe400008f16ff */
[C---:B------:R-:W-:Y:S01]  /*4c30*/  LEA R196, P1, R245.reuse, R212, 0x2 ;  /* 0x000000d4f5c47211 */ /* 0x040fe200078210ff */
[----:B------:R2:W-:Y:S01]  /*4c40*/  STL [R1+0x140], R25 ;  /* 0x0001401901007387 */ /* 0x0005e20000100800 */
[-C--:B------:R-:W-:Y:S01]  /*4c50*/  LEA.HI.X.SX32 R191, R6, R2.reuse, 0x2, P2 ;  /* 0x0000000206bf7211 */ /* 0x080fe200010f16ff */
[----:B-1----:R-:W-:Y:S01]  /*4c60*/  IMAD R6, R46, 0x1c, RZ ;  /* 0x0000001c2e067824 */ /* 0x002fe200078e02ff */
[----:B------:R-:W-:Y:S01]  /*4c70*/  LEA.HI.X.SX32 R197, R245, R2, 0x2, P1 ;  /* 0x00000002f5c57211 */ /* 0x000fe200008f16ff */
[----:B------:R2:W-:Y:S01]  /*4c80*/  STL [R1+0xdc], R8 ;  /* 0x0000dc0801007387 */ /* 0x0005e20000100800 */
[----:B------:R-:W-:-:S02]  /*4c90*/  LEA R134, P1, R244, R212, 0x2 ;  /* 0x000000d4f4867211 */ /* 0x000fc400078210ff */
[----:B------:R-:W-:Y:S01]  /*4ca0*/  IADD3 R38, P0, PT, R238, UR12, RZ ;  /* 0x0000000cee267c10 */ /* 0x000fe2000ff1e0ff */
[----:B------:R2:W-:Y:S01]  /*4cb0*/  STL [R1+0x13c], R24 ;  /* 0x00013c1801007387 */ /* 0x0005e20000100800 */
[----:B------:R-:W-:Y:S02]  /*4cc0*/  LEA.HI.X.SX32 R135, R244, R2, 0x2, P1 ;  /* 0x00000002f4877211 */ /* 0x000fe400008f16ff */
[----:B------:R-:W-:Y:S01]  /*4cd0*/  LEA R198, P1, R243, R212, 0x2 ;  /* 0x000000d4f3c67211 */ /* 0x000fe200078210ff */
[----:B------:R2:W-:Y:S01]  /*4ce0*/  STL [R1+0xd8], R6 ;  /* 0x0000d80601007387 */ /* 0x0005e20000100800 */
[----:B------:R-:W-:Y:S02]  /*4cf0*/  LEA.HI.X.SX32 R39, R249, UR13, 0x2, P0 ;  /* 0x0000000df9277c11 */ /* 0x000fe400080f16ff */
[----:B------:R-:W-:Y:S01]  /*4d00*/  LEA.HI.X.SX32 R199, R243, R2, 0x2, P1 ;  /* 0x00000002f3c77211 */ /* 0x000fe200008f16ff */
[----:B------:R2:W-:Y:S01]  /*4d10*/  STL [R1+0x138], R23 ;  /* 0x0001381701007387 */ /* 0x0005e20000100800 */
[----:B------:R-:W-:-:S02]  /*4d20*/  LEA R136, P1, R242, R212, 0x2 ;  /* 0x000000d4f2887211 */ /* 0x000fc400078210ff */
[----:B------:R-:W-:Y:S01]  /*4d30*/  ISETP.GE.U32.AND P6, PT, R50, 0x7fffffe0, PT ;  /* 0x7fffffe03200780c */ /* 0x000fe20003fc6070 */
[----:B------:R2:W-:Y:S01]  /*4d40*/  STL [R1+0x134], R22 ;  /* 0x0001341601007387 */ /* 0x0005e20000100800 */
[----:B------:R-:W-:Y:S01]  /*4d50*/  LEA.HI.X.SX32 R137, R242, R2, 0x2, P1 ;  /* 0x00000002f2897211 */ /* 0x000fe200008f16ff */
[----:B------:R-:W-:Y:S01]  /*4d60*/  IMAD R50, R46, 0x38, RZ ;  /* 0x000000382e327824 */ /* 0x000fe200078e02ff */
[C---:B------:R-:W-:Y:S01]  /*4d70*/  LEA R200, P1, R241.reuse, R212, 0x2 ;  /* 0x000000d4f1c87211 */ /* 0x040fe200078210ff */
[----:B------:R2:W-:Y:S01]  /*4d80*/  STL [R1+0x130], R7 ;  /* 0x0001300701007387 */ /* 0x0005e20000100800 */
[----:B------:R-:W-:Y:S01]  /*4d90*/  ISETP.GE.U32.AND P3, PT, R52, 0x7fffffdf, PT ;  /* 0x7fffffdf3400780c */ /* 0x000fe20003f66070 */
[----:B------:R-:W-:Y:S01]  /*4da0*/  IMAD R52, R46, 0x3c, RZ ;  /* 0x0000003c2e347824 */ /* 0x000fe200078e02ff */
[----:B------:R-:W-:Y:S01]  /*4db0*/  LEA.HI.X.SX32 R201, R241, R2, 0x2, P1 ;  /* 0x00000002f1c97211 */ /* 0x000fe200008f16ff */
[----:B------:R2:W-:Y:S01]  /*4dc0*/  STL [R1+0x12c], R21 ;  /* 0x00012c1501007387 */ /* 0x0005e20000100800 */
[----:B------:R-:W-:-:S02]  /*4dd0*/  LEA R138, P1, R240, R212, 0x2 ;  /* 0x000000d4f08a7211 */ /* 0x000fc400078210ff */
[----:B------:R-:W-:Y:S01]  /*4de0*/  ISETP.GE.U32.AND P4, PT, R54, 0x7fffffde, PT ;  /* 0x7fffffde3600780c */ /* 0x000fe20003f86070 */
[----:B------:R2:W-:Y:S01]  /*4df0*/  STL [R1+0x128], R19 ;  /* 0x0001281301007387 */ /* 0x0005e20000100800 */
[----:B------:R-:W-:Y:S02]  /*4e00*/  LEA.HI.X.SX32 R139, R240, R2, 0x2, P1 ;  /* 0x00000002f08b7211 */ /* 0x000fe400008f16ff */
[C---:B------:R-:W-:Y:S01]  /*4e10*/  LEA R202, P1, R45.reuse, R212, 0x2 ;  /* 0x000000d42dca7211 */ /* 0x040fe200078210ff */
[----:B------:R2:W-:Y:S01]  /*4e20*/  STL [R1+0x124], R18 ;  /* 0x0001241201007387 */ /* 0x0005e20000100800 */
[----:B------:R-:W-:Y:S02]  /*4e30*/  ISETP.GE.U32.AND P0, PT, R4, 0x7fffffc1, PT ;  /* 0x7fffffc10400780c */ /* 0x000fe40003f06070 */
[----:B------:R-:W-:Y:S01]  /*4e40*/  LEA.HI.X.SX32 R203, R45, R2, 0x2, P1 ;  /* 0x000000022dcb7211 */ /* 0x000fe200008f16ff */
[----:B------:R2:W-:Y:S01]  /*4e50*/  STL [R1+0x120], R17 ;  /* 0x0001201101007387 */ /* 0x0005e20000100800 */
[----:B------:R-:W-:-:S02]  /*4e60*/  LEA R140, P1, R44, R212, 0x2 ;  /* 0x000000d42c8c7211 */ /* 0x000fc400078210ff */
[----:B------:R-:W-:Y:S01]  /*4e70*/  ISETP.GE.AND P2, PT, R239, R4, PT ;  /* 0x00000004ef00720c */ /* 0x000fe20003f46270 */
[----:B------:R2:W-:Y:S01]  /*4e80*/  STL [R1+0x11c], R16 ;  /* 0x00011c1001007387 */ /* 0x0005e20000100800 */
[----:B------:R-:W-:Y:S02]  /*4e90*/  LEA.HI.X.SX32 R141, R44, R2, 0x2, P1 ;  /* 0x000000022c8d7211 */ /* 0x000fe400008f16ff */
[C---:B------:R-:W-:Y:S01]  /*4ea0*/  LEA R212, P1, R43.reuse, R212, 0x2 ;  /* 0x000000d42bd47211 */ /* 0x040fe200078210ff */
[----:B------:R2:W-:Y:S03]  /*4eb0*/  STL [R1+0x118], R15 ;  /* 0x0001180f01007387 */ /* 0x0005e60000100800 */
[----:B------:R-:W-:Y:S01]  /*4ec0*/  LEA.HI.X.SX32 R213, R43, R2, 0x2, P1 ;  /* 0x000000022bd57211 */ /* 0x000fe200008f16ff */
[----:B------:R2:W-:Y:S01]  /*4ed0*/  STL [R1+0x114], R14 ;  /* 0x0001140e01007387 */ /* 0x0005e20000100800 */
[----:B------:R-:W-:-:S03]  /*4ee0*/  IADD3 R214, P1, PT, R9, R38, RZ ;  /* 0x0000002609d67210 */ /* 0x000fc60007f3e0ff */
[----:B------:R2:W-:Y:S04]  /*4ef0*/  STL [R1+0x10c], R13 ;  /* 0x00010c0d01007387 */ /* 0x0005e80000100800 */
[----:B------:R2:W-:Y:S01]  /*4f00*/  STL [R1+0x108], R11 ;  /* 0x0001080b01007387 */ /* 0x0005e20000100800 */
[----:B------:R-:W-:Y:S05]  /*4f10*/  BRA.U UP0, `(.L_x_5) ;  /* 0x0000000100187547 */ /* 0x000fea000b800000 */
[----:B------:R-:W-:Y:S01]  /*4f20*/  ELECT P5, URZ, PT ;  /* 0x0000000000ff782f */ /* 0x000fe200038a0000 */
[----:B------:R-:W-:Y:S01]  /*4f30*/  IMAD.MOV.U32 R2, RZ, RZ, 0x1 ;  /* 0x00000001ff027424 */ /* 0x000fe200078e00ff */
[----:B------:R-:W-:Y:S01]  /*4f40*/  UMOV UR5, 0x40 ;  /* 0x0000004000057882 */ /* 0x000fe20000000000 */
[----:B------:R-:W-:Y:S01]  /*4f50*/  UVIRTCOUNT.DEALLOC.SMPOOL 0x80 ;  /* 0x000000800000784c */ /* 0x000fe20000000000 */
[----:B------:R-:W-:-:S09]  /*4f60*/  ULEA UR5, UR4, UR5, 0x18 ;  /* 0x0000000504057291 */ /* 0x000fd2000f8ec0ff */
[----:B------:R1:W-:Y:S03]  /*4f70*/  @P5 STS.U8 [UR5], R2 ;  /* 0x00000002ff005988 */ /* 0x0003e60008000005 */
.L_x_5:
[CC--:B------:R-:W-:Y:S01]  /*4f80*/  LEA.HI.X.SX32 R215, R46.reuse, R39.reuse, 0x2, P1 ;  /* 0x000000272ed77211 */ /* 0x0c0fe200008f16ff */
[----:B------:R-:W-:Y:S01]  /*4f90*/  IMAD R68, R46, 0x5c, RZ ;  /* 0x0000005c2e447824 */ /* 0x000fe200078e02ff */
[-C--:B------:R-:W-:Y:S01]  /*4fa0*/  IADD3 R218, P1, PT, R20, R38.reuse, RZ ;  /* 0x0000002614da7210 */ /* 0x080fe20007f3e0ff */
[----:B------:R-:W-:Y:S01]  /*4fb0*/  USHF.L.U32 UR4, UR6, 0x15, URZ ;  /* 0x0000001506047899 */ /* 0x000fe200080006ff */
[CC--:B------:R-:W-:Y:S01]  /*4fc0*/  LEA R216, P5, R46.reuse, R38.reuse, 0x3 ;  /* 0x000000262ed87211 */ /* 0x0c0fe200078a18ff */
[----:B------:R-:W-:Y:S01]  /*4fd0*/  IMAD R72, R46, 0x64, RZ ;  /* 0x000000642e487824 */ /* 0x000fe200078e02ff */
[-C--:B------:R-:W-:Y:S01]  /*4fe0*/  LEA.HI.X.SX32 R219, R27, R39.reuse, 0x2, P1 ;  /* 0x000000271bdb7211 */ /* 0x080fe200008f16ff */
[----:B------:R-:W-:Y:S01]  /*4ff0*/  ULOP3.LUT UR4, UR4, 0x600000, URZ, 0xc0, !UPT ;  /* 0x0060000004047892 */ /* 0x000fe2000f8ec0ff */
[-C--:B------:R-:W-:Y:S01]  /*5000*/  IADD3 R222, P1, PT, R12, R38.reuse, RZ ;  /* 0x000000260cde7210 */ /* 0x080fe20007f3e0ff */
[----:B------:R-:W-:Y:S01]  /*5010*/  IMAD R76, R46, 0x6c, RZ ;  /* 0x0000006c2e4c7824 */ /* 0x000fe200078e02ff */
[-C--:B------:R-:W-:Y:S01]  /*5020*/  LEA.HI.X.SX32 R217, R28, R39.reuse, 0x2, P5 ;  /* 0x000000271cd97211 */ /* 0x080fe200028f16ff */
[----:B------:R-:W-:Y:S01]  /*5030*/  UIADD3 UR11, UPT, UPT, UR20, UR4, URZ ;  /* 0x00000004140b7290 */ /* 0x000fe2000fffe0ff */
[-C--:B------:R-:W-:Y:S01]  /*5040*/  LEA.HI.X.SX32 R223, R26, R39.reuse, 0x2, P1 ;  /* 0x000000271adf7211 */ /* 0x080fe200008f16ff */
[----:B-1----:R-:W-:Y:S01]  /*5050*/  IMAD R2, R46, 0x1b, RZ ;  /* 0x0000001b2e027824 */ /* 0x002fe200078e02ff */
[-C--:B------:R-:W-:Y:S01]  /*5060*/  IADD3 R226, P1, PT, R6, R38.reuse, RZ ;  /* 0x0000002606e27210 */ /* 0x080fe20007f3e0ff */
[C---:B------:R-:W-:Y:S01]  /*5070*/  IMAD R66, R46.reuse, 0x58, RZ ;  /* 0x000000582e427824 */ /* 0x040fe200078e02ff */
[CC--:B------:R-:W-:Y:S01]  /*5080*/  LEA R220, P5, R46.reuse, R38.reuse, 0x4 ;  /* 0x000000262edc7211 */ /* 0x0c0fe200078a20ff */
[----:B------:R-:W-:Y:S01]  /*5090*/  IMAD R10, R46, 0x16, RZ ;  /* 0x000000162e0a7824 */ /* 0x000fe200078e02ff */
[-C--:B------:R-:W-:Y:S01]  /*50a0*/  LEA.HI.X.SX32 R227, R24, R39.reuse, 0x2, P1 ;  /* 0x0000002718e37211 */ /* 0x080fe200008f16ff */
[----:B------:R-:W-:Y:S01]  /*50b0*/  IMAD R70, R46, 0x60, RZ ;  /* 0x000000602e467824 */ /* 0x000fe200078e02ff */
[-C--:B------:R-:W-:Y:S01]  /*50c0*/  IADD3 R230, P1, PT, R230, R38.reuse, RZ ;  /* 0x00000026e6e67210 */ /* 0x080fe20007f3e0ff */
[----:B------:R-:W-:Y:S01]  /*50d0*/  STTM.x64 tmem[UR11], RZ ;  /* 0x000000ff000079ed */ /* 0x000fe2000834000b */
[-C--:B------:R-:W-:Y:S01]  /*50e0*/  LEA.HI.X.SX32 R221, R9, R39.reuse, 0x2, P5 ;  /* 0x0000002709dd7211 */ /* 0x080fe200028f16ff */
[----:B--2---:R-:W-:Y:S01]  /*50f0*/  IMAD R9, R46, 0x17, RZ ;  /* 0x000000172e097824 */ /* 0x004fe200078e02ff */
[-C--:B------:R-:W-:Y:S01]  /*5100*/  LEA.HI.X.SX32 R231, R22, R39.reuse, 0x2, P1 ;  /* 0x0000002716e77211 */ /* 0x080fe200008f16ff */
[----:B------:R-:W-:Y:S01]  /*5110*/  STTM.x64 tmem[UR11+0x40], RZ ;  /* 0x000040ff000079ed */ /* 0x000fe2000834000b */
[-C--:B------:R-:W-:Y:S01]  /*5120*/  IADD3 R234, P1, PT, R234, R38.reuse, RZ ;  /* 0x00000026eaea7210 */ /* 0x080fe20007f3e0ff */
[----:B------:R-:W-:Y:S01]  /*5130*/  STTM.x64 tmem[UR11+0x80], RZ ;  /* 0x000080ff000079ed */ /* 0x000fe2000834000b */
[-C--:B------:R-:W-:Y:S01]  /*5140*/  IADD3 R224, P5, PT, R8, R38.reuse, RZ ;  /* 0x0000002608e07210 */ /* 0x080fe20007fbe0ff */
[----:B------:R-:W-:Y:S01]  /*5150*/  STTM.x64 tmem[UR11+0xc0], RZ ;  /* 0x0000c0ff000079ed */ /* 0x000fe2000834000b */
[-C--:B------:R-:W-:Y:S01]  /*5160*/  LEA.HI.X.SX32 R235, R21, R39.reuse, 0x2, P1 ;  /* 0x0000002715eb7211 */ /* 0x080fe200008f16ff */
[----:B------:R-:W1:Y:S01]  /*5170*/  FENCE.VIEW.ASYNC.T ;  /* 0x00000000000073c6 */ /* 0x000e620000000200 */
[-C--:B------:R-:W-:Y:S01]  /*5180*/  IADD3 R48, P1, PT, R48, R38.reuse, RZ ;  /* 0x0000002630307210 */ /* 0x080fe20007f3e0ff */
[----:B------:R-:W-:Y:S01]  /*5190*/  UMOV UR4, 0x1 ;  /* 0x0000000100047882 */ /* 0x000fe20000000000 */
[-C--:B------:R-:W-:Y:S01]  /*51a0*/  LEA.HI.X.SX32 R225, R25, R39.reuse, 0x2, P5 ;  /* 0x0000002719e17211 */ /* 0x080fe200028f16ff */
[----:B------:R-:W-:Y:S01]  /*51b0*/  UIADD3 UR12, UPT, UPT, UR10, 0x20000, URZ ;  /* 0x000200000a0c7890 */ /* 0x000fe2000fffe0ff */
[-C--:B------:R-:W-:Y:S01]  /*51c0*/  LEA.HI.X.SX32 R49, R19, R39.reuse, 0x2, P1 ;  /* 0x0000002713317211 */ /* 0x080fe200008f16ff */
[----:B------:R-:W-:Y:S01]  /*51d0*/  IMAD R74, R46, 0x68, RZ ;  /* 0x000000682e4a7824 */ /* 0x000fe200078e02ff */
[-C--:B------:R-:W-:Y:S01]  /*51e0*/  IADD3 R52, P1, PT, R52, R38.reuse, RZ ;  /* 0x0000002634347210 */ /* 0x080fe20007f3e0ff */
[C---:B------:R-:W-:Y:S01]  /*51f0*/  IMAD R4, R46.reuse, 0x1a, RZ ;  /* 0x0000001a2e047824 */ /* 0x040fe200078e02ff */
[CC--:B------:R-:W-:Y:S01]  /*5200*/  LEA R228, P5, R46.reuse, R38.reuse, 0x5 ;  /* 0x000000262ee47211 */ /* 0x0c0fe200078a28ff */
[----:B------:R-:W-:Y:S01]  /*5210*/  IMAD R204, R46, 0x70, RZ ;  /* 0x000000702ecc7824 */ /* 0x000fe200078e02ff */
[-C--:B------:R-:W-:Y:S01]  /*5220*/  LEA.HI.X.SX32 R53, R17, R39.reuse, 0x2, P1 ;  /* 0x0000002711357211 */ /* 0x080fe200008f16ff */
[----:B------:R-:W-:Y:S01]  /*5230*/  STL [R1+0x104], R10 ;  /* 0x0001040a01007387 */ /* 0x000fe20000100800 */
[-C--:B------:R-:W-:Y:S01]  /*5240*/  IADD3 R56, P1, PT, R56, R38.reuse, RZ ;  /* 0x0000002638387210 */ /* 0x080fe20007f3e0ff */
[C---:B------:R-:W-:Y:S01]  /*5250*/  IMAD R206, R46.reuse, 0x74, RZ ;  /* 0x000000742ece7824 */ /* 0x040fe200078e02ff */
[-C--:B------:R-:W-:Y:S01]  /*5260*/  LEA.HI.X.SX32 R229, R23, R39.reuse, 0x2, P5 ;  /* 0x0000002717e57211 */ /* 0x080fe200028f16ff */
[----:B------:R-:W-:Y:S01]  /*5270*/  STL [R1+0x100], R9 ;  /* 0x0001000901007387 */ /* 0x000fe20000100800 */
[-C--:B------:R-:W-:Y:S01]  /*5280*/  LEA.HI.X.SX32 R57, R15, R39.reuse, 0x2, P1 ;  /* 0x000000270f397211 */ /* 0x080fe200008f16ff */
[----:B------:R-:W-:Y:S01]  /*5290*/  IMAD R208, R46, 0x78, RZ ;  /* 0x000000782ed07824 */ /* 0x000fe200078e02ff */
[-C--:B------:R-:W-:Y:S01]  /*52a0*/  IADD3 R60, P1, PT, R60, R38.reuse, RZ ;  /* 0x000000263c3c7210 */ /* 0x080fe20007f3e0ff */
[----:B------:R-:W2:Y:S01]  /*52b0*/  LDCU.64 UR18, c[0x0][0x358] ;  /* 0x00006b00ff1277ac */ /* 0x000ea20008000a00 */
[-C--:B------:R-:W-:Y:S01]  /*52c0*/  IADD3 R232, P5, PT, R232, R38.reuse, RZ ;  /* 0x00000026e8e87210 */ /* 0x080fe20007fbe0ff */
[C---:B------:R-:W-:Y:S01]  /*52d0*/  IMAD R210, R46.reuse, 0x7c, RZ ;  /* 0x0000007c2ed27824 */ /* 0x040fe200078e02ff */
[-C--:B------:R-:W-:Y:S01]  /*52e0*/  LEA.HI.X.SX32 R61, R13, R39.reuse, 0x2, P1 ;  /* 0x000000270d3d7211 */ /* 0x080fe200008f16ff */
[----:B------:R-:W-:Y:S01]  /*52f0*/  IMAD.SHL.U32 R40, R46, 0x20, RZ ;  /* 0x000000202e287824 */ /* 0x000fe200078e00ff */
[----:B-1----:R-:W-:Y:S01]  /*5300*/  BAR.SYNC.DEFER_BLOCKING 0x0 ;  /* 0x0000000000007b1d */ /* 0x002fe20000010000 */
[-C--:B------:R-:W-:Y:S01]  /*5310*/  IADD3 R64, P1, PT, R64, R38.reuse, RZ ;  /* 0x0000002640407210 */ /* 0x080fe20007f3e0ff */
[----:B------:R-:W-:Y:S01]  /*5320*/  IMAD.SHL.U32 R47, R47, 0x20, RZ ;  /* 0x000000202f2f7824 */ /* 0x000fe200078e00ff */
[-C--:B------:R-:W-:Y:S01]  /*5330*/  LEA.HI.X.SX32 R233, R7, R39.reuse, 0x2, P5 ;  /* 0x0000002707e97211 */ /* 0x080fe200028f16ff */
[----:B------:R-:W-:Y:S01]  /*5340*/  IMAD R7, R46, 0x19, RZ ;  /* 0x000000192e077824 */ /* 0x000fe200078e02ff */
[----:B------:R-:W-:Y:S01]  /*5350*/  LEA.HI.X.SX32 R65, R11, R39, 0x2, P1 ;  /* 0x000000270b417211 */ /* 0x000fe200008f16ff */
[----:B------:R-:W-:Y:S01]  /*5360*/  UIADD3 UR21, UPT, UPT, UR20, 0x100, URZ ;  /* 0x0000010014157890 */ /* 0x000fe2000fffe0ff */
[----:B------:R-:W-:-:S02]  /*5370*/  IADD3 R68, P1, PT, R68, R38, RZ ;  /* 0x0000002644447210 */ /* 0x000fc40007f3e0ff */
[-C--:B------:R-:W-:Y:S01]  /*5380*/  IADD3 R236, P5, PT, R236, R38.reuse, RZ ;  /* 0x00000026ecec7210 */ /* 0x080fe20007fbe0ff */
[----:B------:R-:W-:Y:S01]  /*5390*/  STL [R1+0xfc], R7 ;  /* 0x0000fc0701007387 */ /* 0x000fe20000100800 */
[-C--:B------:R-:W-:Y:S02]  /*53a0*/  LEA.HI.X.SX32 R69, R9, R39.reuse, 0x2, P1 ;  /* 0x0000002709457211 */ /* 0x080fe400008f16ff */
[-C--:B------:R-:W-:Y:S01]  /*53b0*/  IADD3 R72, P1, PT, R72, R38.reuse, RZ ;  /* 0x0000002648487210 */ /* 0x080fe20007f3e0ff */
[----:B------:R-:W-:Y:S01]  /*53c0*/  STL [R1+0xf4], R4 ;  /* 0x0000f40401007387 */ /* 0x000fe20000100800 */
[-C--:B------:R-:W-:Y:S02]  /*53d0*/  LEA.HI.X.SX32 R237, R20, R39.reuse, 0x2, P5 ;  /* 0x0000002714ed7211 */ /* 0x080fe400028f16ff */
[----:B------:R-:W-:Y:S01]  /*53e0*/  IADD3 R50, P5, PT, R50, R38, RZ ;  /* 0x0000002632327210 */ /* 0x000fe20007fbe0ff */
[----:B------:R1:W-:Y:S01]  /*53f0*/  STL [R1+0xf0], R2 ;  /* 0x0000f00201007387 */ /* 0x0003e20000100800 */
[----:B------:R-:W-:-:S02]  /*5400*/  LEA.HI.X.SX32 R73, R7, R39, 0x2, P1 ;  /* 0x0000002707497211 */ /* 0x000fc400008f16ff */
[-C--:B------:R-:W-:Y:S02]  /*5410*/  IADD3 R76, P1, PT, R76, R38.reuse, RZ ;  /* 0x000000264c4c7210 */ /* 0x080fe40007f3e0ff */
[-C--:B------:R-:W-:Y:S02]  /*5420*/  LEA.HI.X.SX32 R51, R18, R39.reuse, 0x2, P5 ;  /* 0x0000002712337211 */ /* 0x080fe400028f16ff */
[----:B------:R-:W-:Y:S02]  /*5430*/  LEA R54, P5, R46, R38, 0x6 ;  /* 0x000000262e367211 */ /* 0x000fe400078a30ff */
[-C--:B------:R-:W-:Y:S01]  /*5440*/  LEA.HI.X.SX32 R77, R2, R39.reuse, 0x2, P1 ;  /* 0x00000027024d7211 */ /* 0x080fe200008f16ff */
[----:B-1----:R-:W-:Y:S01]  /*5450*/  IMAD R2, R46, 0x1d, RZ ;  /* 0x0000001d2e027824 */ /* 0x002fe200078e02ff */
[----:B------:R-:W-:Y:S02]  /*5460*/  ISETP.NE.U32.AND P1, PT, R0, RZ, PT ;  /* 0x000000ff0000720c */ /* 0x000fe40003f25070 */
[----:B------:R-:W-:-:S02]  /*5470*/  LEA.HI.X.SX32 R55, R16, R39, 0x2, P5 ;  /* 0x0000002710377211 */ /* 0x000fc400028f16ff */
[-C--:B------:R-:W-:Y:S01]  /*5480*/  IADD3 R58, P5, PT, R58, R38.reuse, RZ ;  /* 0x000000263a3a7210 */ /* 0x080fe20007fbe0ff */
[----:B------:R1:W-:Y:S01]  /*5490*/  STL [R1+0xec], R2 ;  /* 0x0000ec0201007387 */ /* 0x0003e20000100800 */
[----:B------:R-:W-:Y:S02]  /*54a0*/  LEA R32, R0, UR10, 0x7 ;  /* 0x0000000a00207c11 */ /* 0x000fe4000f8e38ff */
[-C--:B------:R-:W-:Y:S02]  /*54b0*/  LEA.HI.X.SX32 R59, R14, R39.reuse, 0x2, P5 ;  /* 0x000000270e3b7211 */ /* 0x080fe400028f16ff */
[-C--:B------:R-:W-:Y:S02]  /*54c0*/  IADD3 R62, P5, PT, R62, R38.reuse, RZ ;  /* 0x000000263e3e7210 */ /* 0x080fe40007fbe0ff */
[----:B------:R-:W-:Y:S01]  /*54d0*/  LOP3.LUT R5, R5, 0x60, RZ, 0xc0, !PT ;  /* 0x0000006005057812 */ /* 0x000fe200078ec0ff */
[----:B------:R-:W-:Y:S01]  /*54e0*/  VOTEU.ALL UP1, P1 ;  /* 0x0000000000ff7886 */ /* 0x000fe20000820000 */
[----:B------:R-:W-:Y:S01]  /*54f0*/  LEA.HI.X.SX32 R63, R12, R39, 0x2, P5 ;  /* 0x000000270c3f7211 */ /* 0x000fe200028f16ff */
[----:B------:R-:W-:Y:S01]  /*5500*/  VOTEU.ALL UP2, P1 ;  /* 0x0000000000ff7886 */ /* 0x000fe20000840000 */
[----:B------:R-:W-:-:S02]  /*5510*/  IADD3 R66, P5, PT, R66, R38, RZ ;  /* 0x0000002642427210 */ /* 0x000fc40007fbe0ff */
[----:B------:R-:W-:-:S04]  /*5520*/  @!UP1 UIADD3 UR8, UPT, UPT, -UR4, 0x100000, URZ ;  /* 0x0010000004089890 */ /* 0x000fc8000fffe1ff */
[----:B------:R-:W-:Y:S02]  /*5530*/  @!UP1 USHF.L.U32 UR9, UR8, 0xb, URZ ;  /* 0x0000000b08099899 */ /* 0x000fe400080006ff */
[----:B------:R-:W-:Y:S01]  /*5540*/  @!UP1 USHF.L.U32 UR8, UR8, 0x1, URZ ;  /* 0x0000000108089899 */ /* 0x000fe200080006ff */
[----:B------:R-:W-:Y:S02]  /*5550*/  LEA.HI.X.SX32 R67, R10, R39, 0x2, P5 ;  /* 0x000000270a437211 */ /* 0x000fe400028f16ff */
[----:B------:R-:W-:Y:S01]  /*5560*/  IADD3 R70, P5, PT, R70, R38, RZ ;  /* 0x0000002646467210 */ /* 0x000fe20007fbe0ff */
[----:B------:R-:W-:-:S04]  /*5570*/  @!UP1 UIADD3 UR4, UPT, UPT, -UR4, 0x100000, URZ ;  /* 0x0010000004049890 */ /* 0x000fc8000fffe1ff */
[----:B------:R-:W-:Y:S02]  /*5580*/  @!UP1 USHF.L.U32 UR5, UR4, 0xb, URZ ;  /* 0x0000000b04059899 */ /* 0x000fe400080006ff */
[----:B------:R-:W-:Y:S01]  /*5590*/  @!UP1 USHF.L.U32 UR4, UR4, 0x1, URZ ;  /* 0x0000000104049899 */ /* 0x000fe200080006ff */
[----:B------:R-:W-:Y:S01]  /*55a0*/  VOTEU.ALL UP1, P1 ;  /* 0x0000000000ff7886 */ /* 0x000fe20000820000 */
[----:B------:R-:W-:Y:S02]  /*55b0*/  LEA.HI.X.SX32 R71, R8, R39, 0x2, P5 ;  /* 0x0000002708477211 */ /* 0x000fe400028f16ff */
[----:B------:R-:W3:Y:S01]  /*55c0*/  LDC R8, c[0x0][0x3a0] ;  /* 0x0000e800ff087b82 */ /* 0x000ee20000000800 */
[----:B------:R-:W-:-:S04]  /*55d0*/  IADD3 R74, P5, PT, R74, R38, RZ ;  /* 0x000000264a4a7210 */ /* 0x000fc80007fbe0ff */
[-C--:B------:R-:W-:Y:S01]  /*55e0*/  LEA.HI.X.SX32 R75, R4, R39.reuse, 0x2, P5 ;  /* 0x00000027044b7211 */ /* 0x080fe200028f16ff */
[----:B------:R-:W-:Y:S01]  /*55f0*/  IMAD R4, R46, 0x1f, RZ ;  /* 0x0000001f2e047824 */ /* 0x000fe200078e02ff */
[-C--:B------:R-:W-:Y:S01]  /*5600*/  IADD3 R204, P5, PT, R204, R38.reuse, RZ ;  /* 0x00000026cccc7210 */ /* 0x080fe20007fbe0ff */
[----:B------:R-:W4:Y:S02]  /*5610*/  FENCE.VIEW.ASYNC.S ;  /* 0x00000000000073c6 */ /* 0x000f240000000000 */
[----:B----4-:R4:W5:Y:S02]  /*5620*/  @!UP1 SYNCS.EXCH.64 URZ, [UR12], UR8 ;  /* 0x000000080cff95b2 */ /* 0x0109640008000100 */
[----:B-----5:R-:W-:Y:S01]  /*5630*/  BAR.SYNC.DEFER_BLOCKING 0x0 ;  /* 0x0000000000007b1d */ /* 0x020fe20000010000 */
[----:B------:R-:W-:Y:S02]  /*5640*/  LEA.HI.X.SX32 R205, R6, R39, 0x2, P5 ;  /* 0x0000002706cd7211 */ /* 0x000fe400028f16ff */
[----:B------:R-:W-:-:S04]  /*5650*/  IADD3 R206, P5, PT, R206, R38, RZ ;  /* 0x00000026cece7210 */ /* 0x000fc80007fbe0ff */
[----:B------:R-:W-:Y:S01]  /*5660*/  LEA.HI.X.SX32 R207, R2, R39, 0x2, P5 ;  /* 0x0000002702cf7211 */ /* 0x000fe200028f16ff */
[----:B-1----:R-:W-:Y:S01]  /*5670*/  IMAD R2, R46, 0x1e, RZ ;  /* 0x0000001e2e027824 */ /* 0x002fe200078e02ff */
[----:B------:R-:W-:-:S04]  /*5680*/  IADD3 R208, P5, PT, R208, R38, RZ ;  /* 0x00000026d0d07210 */ /* 0x000fc80007fbe0ff */
[----:B------:R1:W-:Y:S01]  /*5690*/  STL [R1+0xe4], R2 ;  /* 0x0000e40201007387 */ /* 0x0003e20000100800 */
[----:B------:R-:W-:Y:S01]  /*56a0*/  LEA.HI.X.SX32 R209, R2, R39, 0x2, P5 ;  /* 0x0000002702d17211 */ /* 0x000fe200028f16ff */
[----:B---3--:R-:W-:Y:S01]  /*56b0*/  VIADD R7, R8, 0x1f ;  /* 0x0000001f08077836 */ /* 0x008fe20000000000 */
[----:B------:R-:W-:Y:S01]  /*56c0*/  IADD3 R210, P5, PT, R210, R38, RZ ;  /* 0x00000026d2d27210 */ /* 0x000fe20007fbe0ff */
[----:B------:R-:W-:-:S03]  /*56d0*/  VIADD R6, R8, 0xffffffe3 ;  /* 0xffffffe308067836 */ /* 0x000fc60000000000 */
[----:B------:R-:W-:Y:S02]  /*56e0*/  LEA.HI.X.SX32 R211, R4, R39, 0x2, P5 ;  /* 0x0000002704d37211 */ /* 0x000fe400028f16ff */
[----:B------:R-:W-:Y:S01]  /*56f0*/  SEL R4, RZ, 0x4, P2 ;  /* 0x00000004ff047807 */ /* 0x000fe20001000000 */
[----:B-1----:R-:W-:Y:S01]  /*5700*/  VIADD R2, R8, 0xfffffffc ;  /* 0xfffffffc08027836 */ /* 0x002fe20000000000 */
[----:B------:R4:W2:Y:S02]  /*5710*/  @!UP2 SYNCS.EXCH.64 URZ, [UR10+0x20008], UR4 ;  /* 0x020008040affa5b2 */ /* 0x0008a40008000100 */
[----:B------:R-:W-:Y:S01]  /*5720*/  @!PT LDS RZ, [RZ] ;  /* 0x00000000fffff984 */ /* 0x000fe20000000800 */
[----:B------:R-:W-:Y:S01]  /*5730*/  @!PT LDS RZ, [RZ] ;  /* 0x00000000fffff984 */ /* 0x000fe20000000800 */
[----:B------:R-:W-:Y:S01]  /*5740*/  @!PT LDS RZ, [RZ] ;  /* 0x00000000fffff984 */ /* 0x000fe20000000800 */
[----:B--2---:R1:W-:Y:S01]  /*5750*/  LDGSTS.E [R32+0x18000], desc[UR18][R38.64], !P6 ;  /* 0x1800000026207fae */ /* 0x0043e2000f1a1012 */
[----:B------:R-:W-:Y:S02]  /*5760*/  ISETP.GT.AND P2, PT, R7, 0x3f, PT ;  /* 0x0000003f0700780c */ /* 0x000fe40003f44270 */
[----:B------:R-:W-:Y:S01]  /*5770*/  ISETP.GE.U32.AND P5, PT, R2, 0x7fffffdd, PT ;  /* 0x7fffffdd0200780c */ /* 0x000fe20003fa6070 */
[----:B------:R-:W-:Y:S01]  /*5780*/  VIADD R2, R8, 0xfffffffb ;  /* 0xfffffffb08027836 */ /* 0x000fe20000000000 */
[----:B------:R2:W-:Y:S01]  /*5790*/  LDGSTS.E [R32+0x18004], desc[UR18][R214.64], !P3 ;  /* 0x18004000d6207fae */ /* 0x0005e2000d9a1012 */
[----:B------:R-:W-:-:S03]  /*57a0*/  SEL R4, R4, RZ, P2 ;  /* 0x000000ff04047207 */ /* 0x000fc60001000000 */
[----:B------:R-:W-:Y:S01]  /*57b0*/  ISETP.GE.U32.AND P6, PT, R2, 0x7fffffdc, PT ;  /* 0x7fffffdc0200780c */ /* 0x000fe20003fc6070 */
[----:B------:R-:W-:Y:S01]  /*57c0*/  VIADD R2, R8, 0xfffffffa ;  /* 0xfffffffa08027836 */ /* 0x000fe20000000000 */
[----:B------:R3:W-:Y:S01]  /*57d0*/  LDGSTS.E [R32+0x18008], desc[UR18][R216.64], !P4 ;  /* 0x18008000d8207fae */ /* 0x0007e2000e1a1012 */
[----:B------:R-:W-:Y:S01]  /*57e0*/  ISETP.NE.U32.AND P2, PT, R4, RZ, PT ;  /* 0x000000ff0400720c */ /* 0x000fe20003f45070 */
[----:B------:R-:W-:Y:S02]  /*57f0*/  IMAD.SHL.U32 R4, R0, 0x4, RZ ;  /* 0x0000000400047824 */ /* 0x000fe400078e00ff */
[----:B------:R-:W-:Y:S01]  /*5800*/  ISETP.GE.U32.AND P3, PT, R2, 0x7fffffdb, PT ;  /* 0x7fffffdb0200780c */ /* 0x000fe20003f66070 */
[----:B------:R-:W-:Y:S01]  /*5810*/  VIADD R2, R8, 0xfffffff9 ;  /* 0xfffffff908027836 */ /* 0x000fe20000000000 */
[----:B------:R5:W-:Y:S01]  /*5820*/  LDGSTS.E [R32+0x1800c], desc[UR18][R218.64], !P5 ;  /* 0x1800c000da207fae */ /* 0x000be2000e9a1012 */
[----:B-1----:R-:W-:-:S03]  /*5830*/  IMAD.WIDE R38, R40, 0x4, R38 ;  /* 0x0000000428267825 */ /* 0x002fc600078e0226 */
[----:B------:R-:W-:Y:S01]  /*5840*/  ISETP.GE.U32.AND P4, PT, R2, 0x7fffffda, PT ;  /* 0x7fffffda0200780c */ /* 0x000fe20003f86070 */
[----:B------:R-:W-:Y:S01]  /*5850*/  VIADD R2, R8, 0xfffffff8 ;  /* 0xfffffff808027836 */ /* 0x000fe20000000000 */
[----:B------:R1:W-:Y:S01]  /*5860*/  LDGSTS.E [R32+0x18010], desc[UR18][R220.64], !P6 ;  /* 0x18010000dc207fae */ /* 0x0003e2000f1a1012 */
[----:B--2---:R-:W-:-:S03]  /*5870*/  IMAD.WIDE R214, R40, 0x4, R214 ;  /* 0x0000000428d67825 */ /* 0x004fc600078e02d6 */
[----:B------:R-:W-:Y:S01]  /*5880*/  ISETP.GE.U32.AND P5, PT, R2, 0x7fffffd9, PT ;  /* 0x7fffffd90200780c */ /* 0x000fe20003fa6070 */
[----:B------:R-:W-:Y:S01]  /*5890*/  VIADD R2, R8, 0xfffffff7 ;  /* 0xfffffff708027836 */ /* 0x000fe20000000000 */
[----:B------:R2:W-:Y:S01]  /*58a0*/  LDGSTS.E [R32+0x18014], desc[UR18][R222.64], !P3 ;  /* 0x18014000de207fae */ /* 0x0005e2000d9a1012 */
[----:B---3--:R-:W-:-:S03]  /*58b0*/  IMAD.WIDE R216, R40, 0x4, R216 ;  /* 0x0000000428d87825 */ /* 0x008fc600078e02d8 */
[----:B------:R-:W-:Y:S01]  /*58c0*/  ISETP.GE.U32.AND P6, PT, R2, 0x7fffffd8, PT ;  /* 0x7fffffd80200780c */ /* 0x000fe20003fc6070 */
[----:B------:R-:W-:Y:S01]  /*58d0*/  VIADD R2, R8, 0xfffffff6 ;  /* 0xfffffff608027836 */ /* 0x000fe20000000000 */
[----:B------:R3:W-:Y:S01]  /*58e0*/  LDGSTS.E [R32+0x18018], desc[UR18][R224.64], !P4 ;  /* 0x18018000e0207fae */ /* 0x0007e2000e1a1012 */
[----:B-----5:R-:W-:-:S03]  /*58f0*/  IMAD.WIDE R218, R40, 0x4, R218 ;  /* 0x0000000428da7825 */ /* 0x020fc600078e02da */
        /* <DEDUP_REMOVED lines=71> */
[----:B------:R-:W-:Y:S01]  /*5d70*/  ISETP.GT.AND P6, PT, R7, 0x1f, PT ;  /* 0x0000001f0700780c */ /* 0x000fe20003fc4270 */
[----:B--2---:R-:W-:Y:S02]  /*5d80*/  IMAD.WIDE R64, R40, 0x4, R64 ;  /* 0x0000000428407825 */ /* 0x004fe400078e0240 */
[----:B------:R-:W-:Y:S01]  /*5d90*/  ISETP.GE.U32.AND P5, PT, R2, 0x7fffffc5, PT ;  /* 0x7fffffc50200780c */ /* 0x000fe20003fa6070 */
[----:B------:R2:W-:Y:S01]  /*5da0*/  LDGSTS.E [R32+0x18064], desc[UR18][R72.64], !P3 ;  /* 0x1806400048207fae */ /* 0x0005e2000d9a1012 */
[----:B------:R-:W-:Y:S01]  /*5db0*/  ISETP.GE.AND P3, PT, R239, R8, PT ;  /* 0x00000008ef00720c */ /* 0x000fe20003f66270 */
[----:B---3--:R-:W-:Y:S01]  /*5dc0*/  IMAD.WIDE R66, R40, 0x4, R66 ;  /* 0x0000000428427825 */ /* 0x008fe200078e0242 */
[----:B------:R-:W-:-:S03]  /*5dd0*/  SEL R2, RZ, 0x4, !P6 ;  /* 0x00000004ff027807 */ /* 0x000fc60007000000 */
[----:B------:R3:W-:Y:S01]  /*5de0*/  LDGSTS.E [R32+0x18068], desc[UR18][R74.64], !P4 ;  /* 0x180680004a207fae */ /* 0x0007e2000e1a1012 */
[----:B------:R-:W-:Y:S01]  /*5df0*/  SEL R2, R2, RZ, !P3 ;  /* 0x000000ff02027207 */ /* 0x000fe20005800000 */
[----:B-----5:R-:W-:Y:S01]  /*5e00*/  IMAD.WIDE R68, R40, 0x4, R68 ;  /* 0x0000000428447825 */ /* 0x020fe200078e0244 */
[----:B------:R-:W-:Y:S02]  /*5e10*/  ISETP.GE.U32.AND P3, PT, R6, 0x7fffffc4, PT ;  /* 0x7fffffc40600780c */ /* 0x000fe40003f66070 */
[----:B------:R-:W-:Y:S01]  /*5e20*/  ISETP.NE.U32.AND P4, PT, R2, RZ, PT ;  /* 0x000000ff0200720c */ /* 0x000fe20003f85070 */
[----:B------:R-:W-:Y:S01]  /*5e30*/  VIADD R2, R8, 0xffffffe2 ;  /* 0xffffffe208027836 */ /* 0x000fe20000000000 */
[----:B------:R5:W-:Y:S01]  /*5e40*/  LDGSTS.E [R32+0x1806c], desc[UR18][R76.64], !P5 ;  /* 0x1806c0004c207fae */ /* 0x000be2000e9a1012 */
[----:B-1----:R-:W-:-:S03]  /*5e50*/  IMAD.WIDE R70, R40, 0x4, R70 ;  /* 0x0000000428467825 */ /* 0x002fc600078e0246 */
[----:B------:R-:W-:Y:S01]  /*5e60*/  ISETP.GE.U32.AND P5, PT, R2, 0x7fffffc3, PT ;  /* 0x7fffffc30200780c */ /* 0x000fe20003fa6070 */
[----:B------:R-:W-:Y:S02]  /*5e70*/  VIADD R2, R8, 0xffffffe1 ;  /* 0xffffffe108027836 */ /* 0x000fe40000000000 */
[----:B--2---:R-:W-:Y:S02]  /*5e80*/  IMAD.WIDE R72, R40, 0x4, R72 ;  /* 0x0000000428487825 */ /* 0x004fe400078e0248 */
[----:B------:R1:W-:Y:S01]  /*5e90*/  LDGSTS.E [R32+0x18070], desc[UR18][R204.64], !P3 ;  /* 0x18070000cc207fae */ /* 0x0003e2000d9a1012 */
[----:B------:R-:W-:Y:S01]  /*5ea0*/  ISETP.GE.U32.AND P3, PT, R2, 0x7fffffc2, PT ;  /* 0x7fffffc20200780c */ /* 0x000fe20003f66070 */
[----:B---3--:R-:W-:Y:S01]  /*5eb0*/  IMAD.WIDE R74, R40, 0x4, R74 ;  /* 0x00000004284a7825 */ /* 0x008fe200078e024a */
[----:B------:R-:W-:-:S03]  /*5ec0*/  SHF.R.U32.HI R2, RZ, 0x1, R5 ;  /* 0x00000001ff027819 */ /* 0x000fc60000011605 */
[----:B-----5:R-:W-:Y:S01]  /*5ed0*/  IMAD.WIDE R76, R40, 0x4, R76 ;  /* 0x00000004284c7825 */ /* 0x020fe200078e024c */
[----:B------:R-:W-:Y:S01]  /*5ee0*/  LOP3.LUT R2, R4, R2, RZ, 0x3c, !PT ;  /* 0x0000000204027212 */ /* 0x000fe200078e3cff */
[----:B------:R2:W-:Y:S02]  /*5ef0*/  LDGSTS.E [R32+0x18074], desc[UR18][R206.64], !P5 ;  /* 0x18074000ce207fae */ /* 0x0005e4000e9a1012 */
[----:B------:R-:W-:Y:S01]  /*5f00*/  VIADD R4, R8, 0xffffffdf ;  /* 0xffffffdf08047836 */ /* 0x000fe20000000000 */
[C---:B------:R-:W-:Y:S01]  /*5f10*/  LOP3.LUT R239, R2.reuse, 0x40, RZ, 0x3c, !PT ;  /* 0x0000004002ef7812 */ /* 0x040fe200078e3cff */
[----:B------:R-:W-:Y:S02]  /*5f20*/  VIADD R42, R2, UR10 ;  /* 0x0000000a022a7c36 */ /* 0x000fe40008000000 */
[----:B------:R3:W-:Y:S01]  /*5f30*/  LDGSTS.E [R32+0x18078], desc[UR18][R208.64], !P3 ;  /* 0x18078000d0207fae */ /* 0x0007e2000d9a1012 */
[----:B------:R-:W-:Y:S01]  /*5f40*/  ISETP.GE.U32.AND P5, PT, R4, 0x7fffffc0, PT ;  /* 0x7fffffc00400780c */ /* 0x000fe20003fa6070 */
[----:B------:R-:W-:-:S02]  /*5f50*/  VIADD R41, R239, UR10 ;  /* 0x0000000aef297c36 */ /* 0x000fc40008000000 */
[----:B------:R5:W-:Y:S01]  /*5f60*/  LDGSTS.E [R32+0x1807c], desc[UR18][R210.64], !P0 ;  /* 0x1807c000d2207fae */ /* 0x000be2000c1a1012 */
[C---:B------:R-:W-:Y:S02]  /*5f70*/  VIADD R4, R8.reuse, 0xffffffde ;  /* 0xffffffde08047836 */ /* 0x040fe40000000000 */
[----:B------:R-:W-:Y:S01]  /*5f80*/  VIADD R5, R8, 0xffffffc0 ;  /* 0xffffffc008057836 */ /* 0x000fe20000000000 */
[----:B------:R-:W0:Y:S01]  /*5f90*/  LDGDEPBAR ;  /* 0x00000000000079af */ /* 0x000e220000000000 */
[----:B-1----:R-:W-:Y:S01]  /*5fa0*/  IMAD.WIDE R204, R40, 0x4, R204 ;  /* 0x0000000428cc7825 */ /* 0x002fe200078e02cc */
[----:B------:R-:W-:Y:S02]  /*5fb0*/  ISETP.GE.U32.AND P3, PT, R4, 0x7fffffbf, PT ;  /* 0x7fffffbf0400780c */ /* 0x000fe40003f66070 */
[----:B------:R1:W-:Y:S01]  /*5fc0*/  LDGSTS.E [R42], desc[UR18][R78.64], P4 ;  /* 0x000000004e2a7fae */ /* 0x0003e2000a1a1012 */
[----:B------:R-:W-:Y:S02]  /*5fd0*/  VIADD R4, R8, 0xffffffdd ;  /* 0xffffffdd08047836 */ /* 0x000fe40000000000 */
[----:B--2---:R-:W-:Y:S01]  /*5fe0*/  IMAD.WIDE R206, R40, 0x4, R206 ;  /* 0x0000000428ce7825 */ /* 0x004fe200078e02ce */
[----:B------:R2:W-:Y:S02]  /*5ff0*/  LDGSTS.E [R42+0x400], desc[UR18][R80.64], P4 ;  /* 0x00400000502a7fae */ /* 0x0005e4000a1a1012 */
[----:B------:R-:W-:Y:S01]  /*6000*/  ISETP.GE.U32.AND P0, PT, R4, 0x7fffffbe, PT ;  /* 0x7fffffbe0400780c */ /* 0x000fe20003f06070 */
[----:B------:R-:W-:Y:S01]  /*6010*/  VIADD R4, R8, 0xffffffdc ;  /* 0xffffffdc08047836 */ /* 0x000fe20000000000 */
[----:B------:R2:W-:Y:S01]  /*6020*/  LDGSTS.E [R42+0x800], desc[UR18][R82.64], P4 ;  /* 0x00800000522a7fae */ /* 0x0005e2000a1a1012 */
[----:B---3--:R-:W-:-:S03]  /*6030*/  IMAD.WIDE R208, R40, 0x4, R208 ;  /* 0x0000000428d07825 */ /* 0x008fc600078e02d0 */
[----:B------:R3:W-:Y:S01]  /*6040*/  LDGSTS.E [R42+0xc00], desc[UR18][R84.64], P4 ;  /* 0x00c00000542a7fae */ /* 0x0007e2000a1a1012 */
[----:B-----5:R-:W-:-:S03]  /*6050*/  IMAD.WIDE R210, R40, 0x4, R210 ;  /* 0x0000000428d27825 */ /* 0x020fc600078e02d2 */
[----:B------:R5:W-:Y:S01]  /*6060*/  LDGSTS.E [R42+0x1000], desc[UR18][R86.64], P4 ;  /* 0x01000000562a7fae */ /* 0x000be2000a1a1012 */
[----:B-1----:R-:W-:-:S03]  /*6070*/  IMAD.WIDE R78, R47, 0x4, R78 ;  /* 0x000000042f4e7825 */ /* 0x002fc600078e024e */
[----:B------:R1:W-:Y:S01]  /*6080*/  LDGSTS.E [R42+0x1400], desc[UR18][R88.64], P4 ;  /* 0x01400000582a7fae */ /* 0x0003e2000a1a1012 */
[----:B--2---:R-:W-:-:S03]  /*6090*/  IMAD.WIDE R80, R47, 0x4, R80 ;  /* 0x000000042f507825 */ /* 0x004fc600078e0250 */
[----:B------:R2:W-:Y:S01]  /*60a0*/  LDGSTS.E [R42+0x1800], desc[UR18][R90.64], P4 ;  /* 0x018000005a2a7fae */ /* 0x0005e2000a1a1012 */
[----:B------:R-:W-:-:S03]  /*60b0*/  IMAD.WIDE R82, R47, 0x4, R82 ;  /* 0x000000042f527825 */ /* 0x000fc600078e0252 */
        /* <DEDUP_REMOVED lines=113> */
[----:B------:R-:W-:Y:S01]  /*67d0*/  ISETP.GE.U32.AND P4, PT, R4, 0x7fffffbd, PT ;  /* 0x7fffffbd0400780c */ /* 0x000fe20003f86070 */
[----:B------:R-:W-:Y:S02]  /*67e0*/  VIADD R4, R8, 0xffffffdb ;  /* 0xffffffdb08047836 */ /* 0x000fe40000000000 */
[----:B------:R-:W0:Y:S01]  /*67f0*/  LDGDEPBAR ;  /* 0x00000000000079af */ /* 0x000e220000000000 */
[C---:B-----5:R-:W-:Y:S01]  /*6800*/  IMAD.WIDE R196, R47.reuse, 0x4, R196 ;  /* 0x000000042fc47825 */ /* 0x060fe200078e02c4 */
[----:B------:R-:W-:Y:S03]  /*6810*/  BAR.SYNC.DEFER_BLOCKING 0x0 ;  /* 0x0000000000007b1d */ /* 0x000fe60000010000 */
[----:B-1----:R-:W-:-:S04]  /*6820*/  IMAD.WIDE R198, R47, 0x4, R198 ;  /* 0x000000042fc67825 */ /* 0x002fc800078e02c6 */
[----:B--2---:R-:W-:-:S04]  /*6830*/  IMAD.WIDE R200, R47, 0x4, R200 ;  /* 0x000000042fc87825 */ /* 0x004fc800078e02c8 */
[----:B------:R-:W-:-:S04]  /*6840*/  IMAD.WIDE R202, R47, 0x4, R202 ;  /* 0x000000042fca7825 */ /* 0x000fc800078e02ca */
[----:B---3--:R-:W-:Y:S01]  /*6850*/  IMAD.WIDE R212, R47, 0x4, R212 ;  /* 0x000000042fd47825 */ /* 0x008fe200078e02d4 */
[----:B------:R-:W-:Y:S01]  /*6860*/  @!PT LDS RZ, [RZ] ;  /* 0x00000000fffff984 */ /* 0x000fe20000000800 */
[----:B------:R-:W-:Y:S01]  /*6870*/  @!PT LDS RZ, [RZ] ;  /* 0x00000000fffff984 */ /* 0x000fe20000000800 */
[----:B------:R-:W-:Y:S01]  /*6880*/  @!PT LDS RZ, [RZ] ;  /* 0x00000000fffff984 */ /* 0x000fe20000000800 */
[----:B------:R4:W-:Y:S01]  /*6890*/  LDGSTS.E [R32+0x1c000], desc[UR18][R38.64], !P5 ;  /* 0x1c00000026207fae */ /* 0x0009e2000e9a1012 */
[----:B------:R-:W-:Y:S02]  /*68a0*/  ISETP.GE.U32.AND P5, PT, R4, 0x7fffffbc, PT ;  /* 0x7fffffbc0400780c */ /* 0x000fe40003fa6070 */
[----:B------:R-:W-:Y:S01]  /*68b0*/  VIADD R4, R8, 0xffffffda ;  /* 0xffffffda08047836 */ /* 0x000fe20000000000 */
[----:B------:R4:W-:Y:S04]  /*68c0*/  LDGSTS.E [R32+0x1c004], desc[UR18][R214.64], !P3 ;  /* 0x1c004000d6207fae */ /* 0x0009e8000d9a1012 */
[----:B------:R-:W-:Y:S01]  /*68d0*/  ISETP.GE.U32.AND P3, PT, R4, 0x7fffffbb, PT ;  /* 0x7fffffbb0400780c */ /* 0x000fe20003f66070 */
        /* <DEDUP_REMOVED lines=75> */
[----:B------:R4:W-:Y:S01]  /*6d90*/  LDGSTS.E [R32+0x1c06c], desc[UR18][R76.64], !P4 ;  /* 0x1c06c0004c207fae */ /* 0x0009e2000e1a1012 */
[----:B------:R-:W-:-:S03]  /*6da0*/  ISETP.GE.U32.AND P4, PT, R5, 0x7fffffa1, PT ;  /* 0x7fffffa10500780c */ /* 0x000fc60003f86070 */
[----:B------:R4:W-:Y:S04]  /*6db0*/  LDGSTS.E [R32+0x1c070], desc[UR18][R204.64], !P5 ;  /* 0x1c070000cc207fae */ /* 0x0009e8000e9a1012 */
[----:B------:R4:W-:Y:S04]  /*6dc0*/  LDGSTS.E [R32+0x1c074], desc[UR18][R206.64], !P3 ;  /* 0x1c074000ce207fae */ /* 0x0009e8000d9a1012 */
[----:B------:R4:W-:Y:S01]  /*6dd0*/  LDGSTS.E [R32+0x1c078], desc[UR18][R208.64], !P0 ;  /* 0x1c078000d0207fae */ /* 0x0009e2000c1a1012 */
[----:B------:R-:W-:-:S03]  /*6de0*/  ISETP.NE.U32.AND P0, PT, RZ, UR6, PT ;  /* 0x00000006ff007c0c */ /* 0x000fc6000bf05070 */
[----:B------:R4:W-:Y:S04]  /*6df0*/  LDGSTS.E [R32+0x1c07c], desc[UR18][R210.64], !P4 ;  /* 0x1c07c000d2207fae */ /* 0x0009e8000e1a1012 */
[----:B------:R-:W0:Y:S04]  /*6e00*/  LDGDEPBAR ;  /* 0x00000000000079af */ /* 0x000e280000000000 */
[----:B------:R4:W-:Y:S04]  /*6e10*/  LDGSTS.E [R42+0x8000], desc[UR18][R78.64], P2 ;  /* 0x080000004e2a7fae */ /* 0x0009e800091a1012 */
        /* <DEDUP_REMOVED lines=62> */
[----:B------:R4:W-:Y:S01]  /*7200*/  LDGSTS.E [R41+0xfe00], desc[UR18][R212.64], P2 ;  /* 0x0fe00000d4297fae */ /* 0x0009e200091a1012 */
[----:B------:R-:W-:-:S03]  /*7210*/  ISETP.LT.OR P2, PT, R7, 0x20, P0 ;  /* 0x000000200700780c */ /* 0x000fc60000741670 */
[----:B------:R-:W0:Y:S01]  /*7220*/  LDGDEPBAR ;  /* 0x00000000000079af */ /* 0x000e220000000000 */
[----:B------:R-:W-:-:S04]  /*7230*/  DEPBAR.LE SB0, 0x2 ;  /* 0x000080800000791a */ /* 0x000fc80000000000 */
[----:B------:R-:W-:Y:S06]  /*7240*/  BAR.SYNC.DEFER_BLOCKING 0x0 ;  /* 0x0000000000007b1d */ /* 0x000fec0000010000 */
[----:B------:R-:W-:Y:S05]  /*7250*/  @!P6 BRA `(.L_x_6) ;  /* 0x000000000024e947 */ /* 0x000fea0003800000 */
[----:B------:R-:W-:Y:S04]  /*7260*/  LDS.128 R4, [R32+0x18000] ;  /* 0x0180000020047984 */ /* 0x000fe80000000c00 */
[----:B------:R-:W-:Y:S04]  /*7270*/  LDS.128 R8, [R32+0x18010] ;  /* 0x0180100020087984 */ /* 0x000fe80000000c00 */
[----:B------:R-:W-:Y:S04]  /*7280*/  LDS.128 R12, [R32+0x18020] ;  /* 0x01802000200c7984 */ /* 0x000fe80000000c00 */
[----:B------:R-:W-:Y:S04]  /*7290*/  LDS.128 R16, [R32+0x18030] ;  /* 0x0180300020107984 */ /* 0x000fe80000000c00 */
[----:B------:R-:W-:Y:S04]  /*72a0*/  LDS.128 R20, [R32+0x18040] ;  /* 0x0180400020147984 */ /* 0x000fe80000000c00 */
[----:B------:R-:W-:Y:S04]  /*72b0*/  LDS.128 R24, [R32+0x18050] ;  /* 0x0180500020187984 */ /* 0x000fe80000000c00 */
[----:B------:R-:W-:Y:S04]  /*72c0*/  LDS.128 R28, [R32+0x18060] ;  /* 0x01806000201c7984 */ /* 0x000fe80000000c00 */
[----:B----4-:R-:W1:Y:S02]  /*72d0*/  LDS.128 R32, [R32+0x18070] ;  /* 0x0180700020207984 */ /* 0x010e640000000c00 */
[----:B-1----:R1:W-:Y:S02]  /*72e0*/  STTM.x32 tmem[UR11+0x100], R4 ;  /* 0x00010004000079ed */ /* 0x0023e400082c000b */
.L_x_6:
[----:B------:R-:W2:Y:S01]  /*72f0*/  FENCE.VIEW.ASYNC.T ;  /* 0x00000000000073c6 */ /* 0x000ea20000000200 */
[----:B-1----:R-:W-:Y:S01]  /*7300*/  SHF.R.S32.HI R8, RZ, 0x1f, R40 ;  /* 0x0000001fff087819 */ /* 0x002fe20000011428 */
[----:B------:R-:W-:Y:S01]  /*7310*/  IMAD.SHL.U32 R36, R40, 0x4, RZ ;  /* 0x0000000428247824 */ /* 0x000fe200078e00ff */
[----:B--2---:R-:W-:Y:S06]  /*7320*/  BAR.SYNC.DEFER_BLOCKING 0x0 ;  /* 0x0000000000007b1d */ /* 0x004fec0000010000 */
[----:B------:R-:W-:Y:S05]  /*7330*/  @P2 BRA `(.L_x_7) ;  /* 0x0000000000702947 */ /* 0x000fea0003800000 */
[----:B------:R-:W-:Y:S01]  /*7340*/  USHF.R.U32.HI UR6, URZ, 0x4, UR10 ;  /* 0x00000004ff067899 */ /* 0x000fe2000801160a */
[----:B----4-:R-:W-:Y:S01]  /*7350*/  UMOV UR4, URZ ;  /* 0x000000ff00047c82 */ /* 0x010fe20008000000 */
[----:B------:R-:W-:Y:S02]  /*7360*/  UIADD3 UR8, UPT, UPT, UR20, 0x108, URZ ;  /* 0x0000010814087890 */ /* 0x000fe4000fffe0ff */
[----:B------:R-:W-:Y:S02]  /*7370*/  USGXT.U32 UR6, UR6, 0xe ;  /* 0x0000000e0606789a */ /* 0x000fe40008000000 */
[----:B------:R-:W-:Y:S02]  /*7380*/  UIADD3 UR9, UPT, UPT, UR20, 0x110, URZ ;  /* 0x0000011014097890 */ /* 0x000fe4000fffe0ff */
[----:B------:R-:W-:Y:S02]  /*7390*/  UIADD3 UR22, UP1, UPT, UR6, 0x2, URZ ;  /* 0x0000000206167890 */ /* 0x000fe4000ff3e0ff */
[----:B------:R-:W-:-:S02]  /*73a0*/  UIADD3 UR13, UPT, UPT, UR20, 0x118, URZ ;  /* 0x00000118140d7890 */ /* 0x000fc4000fffe0ff */
[----:B------:R-:W-:Y:S01]  /*73b0*/  UIADD3.X UR23, UPT, UPT, UR4, 0x40004040, URZ, UP1, !UPT ;  /* 0x4000404004177890 */ /* 0x000fe20008ffe4ff */
[----:B------:R-:W-:Y:S01]  /*73c0*/  UMOV UR24, 0x0 ;  /* 0x0000000000187882 */ /* 0x000fe20000000000 */
[----:B------:R-:W-:Y:S02]  /*73d0*/  UMOV UR25, 0x8400910 ;  /* 0x0840091000197882 */ /* 0x000fe40000000000 */
[----:B------:R-:W-:Y:S02]  /*73e0*/  UIADD3.64 UR14, UPT, UPT, UR22, 0x2, URZ ;  /* 0x00000002160e7897 */ /* 0x000fe4000fffe0ff */
[----:B------:R-:W-:Y:S01]  /*73f0*/  UIADD3.64 UR16, UPT, UPT, UR22, 0x4, URZ ;  /* 0x0000000416107897 */ /* 0x000fe2000fffe0ff */
[----:B------:R-:W-:Y:S01]  /*7400*/  UMOV UR7, 0x40004040 ;  /* 0x4000404000077882 */ /* 0x000fe20000000000 */
[----:B------:R-:W-:Y:S01]  /*7410*/  UMOV UR26, 0x0 ;  /* 0x00000000001a7882 */ /* 0x000fe20000000000 */
[----:B------:R-:W-:Y:S01]  /*7420*/  UMOV UR27, 0x8400910 ;  /* 0x08400910001b7882 */ /* 0x000fe20000000000 */
[----:B------:R-:W-:Y:S01]  /*7430*/  UMOV UR28, 0x0 ;  /* 0x00000000001c7882 */ /* 0x000fe20000000000 */
[----:B------:R-:W-:Y:S01]  /*7440*/  UMOV UR29, 0x8400910 ;  /* 0x08400910001d7882 */ /* 0x000fe20000000000 */
[----:B------:R-:W-:Y:S01]  /*7450*/  UMOV UR4, UR12 ;  /* 0x0000000c00047c82 */ /* 0x000fe20008000000 */
[----:B------:R-:W-:Y:S01]  /*7460*/  UMOV UR5, URZ ;  /* 0x000000ff00057c82 */ /* 0x000fe20008000000 */
[----:B------:R1:W-:Y:S01]  /*7470*/  UTCHMMA tmem[UR21], gdesc[UR6], tmem[UR20], tmem[UR24], idesc[UR25], !UPT ;  /* 0x00ff1806150079ea */ /* 0x0003e2000f800014 */
[----:B------:R-:W-:Y:S01]  /*7480*/  UMOV UR30, 0x0 ;  /* 0x00000000001e7882 */ /* 0x000fe20000000000 */
[----:B------:R-:W-:Y:S01]  /*7490*/  UMOV UR31, 0x8400910 ;  /* 0x08400910001f7882 */ /* 0x000fe20000000000 */
[----:B------:R1:W-:Y:S01]  /*74a0*/  UTCHMMA tmem[UR8], gdesc[UR22], tmem[UR20], tmem[UR26], idesc[UR27], UPT ;  /* 0x00ff1a16080079ea */ /* 0x0003e2000b800014 */
[----:B------:R-:W-:Y:S01]  /*74b0*/  UMOV UR4, UR4 ;  /* 0x0000000400047c82 */ /* 0x000fe20008000000 */
[----:B------:R1:W-:Y:S01]  /*74c0*/  UTCHMMA tmem[UR9], gdesc[UR14], tmem[UR20], tmem[UR28], idesc[UR29], UPT ;  /* 0x00ff1c0e090079ea */ /* 0x0003e2000b800014 */
[----:B------:R1:W-:Y:S01]  /*74d0*/  UTCHMMA tmem[UR13], gdesc[UR16], tmem[UR20], tmem[UR30], idesc[UR31], UPT ;  /* 0x00ff1e100d0079ea */ /* 0x0003e2000b800014 */
[----:B------:R1:W-:Y:S01]  /*74e0*/  UTCBAR [UR4], URZ ;  /* 0x000000ff040073e9 */ /* 0x0003e200080000ff */
[----:B------:R-:W-:Y:S01]  /*74f0*/  NOP ;  /* 0x0000000000007918 */ /* 0x000fe20000000000 */
.L_x_7:
[----:B------:R-:W2:Y:S01]  /*7500*/  LDC R10, c[0x0][0x3a0] ;  /* 0x0000e800ff0a7b82 */ /* 0x000ea20000000800 */
[----:B------:R-:W-:Y:S01]  /*7510*/  SHF.L.U64.HI R37, R40, 0x2, R8 ;  /* 0x0000000228257819 */ /* 0x000fe20000010208 */
[----:B-1--4-:R-:W-:-:S06]  /*7520*/  UMOV UR4, URZ ;  /* 0x000000ff00047c82 */ /* 0x012fcc0008000000 */
[----:B------:R-:W-:Y:S01]  /*7530*/  BAR.SYNC.DEFER_BLOCKING 0x0 ;  /* 0x0000000000007b1d */ /* 0x000fe20000010000 */
[----:B------:R-:W-:Y:S01]  /*7540*/  IADD3 R4, P2, PT, R38, R36, RZ ;  /* 0x0000002426047210 */ /* 0x000fe20007f5e0ff */
[----:B------:R-:W-:Y:S01]  /*7550*/  IMAD.SHL.U32 R38, R47, 0x4, RZ ;  /* 0x000000042f267824 */ /* 0x000fe200078e00ff */
[----:B------:R-:W-:-:S03]  /*7560*/  LEA R7, R0, UR10, 0x7 ;  /* 0x0000000a00077c11 */ /* 0x000fc6000f8e38ff */
[----:B------:R-:W-:Y:S02]  /*7570*/  IMAD.X R5, R39, 0x1, R37, P2 ;  /* 0x0000000127057824 */ /* 0x000fe400010e0625 */
[C---:B--2---:R-:W-:Y:S02]  /*7580*/  VIADD R6, R10.reuse, 0xffffffbf ;  /* 0xffffffbf0a067836 */ /* 0x044fe40000000000 */
[----:B------:R-:W-:-:S03]  /*7590*/  VIADD R9, R10, 0xffffffbd ;  /* 0xffffffbd0a097836 */ /* 0x000fc60000000000 */
[----:B------:R-:W-:Y:S01]  /*75a0*/  ISETP.GE.U32.AND P2, PT, R6, 0x7fffffa0, PT ;  /* 0x7fffffa00600780c */ /* 0x000fe20003f46070 */
[----:B------:R-:W-:-:S05]  /*75b0*/  VIADD R6, R10, 0xffffffbe ;  /* 0xffffffbe0a067836 */ /* 0x000fca0000000000 */
[----:B------:R-:W-:-:S07]  /*75c0*/  ISETP.GE.U32.AND P3, PT, R6, 0x7fffff9f, PT ;  /* 0x7fffff9f0600780c */ /* 0x000fce0003f66070 */
[----:B------:R-:W-:Y:S01]  /*75d0*/  @!PT LDS RZ, [RZ] ;  /* 0x00000000fffff984 */ /* 0x000fe20000000800 */
[----:B------:R-:W-:Y:S01]  /*75e0*/  @!PT LDS RZ, [RZ] ;  /* 0x00000000fffff984 */ /* 0x000fe20000000800 */
[----:B------:R-:W-:Y:S01]  /*75f0*/  @!PT LDS RZ, [RZ] ;  /* 0x00000000fffff984 */ /* 0x000fe20000000800 */
[----:B------:R1:W-:Y:S02]  /*7600*/  LDGSTS.E [R7+0x18000], desc[UR18][R4.64], !P2 ;  /* 0x1800000004077fae */ /* 0x0003e4000d1a1012 */
[----:B-1----:R-:W-:-:S05]  /*7610*/  IADD3 R4, P2, PT, R214, R36, RZ ;  /* 0x00000024d6047210 */ /* 0x002fca0007f5e0ff */
[----:B------:R-:W-:Y:S01]  /*7620*/  IMAD.X R5, R215, 0x1, R37, P2 ;  /* 0x00000001d7057824 */ /* 0x000fe200010e0625 */
[----:B------:R-:W-:Y:S02]  /*7630*/  IADD3 R6, P2, PT, R216, R36, RZ ;  /* 0x00000024d8067210 */ /* 0x000fe40007f5e0ff */
[----:B------:R-:W-:-:S03]  /*7640*/  LEA R215, R0, UR10, 0x7 ;  /* 0x0000000a00d77c11 */ /* 0x000fc6000f8e38ff */
[----:B------:R-:W-:Y:S01]  /*7650*/  IMAD.X R7, R217, 0x1, R37, P2 ;  /* 0x00000001d9077824 */ /* 0x000fe200010e0625 */
[----:B------:R-:W-:Y:S01]  /*7660*/  ISETP.GE.U32.AND P2, PT, R9, 0x7fffff9e, PT ;  /* 0x7fffff9e0900780c */ /* 0x000fe20003f46070 */
[----:B------:R1:W-:Y:S01]  /*7670*/  LDGSTS.E [R215+0x18004], desc[UR18][R4.64], !P3 ;  /* 0x1800400004d77fae */ /* 0x0003e2000d9a1012 */
[----:B------:R-:W2:Y:S01]  /*7680*/  S2R R217, SR_TID.X ;  /* 0x0000000000d97919 */ /* 0x000ea20000002100 */
[----:B-1----:R-:W-:-:S10]  /*7690*/  VIADD R4, R10, 0xffffffbc ;  /* 0xffffffbc0a047836 */ /* 0x002fd40000000000 */
[----:B------:R1:W-:Y:S01]  /*76a0*/  LDGSTS.E [R215+0x18008], desc[UR18][R6.64], !P2 ;  /* 0x1800800006d77fae */ /* 0x0003e2000d1a1012 */
[----:B------:R-:W-:Y:S01]  /*76b0*/  ISETP.GE.U32.AND P3, PT, R4, 0x7fffff9d, PT ;  /* 0x7fffff9d0400780c */ /* 0x000fe20003f66070 */
[----:B------:R-:W-:-:S05]  /*76c0*/  VIADD R4, R10, 0xffffffbb ;  /* 0xffffffbb0a047836 */ /* 0x000fca0000000000 */
[----:B------:R-:W-:Y:S02]  /*76d0*/  ISETP.GE.U32.AND P2, PT, R4, 0x7fffff9c, PT ;  /* 0x7fffff9c0400780c */ /* 0x000fe40003f46070 */
[----:B------:R-:W-:-:S05]  /*76e0*/  IADD3 R4, P4, PT, R218, R36, RZ ;  /* 0x00000024da047210 */ /* 0x000fca0007f9e0ff */
[--C-:B------:R-:W-:Y:S01]  /*76f0*/  IMAD.X R5, R219, 0x1, R37.reuse, P4 ;  /* 0x00000001db057824 */ /* 0x100fe200020e0625 */
[----:B-1----:R-:W-:Y:S01]  /*7700*/  IADD3 R6, P4, PT, R220, R36, RZ ;  /* 0x00000024dc067210 */ /* 0x002fe20007f9e0ff */
[----:B------:R-:W1:Y:S03]  /*7710*/  LDC R219, c[0x0][0x3a0] ;  /* 0x0000e800ffdb7b82 */ /* 0x000e660000000800 */
[----:B------:R1:W-:Y:S01]  /*7720*/  LDGSTS.E [R215+0x1800c], desc[UR18][R4.64], !P3 ;  /* 0x1800c00004d77fae */ /* 0x0003e2000d9a1012 */
[----:B------:R-:W-:Y:S01]  /*7730*/  IMAD.X R7, R221, 0x1, R37, P4 ;  /* 0x00000001dd077824 */ /* 0x000fe200020e0625 */
[----:B--2---:R-:W-:-:S04]  /*7740*/  LOP3.LUT R217, R217, 0x1f, RZ, 0xc0, !PT ;  /* 0x0000001fd9d97812 */ /* 0x004fc800078ec0ff */
[----:B------:R2:W-:Y:S01]  /*7750*/  LDGSTS.E [R215+0x18010], desc[UR18][R6.64], !P2 ;  /* 0x1801000006d77fae */ /* 0x0005e2000d1a1012 */
[C---:B-1----:R-:W-:Y:S02]  /*7760*/  VIADD R4, R219.reuse, 0xffffffba ;  /* 0xffffffbadb047836 */ /* 0x042fe40000000000 */
[C---:B------:R-:W-:Y:S02]  /*7770*/  VIADD R9, R219.reuse, 0xffffffa8 ;  /* 0xffffffa8db097836 */ /* 0x040fe40000000000 */
[C---:B------:R-:W-:Y:S01]  /*7780*/  VIADD R214, R219.reuse, 0xffffffa0 ;  /* 0xffffffa0dbd67836 */ /* 0x040fe20000000000 */
[----:B------:R-:W-:Y:S01]  /*7790*/  ISETP.GE.U32.AND P3, PT, R4, 0x7fffff9b, PT ;  /* 0x7fffff9b0400780c */ /* 0x000fe20003f66070 */
[C---:B------:R-:W-:Y:S02]  /*77a0*/  VIADD R4, R219.reuse, 0xffffffb9 ;  /* 0xffffffb9db047836 */ /* 0x040fe40000000000 */
[----:B------:R-:W-:-:S03]  /*77b0*/  VIADD R216, R219, 0xffffffc0 ;  /* 0xffffffc0dbd87836 */ /* 0x000fc60000000000 */
[----:B------:R-:W-:Y:S02]  /*77c0*/  ISETP.GE.U32.AND P2, PT, R4, 0x7fffff9a, PT ;  /* 0x7fffff9a0400780c */ /* 0x000fe40003f46070 */
[----:B------:R-:W-:-:S05]  /*77d0*/  IADD3 R4, P4, PT, R222, R36, RZ ;  /* 0x00000024de047210 */ /* 0x000fca0007f9e0ff */
[----:B------:R-:W-:Y:S01]  /*77e0*/  IMAD.X R5, R223, 0x1, R37, P4 ;  /* 0x00000001df057824 */ /* 0x000fe200020e0625 */
[----:B--2---:R-:W-:-:S04]  /*77f0*/  IADD3 R6, P4, PT, R224, R36, RZ ;  /* 0x00000024e0067210 */ /* 0x004fc80007f9e0ff */
[----:B------:R1:W-:Y:S01]  /*7800*/  LDGSTS.E [R215+0x18014], desc[UR18][R4.64], !P3 ;  /* 0x1801400004d77fae */ /* 0x0003e2000d9a1012 */
[----:B------:R-:W-:-:S05]  /*7810*/  IMAD.X R7, R225, 0x1, R37, P4 ;  /* 0x00000001e1077824 */ /* 0x000fca00020e0625 */
[----:B------:R2:W-:Y:S01]  /*7820*/  LDGSTS.E [R215+0x18018], desc[UR18][R6.64], !P2 ;  /* 0x1801800006d77fae */ /* 0x0005e2000d1a1012 */
[----:B-1----:R-:W-:-:S05]  /*7830*/  VIADD R4, R219, 0xffffffb8 ;  /* 0xffffffb8db047836 */ /* 0x002fca0000000000 */
[----:B------:R-:W-:Y:S01]  /*7840*/  ISETP.GE.U32.AND P3, PT, R4, 0x7fffff99, PT ;  /* 0x7fffff990400780c */ /* 0x000fe20003f66070 */
[----:B------:R-:W-:-:S05]  /*7850*/  VIADD R4, R219, 0xffffffb7 ;  /* 0xffffffb7db047836 */ /* 0x000fca0000000000 */
        /* <DEDUP_REMOVED lines=17> */
[----:B-1----:R-:W-:-:S05]  /*7970*/  IADD3 R4, P2, PT, R234, R36, RZ ;  /* 0x00000024ea047210 */ /* 0x002fca0007f5e0ff */
[----:B------:R-:W-:Y:S02]  /*7980*/  IMAD.X R5, R235, 0x1, R37, P2 ;  /* 0x00000001eb057824 */ /* 0x000fe400010e0625 */
[C---:B--2---:R-:W-:Y:S02]  /*7990*/  VIADD R7, R219.reuse, 0xffffffb4 ;  /* 0xffffffb4db077836 */ /* 0x044fe40000000000 */
[----:B------:R-:W-:-:S03]  /*79a0*/  VIADD R6, R219, 0xffffffac ;  /* 0xffffffacdb067836 */ /* 0x000fc60000000000 */
[----:B------:R-:W-:Y:S01]  /*79b0*/  ISETP.GE.U32.AND P2, PT, R7, 0x7fffff95, PT ;  /* 0x7fffff950700780c */ /* 0x000fe20003f46070 */
[C---:B------:R-:W-:Y:S01]  /*79c0*/  VIADD R7, R219.reuse, 0xffffffad ;  /* 0xffffffaddb077836 */ /* 0x040fe20000000000 */
[----:B------:R-:W-:Y:S01]  /*79d0*/  ISETP.GE.U32.AND P6, PT, R6, 0x7fffff8d, PT ;  /* 0x7fffff8d0600780c */ /* 0x000fe20003fc6070 */
[----:B------:R-:W-:-:S03]  /*79e0*/  VIADD R6, R219, 0xffffffae ;  /* 0xffffffaedb067836 */ /* 0x000fc60000000000 */
[----:B------:R-:W-:Y:S01]  /*79f0*/  ISETP.GE.U32.AND P3, PT, R7, 0x7fffff8e, PT ;  /* 0x7fffff8e0700780c */ /* 0x000fe20003f66070 */
[----:B------:R-:W-:Y:S01]  /*7a00*/  VIADD R7, R219, 0xffffffaf ;  /* 0xffffffafdb077836 */ /* 0x000fe20000000000 */
[----:B------:R-:W-:Y:S02]  /*7a10*/  ISETP.GE.U32.AND P4, PT, R6, 0x7fffff8f, PT ;  /* 0x7fffff8f0600780c */ /* 0x000fe40003f86070 */
[----:B------:R-:W-:Y:S02]  /*7a20*/  SEL R6, RZ, 0x1, P6 ;  /* 0x00000001ff067807 */ /* 0x000fe40003000000 */
[----:B------:R-:W-:Y:S01]  /*7a30*/  ISETP.GE.U32.AND P6, PT, R9, 0x7fffff89, PT ;  /* 0x7fffff890900780c */ /* 0x000fe20003fc6070 */
[----:B------:R-:W-:Y:S01]  /*7a40*/  VIADD R9, R219, 0xffffffa9 ;  /* 0xffffffa9db097836 */ /* 0x000fe20000000000 */
[----:B------:R-:W-:Y:S01]  /*7a50*/  ISETP.GE.U32.AND P5, PT, R7, 0x7fffff90, PT ;  /* 0x7fffff900700780c */ /* 0x000fe20003fa6070 */
[----:B------:R1:W-:Y:S01]  /*7a60*/  LDGSTS.E [R215+0x1802c], desc[UR18][R4.64], !P2 ;  /* 0x1802c00004d77fae */ /* 0x0003e2000d1a1012 */
[----:B------:R-:W-:-:S02]  /*7a70*/  SEL R7, RZ, 0x1fffe, P3 ;  /* 0x0001fffeff077807 */ /* 0x000fc40001800000 */
[----:B------:R-:W-:Y:S01]  /*7a80*/  ISETP.GE.U32.AND P3, PT, R9, 0x7fffff8a, PT ;  /* 0x7fffff8a0900780c */ /* 0x000fe20003f66070 */
[C---:B------:R-:W-:Y:S02]  /*7a90*/  VIADD R9, R219.reuse, 0xffffffab ;  /* 0xffffffabdb097836 */ /* 0x040fe40000000000 */
[----:B------:R-:W-:Y:S02]  /*7aa0*/  IMAD.IADD R6, R6, 0x1, R7 ;  /* 0x0000000106067824 */ /* 0x000fe400078e0207 */
[----:B------:R-:W-:-:S03]  /*7ab0*/  VIADD R7, R219, 0xffffffaa ;  /* 0xffffffaadb077836 */ /* 0x000fc60000000000 */
[----:B------:R-:W-:Y:S02]  /*7ac0*/  LOP3.LUT R6, R6, 0x3, RZ, 0xc0, !PT ;  /* 0x0000000306067812 */ /* 0x000fe400078ec0ff */
[----:B-1----:R-:W-:Y:S02]  /*7ad0*/  SEL R4, RZ, 0x1, P6 ;  /* 0x00000001ff047807 */ /* 0x002fe40003000000 */
[----:B------:R-:W-:Y:S02]  /*7ae0*/  SEL R5, RZ, 0x1fffe, P3 ;  /* 0x0001fffeff057807 */ /* 0x000fe40001800000 */
[----:B------:R-:W-:Y:S02]  /*7af0*/  ISETP.GE.U32.AND P2, PT, R7, 0x7fffff8b, PT ;  /* 0x7fffff8b0700780c */ /* 0x000fe40003f46070 */
[----:B------:R-:W-:Y:S01]  /*7b00*/  SEL R7, RZ, 0x7fff8, P5 ;  /* 0x0007fff8ff077807 */ /* 0x000fe20002800000 */
[----:B------:R-:W-:Y:S01]  /*7b10*/  IMAD.IADD R4, R4, 0x1, R5 ;  /* 0x0000000104047824 */ /* 0x000fe200078e0205 */
[----:B------:R-:W-:-:S02]  /*7b20*/  SEL R5, RZ, 0x4, P4 ;  /* 0x00000004ff057807 */ /* 0x000fc40002000000 */
[----:B------:R-:W-:Y:S02]  /*7b30*/  ISETP.GE.U32.AND P3, PT, R9, 0x7fffff8c, PT ;  /* 0x7fffff8c0900780c */ /* 0x000fe40003f66070 */
[----:B------:R-:W-:Y:S02]  /*7b40*/  IADD3 R6, PT, PT, R6, R7, R5 ;  /* 0x0000000706067210 */ /* 0x000fe40007ffe005 */
[----:B------:R-:W-:Y:S02]  /*7b50*/  SEL R5, RZ, 0x4, P2 ;  /* 0x00000004ff057807 */ /* 0x000fe40001000000 */
[----:B------:R-:W-:Y:S02]  /*7b60*/  LOP3.LUT R4, R4, 0x3, RZ, 0xc0, !PT ;  /* 0x0000000304047812 */ /* 0x000fe400078ec0ff */
[----:B------:R-:W-:Y:S02]  /*7b70*/  SEL R7, RZ, 0x7fff8, P3 ;  /* 0x0007fff8ff077807 */ /* 0x000fe40001800000 */
[----:B------:R-:W-:-:S02]  /*7b80*/  ISETP.GE.U32.AND P3, PT, R214, 0x7fffff81, PT ;  /* 0x7fffff81d600780c */ /* 0x000fc40003f66070 */
[----:B------:R-:W-:Y:S01]  /*7b90*/  IADD3 R4, PT, PT, R4, R7, R5 ;  /* 0x0000000704047210 */ /* 0x000fe20007ffe005 */
[----:B------:R-:W-:Y:S01]  /*7ba0*/  VIADD R5, R219, 0xffffffa1 ;  /* 0xffffffa1db057836 */ /* 0x000fe20000000000 */
[----:B------:R-:W-:-:S04]  /*7bb0*/  SEL R7, RZ, 0x1, P3 ;  /* 0x00000001ff077807 */ /* 0x000fc80001800000 */
[----:B------:R-:W-:Y:S01]  /*7bc0*/  ISETP.GE.U32.AND P4, PT, R5, 0x7fffff82, PT ;  /* 0x7fffff820500780c */ /* 0x000fe20003f86070 */
[----:B------:R-:W-:-:S05]  /*7bd0*/  VIADD R5, R219, 0xffffffa2 ;  /* 0xffffffa2db057836 */ /* 0x000fca0000000000 */
[----:B------:R-:W-:Y:S02]  /*7be0*/  ISETP.GE.U32.AND P2, PT, R5, 0x7fffff83, PT ;  /* 0x7fffff830500780c */ /* 0x000fe40003f46070 */
[----:B------:R-:W-:-:S05]  /*7bf0*/  SEL R5, RZ, 0x1fffe, P4 ;  /* 0x0001fffeff057807 */ /* 0x000fca0002000000 */
[----:B------:R-:W-:Y:S02]  /*7c00*/  IMAD.IADD R5, R7, 0x1, R5 ;  /* 0x0000000107057824 */ /* 0x000fe400078e0205 */
[----:B------:R-:W-:-:S03]  /*7c10*/  VIADD R7, R219, 0xffffffa3 ;  /* 0xffffffa3db077836 */ /* 0x000fc60000000000 */
[----:B------:R-:W-:Y:S02]  /*7c20*/  LOP3.LUT R5, R5, 0x3, RZ, 0xc0, !PT ;  /* 0x0000000305057812 */ /* 0x000fe400078ec0ff */
[----:B------:R-:W-:Y:S02]  /*7c30*/  ISETP.GE.U32.AND P4, PT, R7, 0x7fffff84, PT ;  /* 0x7fffff840700780c */ /* 0x000fe40003f86070 */
[----:B------:R-:W-:Y:S02]  /*7c40*/  SEL R7, RZ, 0x4, P2 ;  /* 0x00000004ff077807 */ /* 0x000fe40001000000 */
[----:B------:R-:W-:-:S04]  /*7c50*/  SEL R9, RZ, 0x7fff8, P4 ;  /* 0x0007fff8ff097807 */ /* 0x000fc80002000000 */
[----:B------:R-:W-:Y:S01]  /*7c60*/  IADD3 R5, PT, PT, R5, R9, R7 ;  /* 0x0000000905057210 */ /* 0x000fe20007ffe007 */
[----:B------:R-:W-:-:S03]  /*7c70*/  VIADD R7, R219, 0xffffffa4 ;  /* 0xffffffa4db077836 */ /* 0x000fc60000000000 */
[----:B------:R-:W-:Y:S02]  /*7c80*/  LOP3.LUT R5, R5, 0xf, RZ, 0xc0, !PT ;  /* 0x0000000f05057812 */ /* 0x000fe400078ec0ff */
[----:B------:R-:W-:Y:S01]  /*7c90*/  ISETP.GE.U32.AND P4, PT, R7, 0x7fffff85, PT ;  /* 0x7fffff850700780c */ /* 0x000fe20003f86070 */
[----:B------:R-:W-:-:S05]  /*7ca0*/  VIADD R7, R219, 0xffffffa5 ;  /* 0xffffffa5db077836 */ /* 0x000fca0000000000 */
[----:B------:R-:W-:Y:S01]  /*7cb0*/  ISETP.GE.U32.AND P5, PT, R7, 0x7fffff86, PT ;  /* 0x7fffff860700780c */ /* 0x000fe20003fa6070 */
[----:B------:R-:W-:-:S03]  /*7cc0*/  VIADD R7, R219, 0xffffffa6 ;  /* 0xffffffa6db077836 */ /* 0x000fc60000000000 */
[----:B------:R-:W-:Y:S02]  /*7cd0*/  SEL R9, RZ, 0x1fffe, P5 ;  /* 0x0001fffeff097807 */ /* 0x000fe40002800000 */
        /* <DEDUP_REMOVED lines=9> */
[----:B------:R-:W-:Y:S01]  /*7d70*/  IMAD.SHL.U32 R9, R4, 0x100, RZ ;  /* 0x0000010004097824 */ /* 0x000fe200078e00ff */
[----:B------:R-:W-:-:S03]  /*7d80*/  IADD3 R4, P4, PT, R236, R36, RZ ;  /* 0x00000024ec047210 */ /* 0x000fc60007f9e0ff */
[----:B------:R-:W-:Y:S01]  /*7d90*/  IMAD R7, R7, 0x10, R5 ;  /* 0x0000001007077824 */ /* 0x000fe200078e0205 */
[----:B------:R-:W-:Y:S01]  /*7da0*/  LOP3.LUT R9, R9, 0xf00, RZ, 0xe2, !PT ;  /* 0x00000f0009097812 */ /* 0x000fe200078ee2ff */
[----:B------:R-:W-:-:S03]  /*7db0*/  VIADD R5, R219, 0xffffffb3 ;  /* 0xffffffb3db057836 */ /* 0x000fc60000000000 */
[----:B------:R-:W-:Y:S01]  /*7dc0*/  LOP3.LUT R7, R7, 0xff, RZ, 0xc0, !PT ;  /* 0x000000ff07077812 */ /* 0x000fe200078ec0ff */
[----:B------:R-:W-:Y:S01]  /*7dd0*/  IMAD R6, R6, 0x1000, R9 ;  /* 0x0000100006067824 */ /* 0x000fe200078e0209 */
[----:B------:R-:W-:Y:S01]  /*7de0*/  ISETP.GE.U32.AND P2, PT, R5, 0x7fffff94, PT ;  /* 0x7fffff940500780c */ /* 0x000fe20003f46070 */
[----:B------:R-:W-:Y:S01]  /*7df0*/  IMAD.X R5, R237, 0x1, R37, P4 ;  /* 0x00000001ed057824 */ /* 0x000fe200020e0625 */
[----:B------:R-:W-:Y:S01]  /*7e00*/  SHF.R.S32.HI R237, RZ, 0x1f, R47 ;  /* 0x0000001fffed7819 */ /* 0x000fe2000001142f */
[----:B------:R-:W-:Y:S01]  /*7e10*/  IMAD.IADD R9, R6, 0x1, R7 ;  /* 0x0000000106097824 */ /* 0x000fe200078e0207 */
[----:B------:R-:W-:Y:S02]  /*7e20*/  IADD3 R10, P4, PT, R82, R38, RZ ;  /* 0x00000026520a7210 */ /* 0x000fe40007f9e0ff */
[----:B------:R-:W-:Y:S02]  /*7e30*/  SHF.L.U64.HI R39, R47, 0x2, R237 ;  /* 0x000000022f277819 */ /* 0x000fe400000102ed */
[----:B------:R-:W-:-:S03]  /*7e40*/  LOP3.LUT R9, R9, 0xffff, RZ, 0xc0, !PT ;  /* 0x0000ffff09097812 */ /* 0x000fc600078ec0ff */
[--C-:B------:R-:W-:Y:S01]  /*7e50*/  IMAD.X R11, R83, 0x1, R39.reuse, P4 ;  /* 0x00000001530b7824 */ /* 0x100fe200020e0627 */
[-C--:B------:R-:W-:Y:S01]  /*7e60*/  IADD3 R14, P4, PT, R86, R38.reuse, RZ ;  /* 0x00000026560e7210 */ /* 0x080fe20007f9e0ff */
[----:B------:R1:W-:Y:S04]  /*7e70*/  LDGSTS.E [R215+0x18030], desc[UR18][R4.64], !P2 ;  /* 0x1803000004d77fae */ /* 0x0003e8000d1a1012 */
[----:B------:R-:W-:Y:S01]  /*7e80*/  IMAD.X R15, R87, 0x1, R39, P4 ;  /* 0x00000001570f7824 */ /* 0x000fe200020e0627 */
[----:B------:R-:W-:-:S05]  /*7e90*/  IADD3 R18, P4, PT, R90, R38, RZ ;  /* 0x000000265a127210 */ /* 0x000fca0007f9e0ff */
[----:B------:R-:W-:Y:S01]  /*7ea0*/  IMAD.X R19, R91, 0x1, R39, P4 ;  /* 0x000000015b137824 */ /* 0x000fe200020e0627 */
[-C--:B------:R-:W-:Y:S02]  /*7eb0*/  IADD3 R22, P4, PT, R94, R38.reuse, RZ ;  /* 0x000000265e167210 */ /* 0x080fe40007f9e0ff */
[----:B-1----:R-:W-:-:S03]  /*7ec0*/  IADD3 R4, P2, PT, R78, R38, RZ ;  /* 0x000000264e047210 */ /* 0x002fc60007f5e0ff */
[--C-:B------:R-:W-:Y:S01]  /*7ed0*/  IMAD.X R23, R95, 0x1, R39.reuse, P4 ;  /* 0x000000015f177824 */ /* 0x100fe200020e0627 */
[-C--:B------:R-:W-:Y:S01]  /*7ee0*/  IADD3 R26, P4, PT, R98, R38.reuse, RZ ;  /* 0x00000026621a7210 */ /* 0x080fe20007f9e0ff */
[----:B------:R-:W-:Y:S01]  /*7ef0*/  IMAD.X R5, R79, 0x1, R39, P2 ;  /* 0x000000014f057824 */ /* 0x000fe200010e0627 */
[----:B------:R-:W-:-:S03]  /*7f00*/  IADD3 R6, P2, PT, R80, R38, RZ ;  /* 0x0000002650067210 */ /* 0x000fc60007f5e0ff */
        /* <DEDUP_REMOVED lines=58> */
[--C-:B------:R-:W-:Y:S01]  /*82b0*/  IMAD.X R107, R137, 0x1, R39.reuse, P2 ;  /* 0x00000001896b7824 */ /* 0x100fe200010e0627 */
[----:B------:R-:W-:Y:S02]  /*82c0*/  IADD3 R112, P2, PT, R142, R38, RZ ;  /* 0x000000268e707210 */ /* 0x000fe40007f5e0ff */
[----:B------:R-:W-:Y:S01]  /*82d0*/  IADD3 R158, P5, PT, R210, R36, RZ ;  /* 0x00000024d29e7210 */ /* 0x000fe20007fbe0ff */
[--C-:B------:R-:W-:Y:S01]  /*82e0*/  IMAD.X R129, R159, 0x1, R39.reuse, P4 ;  /* 0x000000019f817824 */ /* 0x100fe200020e0627 */
[-C--:B------:R-:W-:Y:S01]  /*82f0*/  IADD3 R132, P4, PT, R162, R38.reuse, RZ ;  /* 0x00000026a2847210 */ /* 0x080fe20007f9e0ff */
[----:B------:R-:W-:Y:S01]  /*8300*/  IMAD.X R113, R143, 0x1, R39, P2 ;  /* 0x000000018f717824 */ /* 0x000fe200010e0627 */
[-C--:B------:R-:W-:Y:S01]  /*8310*/  IADD3 R114, P2, PT, R144, R38.reuse, RZ ;  /* 0x0000002690727210 */ /* 0x080fe20007f5e0ff */
[----:B------:R-:W-:Y:S01]  /*8320*/  IMAD.X R159, R211, 0x1, R37, P5 ;  /* 0x00000001d39f7824 */ /* 0x000fe200028e0625 */
[----:B------:R-:W-:Y:S01]  /*8330*/  SHF.R.U32.HI R162, RZ, 0xf, R9 ;  /* 0x0000000fffa27819 */ /* 0x000fe20000011609 */
        /* <DEDUP_REMOVED lines=11> */
[-C--:B------:R-:W-:Y:S01]  /*83f0*/  IADD3 R126, P2, PT, R156, R38.reuse, RZ ;  /* 0x000000269c7e7210 */ /* 0x080fe20007f5e0ff */
[----:B------:R-:W-:Y:S02]  /*8400*/  VIADD R156, R219, 0xffffffb1 ;  /* 0xffffffb1db9c7836 */ /* 0x000fe40000000000 */
[--C-:B------:R-:W-:Y:S01]  /*8410*/  IMAD.X R145, R175, 0x1, R39.reuse, P4 ;  /* 0x00000001af917824 */ /* 0x100fe200020e0627 */
[-C--:B------:R-:W-:Y:S01]  /*8420*/  IADD3 R148, P4, PT, R178, R38.reuse, RZ ;  /* 0x00000026b2947210 */ /* 0x080fe20007f9e0ff */
[----:B------:R-:W-:Y:S01]  /*8430*/  IMAD.X R127, R157, 0x1, R39, P2 ;  /* 0x000000019d7f7824 */ /* 0x000fe200010e0627 */
[----:B------:R-:W-:Y:S01]  /*8440*/  IADD3 R130, P2, PT, R160, R38, RZ ;  /* 0x00000026a0827210 */ /* 0x000fe20007f5e0ff */
[----:B------:R-:W-:-:S02]  /*8450*/  VIADD R157, R219, 0xffffffb2 ;  /* 0xffffffb2db9d7836 */ /* 0x000fc40000000000 */
[--C-:B------:R-:W-:Y:S01]  /*8460*/  IMAD.X R149, R179, 0x1, R39.reuse, P4 ;  /* 0x00000001b3957824 */ /* 0x100fe200020e0627 */
[----:B------:R-:W-:Y:S01]  /*8470*/  IADD3 R50, P4, PT, R50, R36, RZ ;  /* 0x0000002432327210 */ /* 0x000fe20007f9e0ff */
[----:B------:R-:W-:Y:S01]  /*8480*/  IMAD.X R131, R161, 0x1, R39, P2 ;  /* 0x00000001a1837824 */ /* 0x000fe200010e0627 */
[----:B------:R-:W-:Y:S01]  /*8490*/  IADD3 R134, P2, PT, R164, R38, RZ ;  /* 0x00000026a4867210 */ /* 0x000fe20007f5e0ff */
[----:B------:R-:W-:Y:S02]  /*84a0*/  VIADD R160, R219, 0xffffffb0 ;  /* 0xffffffb0dba07836 */ /* 0x000fe40000000000 */
[----:B------:R-:W-:Y:S01]  /*84b0*/  IMAD.X R51, R51, 0x1, R37, P4 ;  /* 0x0000000133337824 */ /* 0x000fe200020e0625 */
[----:B------:R-:W-:Y:S01]  /*84c0*/  IADD3 R54, P4, PT, R54, R36, RZ ;  /* 0x0000002436367210 */ /* 0x000fe20007f9e0ff */
[----:B------:R-:W-:Y:S01]  /*84d0*/  IMAD.X R135, R165, 0x1, R39, P2 ;  /* 0x00000001a5877824 */ /* 0x000fe200010e0627 */
[----:B------:R-:W-:Y:S02]  /*84e0*/  IADD3 R138, P2, PT, R168, R38, RZ ;  /* 0x00000026a88a7210 */ /* 0x000fe40007f5e0ff */
[----:B------:R-:W-:Y:S01]  /*84f0*/  ISETP.GE.U32.AND P5, PT, R160, 0x7fffff91, PT ;  /* 0x7fffff91a000780c */ /* 0x000fe20003fa6070 */
[----:B------:R-:W-:Y:S01]  /*8500*/  IMAD.X R55, R55, 0x1, R37, P4 ;  /* 0x0000000137377824 */ /* 0x000fe200020e0625 */
[----:B------:R-:W-:Y:S01]  /*8510*/  IADD3 R58, P4, PT, R58, R36, RZ ;  /* 0x000000243a3a7210 */ /* 0x000fe20007f9e0ff */
[----:B------:R-:W-:Y:S01]  /*8520*/  IMAD.X R139, R169, 0x1, R39, P2 ;  /* 0x00000001a98b7824 */ /* 0x000fe200010e0627 */
[----:B------:R-:W-:-:S03]  /*8530*/  IADD3 R142, P2, PT, R172, R38, RZ ;  /* 0x00000026ac8e7210 */ /* 0x000fc60007f5e0ff */
[----:B------:R-:W-:Y:S01]  /*8540*/  IMAD.X R59, R59, 0x1, R37, P4 ;  /* 0x000000013b3b7824 */ /* 0x000fe200020e0625 */
[----:B------:R-:W-:Y:S01]  /*8550*/  IADD3 R62, P4, PT, R62, R36, RZ ;  /* 0x000000243e3e7210 */ /* 0x000fe20007f9e0ff */
[----:B------:R-:W-:Y:S01]  /*8560*/  IMAD.X R143, R173, 0x1, R39, P2 ;  /* 0x00000001ad8f7824 */ /* 0x000fe200010e0627 */
[----:B------:R-:W-:-:S03]  /*8570*/  IADD3 R146, P2, PT, R176, R38, RZ ;  /* 0x00000026b0927210 */ /* 0x000fc60007f5e0ff */
[----:B------:R-:W-:Y:S01]  /*8580*/  IMAD.X R63, R63, 0x1, R37, P4 ;  /* 0x000000013f3f7824 */ /* 0x000fe200020e0625 */
        /* <DEDUP_REMOVED lines=20> */
[----:B------:R-:W-:Y:S01]  /*86d0*/  ISETP.GE.U32.AND P4, PT, R156, 0x7fffff92, PT ;  /* 0x7fffff929c00780c */ /* 0x000fe20003f86070 */
[----:B------:R-:W-:Y:S01]  /*86e0*/  IMAD.X R65, R65, 0x1, R37, P2 ;  /* 0x0000000141417824 */ /* 0x000fe200010e0625 */
[----:B------:R-:W-:Y:S02]  /*86f0*/  IADD3 R68, P2, PT, R68, R36, RZ ;  /* 0x0000002444447210 */ /* 0x000fe40007f5e0ff */
[----:B------:R-:W-:-:S03]  /*8700*/  IADD3 R156, P6, PT, R180, R38, RZ ;  /* 0x00000026b49c7210 */ /* 0x000fc60007fde0ff */
[----:B------:R-:W-:Y:S01]  /*8710*/  IMAD.X R69, R69, 0x1, R37, P2 ;  /* 0x0000000145457824 */ /* 0x000fe200010e0625 */
[----:B------:R-:W-:-:S05]  /*8720*/  IADD3 R72, P2, PT, R72, R36, RZ ;  /* 0x0000002448487210 */ /* 0x000fca0007f5e0ff */
[----:B------:R-:W-:Y:S01]  /*8730*/  IMAD.X R73, R73, 0x1, R37, P2 ;  /* 0x0000000149497824 */ /* 0x000fe200010e0625 */
[----:B------:R-:W-:-:S05]  /*8740*/  IADD3 R76, P2, PT, R76, R36, RZ ;  /* 0x000000244c4c7210 */ /* 0x000fca0007f5e0ff */
[----:B------:R-:W-:Y:S01]  /*8750*/  IMAD.X R77, R77, 0x1, R37, P2 ;  /* 0x000000014d4d7824 */ /* 0x000fe200010e0625 */
[----:B------:R-:W-:-:S05]  /*8760*/  IADD3 R152, P2, PT, R206, R36, RZ ;  /* 0x00000024ce987210 */ /* 0x000fca0007f5e0ff */
[----:B------:R-:W-:Y:S01]  /*8770*/  IMAD.X R153, R207, 0x1, R37, P2 ;  /* 0x00000001cf997824 */ /* 0x000fe200010e0625 */
[----:B------:R-:W-:Y:S01]  /*8780*/  ISETP.GE.U32.AND P2, PT, R157, 0x7fffff93, PT ;  /* 0x7fffff939d00780c */ /* 0x000fe20003f46070 */
[----:B------:R-:W-:Y:S01]  /*8790*/  IMAD.X R157, R181, 0x1, R39, P6 ;  /* 0x00000001b59d7824 */ /* 0x000fe200030e0627 */
[----:B------:R-:W-:-:S05]  /*87a0*/  IADD3 R160, P6, PT, R182, R38, RZ ;  /* 0x00000026b6a07210 */ /* 0x000fca0007fde0ff */
[----:B------:R-:W-:-:S06]  /*87b0*/  IMAD.X R161, R183, 0x1, R39, P6 ;  /* 0x00000001b7a17824 */ /* 0x000fcc00030e0627 */
[----:B------:R1:W-:Y:S01]  /*87c0*/  LDGSTS.E [R215+0x18034], desc[UR18][R48.64], !P2 ;  /* 0x1803400030d77fae */ /* 0x0003e2000d1a1012 */
[----:B------:R-:W-:Y:S02]  /*87d0*/  LOP3.LUT P2, RZ, R162, 0x1, RZ, 0xc0, !PT ;  /* 0x00000001a2ff7812 */ /* 0x000fe4000784c0ff */
[--C-:B------:R-:W-:Y:S01]  /*87e0*/  SHF.R.U32.HI R162, RZ, 0xc, R9.reuse ;  /* 0x0000000cffa27819 */ /* 0x100fe20000011609 */
[----:B------:R2:W-:Y:S04]  /*87f0*/  LDGSTS.E [R215+0x18038], desc[UR18][R50.64], !P4 ;  /* 0x1803800032d77fae */ /* 0x0005e8000e1a1012 */
[----:B------:R3:W-:Y:S01]  /*8800*/  LDGSTS.E [R215+0x1803c], desc[UR18][R52.64], !P5 ;  /* 0x1803c00034d77fae */ /* 0x0007e2000e9a1012 */
[----:B-1----:R-:W-:-:S05]  /*8810*/  SHF.R.U32.HI R49, RZ, 0xe, R9 ;  /* 0x0000000eff317819 */ /* 0x002fca0000011609 */
[----:B------:R1:W-:Y:S01]  /*8820*/  LDGSTS.E [R215+0x18040], desc[UR18][R54.64], P2 ;  /* 0x1804000036d77fae */ /* 0x0003e200091a1012 */
[----:B------:R-:W-:Y:S02]  /*8830*/  LOP3.LUT P2, RZ, R162, 0x1, RZ, 0xc0, !PT ;  /* 0x00000001a2ff7812 */ /* 0x000fe4000784c0ff */
[-C--:B--2---:R-:W-:Y:S02]  /*8840*/  IADD3 R50, P4, PT, R186, R38.reuse, RZ ;  /* 0x00000026ba327210 */ /* 0x084fe40007f9e0ff */
[----:B------:R-:W-:Y:S02]  /*8850*/  LOP3.LUT P5, RZ, R49, 0x1, RZ, 0xc0, !PT ;  /* 0x0000000131ff7812 */ /* 0x000fe400078ac0ff */
[----:B---3--:R-:W-:Y:S01]  /*8860*/  SHF.R.U32.HI R53, RZ, 0xd, R9 ;  /* 0x0000000dff357819 */ /* 0x008fe20000011609 */
[----:B------:R-:W-:Y:S01]  /*8870*/  IMAD.X R51, R187, 0x1, R39, P4 ;  /* 0x00000001bb337824 */ /* 0x000fe200020e0627 */
[----:B------:R-:W-:Y:S01]  /*8880*/  IADD3 R48, P6, PT, R184, R38, RZ ;  /* 0x00000026b8307210 */ /* 0x000fe20007fde0ff */
[----:B------:R-:W-:Y:S01]  /*8890*/  VIADD R184, R219, 0x1f ;  /* 0x0000001fdbb87836 */ /* 0x000fe20000000000 */
[----:B------:R-:W-:-:S02]  /*88a0*/  LOP3.LUT P4, RZ, R53, 0x1, RZ, 0xc0, !PT ;  /* 0x0000000135ff7812 */ /* 0x000fc4000788c0ff */
[----:B-1----:R-:W-:Y:S01]  /*88b0*/  SHF.R.U32.HI R54, RZ, 0xb, R9 ;  /* 0x0000000bff367819 */ /* 0x002fe20000011609 */
[----:B------:R-:W-:Y:S01]  /*88c0*/  IMAD.X R49, R185, 0x1, R39, P6 ;  /* 0x00000001b9317824 */ /* 0x000fe200030e0627 */
[----:B------:R-:W-:Y:S02]  /*88d0*/  SHF.R.U32.HI R55, RZ, 0xa, R9 ;  /* 0x0000000aff377819 */ /* 0x000fe40000011609 */
[----:B------:R-:W-:Y:S01]  /*88e0*/  IADD3 R52, P6, PT, R188, R38, RZ ;  /* 0x00000026bc347210 */ /* 0x000fe20007fde0ff */
[----:B------:R1:W-:Y:S01]  /*88f0*/  LDGSTS.E [R215+0x18044], desc[UR18][R56.64], P5 ;  /* 0x1804400038d77fae */ /* 0x0003e2000a9a1012 */
[----:B------:R-:W-:-:S03]  /*8900*/  LOP3.LUT P5, RZ, R54, 0x1, RZ, 0xc0, !PT ;  /* 0x0000000136ff7812 */ /* 0x000fc600078ac0ff */
[----:B------:R-:W-:Y:S01]  /*8910*/  IMAD.X R53, R189, 0x1, R39, P6 ;  /* 0x00000001bd357824 */ /* 0x000fe200030e0627 */
[----:B------:R-:W-:Y:S01]  /*8920*/  IADD3 R54, P6, PT, R190, R38, RZ ;  /* 0x00000026be367210 */ /* 0x000fe20007fde0ff */
[----:B------:R2:W-:Y:S01]  /*8930*/  LDGSTS.E [R215+0x18048], desc[UR18][R58.64], P4 ;  /* 0x180480003ad77fae */ /* 0x0005e2000a1a1012 */
[----:B------:R-:W-:-:S03]  /*8940*/  LOP3.LUT P4, RZ, R55, 0x1, RZ, 0xc0, !PT ;  /* 0x0000000137ff7812 */ /* 0x000fc6000788c0ff */
[----:B------:R-:W-:Y:S01]  /*8950*/  LDGSTS.E [R215+0x1804c], desc[UR18][R60.64], P2 ;  /* 0x1804c0003cd77fae */ /* 0x000fe200091a1012 */
[----:B------:R-:W-:Y:S01]  /*8960*/  IMAD.X R55, R191, 0x1, R39, P6 ;  /* 0x00000001bf377824 */ /* 0x000fe200030e0627 */
[--C-:B-1----:R-:W-:Y:S02]  /*8970*/  SHF.R.U32.HI R56, RZ, 0x9, R9.reuse ;  /* 0x00000009ff387819 */ /* 0x102fe40000011609 */
[--C-:B------:R-:W-:Y:S01]  /*8980*/  SHF.R.U32.HI R57, RZ, 0x7, R9.reuse ;  /* 0x00000007ff397819 */ /* 0x100fe20000011609 */
[----:B------:R1:W-:Y:S01]  /*8990*/  LDGSTS.E [R215+0x18050], desc[UR18][R62.64], P5 ;  /* 0x180500003ed77fae */ /* 0x0003e2000a9a1012 */
[----:B------:R-:W-:Y:S02]  /*89a0*/  LOP3.LUT P2, RZ, R56, 0x1, RZ, 0xc0, !PT ;  /* 0x0000000138ff7812 */ /* 0x000fe4000784c0ff */
[----:B------:R-:W-:Y:S02]  /*89b0*/  SHF.R.U32.HI R56, RZ, 0x8, R9 ;  /* 0x00000008ff387819 */ /* 0x000fe40000011609 */
[----:B------:R3:W-:Y:S01]  /*89c0*/  LDGSTS.E [R215+0x18054], desc[UR18][R64.64], P4 ;  /* 0x1805400040d77fae */ /* 0x0007e2000a1a1012 */
[----:B------:R-:W-:-:S02]  /*89d0*/  LOP3.LUT P4, RZ, R57, 0x1, RZ, 0xc0, !PT ;  /* 0x0000000139ff7812 */ /* 0x000fc4000788c0ff */
[----:B------:R-:W-:Y:S02]  /*89e0*/  LOP3.LUT P5, RZ, R56, 0x1, RZ, 0xc0, !PT ;  /* 0x0000000138ff7812 */ /* 0x000fe400078ac0ff */
[--C-:B--2---:R-:W-:Y:S02]  /*89f0*/  SHF.R.U32.HI R58, RZ, 0x6, R9.reuse ;  /* 0x00000006ff3a7819 */ /* 0x104fe40000011609 */
[--C-:B------:R-:W-:Y:S02]  /*8a00*/  SHF.R.U32.HI R59, RZ, 0x5, R9.reuse ;  /* 0x00000005ff3b7819 */ /* 0x100fe40000011609 */
[----:B------:R-:W-:Y:S01]  /*8a10*/  LDGSTS.E [R215+0x18058], desc[UR18][R66.64], P2 ;  /* 0x1805800042d77fae */ /* 0x000fe200091a1012 */
[----:B------:R-:W-:Y:S02]  /*8a20*/  LOP3.LUT P2, RZ, R58, 0x1, RZ, 0xc0, !PT ;  /* 0x000000013aff7812 */ /* 0x000fe4000784c0ff */
[--C-:B-1----:R-:W-:Y:S02]  /*8a30*/  SHF.R.U32.HI R63, RZ, 0x4, R9.reuse ;  /* 0x00000004ff3f7819 */ /* 0x102fe40000011609 */
[----:B---3--:R-:W-:-:S02]  /*8a40*/  SHF.R.U32.HI R64, RZ, 0x3, R9 ;  /* 0x00000003ff407819 */ /* 0x008fc40000011609 */
[----:B------:R1:W-:Y:S01]  /*8a50*/  LDGSTS.E [R215+0x1805c], desc[UR18][R68.64], P5 ;  /* 0x1805c00044d77fae */ /* 0x0003e2000a9a1012 */
[----:B------:R-:W-:Y:S02]  /*8a60*/  LOP3.LUT P5, RZ, R59, 0x1, RZ, 0xc0, !PT ;  /* 0x000000013bff7812 */ /* 0x000fe400078ac0ff */
[--C-:B------:R-:W-:Y:S01]  /*8a70*/  SHF.R.U32.HI R65, RZ, 0x2, R9.reuse ;  /* 0x00000002ff417819 */ /* 0x100fe20000011609 */
[----:B------:R2:W-:Y:S01]  /*8a80*/  LDGSTS.E [R215+0x18060], desc[UR18][R70.64], P4 ;  /* 0x1806000046d77fae */ /* 0x0005e2000a1a1012 */
[----:B------:R-:W-:Y:S02]  /*8a90*/  IADD3 R60, P4, PT, R196, R38, RZ ;  /* 0x00000026c43c7210 */ /* 0x000fe40007f9e0ff */
[----:B------:R-:W-:Y:S01]  /*8aa0*/  SHF.R.U32.HI R9, RZ, 0x1, R9 ;  /* 0x00000001ff097819 */ /* 0x000fe20000011609 */
[----:B------:R2:W-:Y:S01]  /*8ab0*/  LDGSTS.E [R215+0x18064], desc[UR18][R72.64], P2 ;  /* 0x1806400048d77fae */ /* 0x0005e200091a1012 */
[----:B------:R-:W-:Y:S01]  /*8ac0*/  ISETP.GE.AND P2, PT, R217, R216, PT ;  /* 0x000000d8d900720c */ /* 0x000fe20003f46270 */
[----:B------:R-:W-:Y:S01]  /*8ad0*/  IMAD.X R61, R197, 0x1, R39, P4 ;  /* 0x00000001c53d7824 */ /* 0x000fe200020e0627 */
[----:B------:R-:W-:-:S02]  /*8ae0*/  LOP3.LUT P4, RZ, R63, 0x1, RZ, 0xc0, !PT ;  /* 0x000000013fff7812 */ /* 0x000fc4000788c0ff */
[----:B-1----:R-:W-:Y:S01]  /*8af0*/  SEL R68, RZ, 0x4, P2 ;  /* 0x00000004ff447807 */ /* 0x002fe20001000000 */
[----:B------:R2:W-:Y:S01]  /*8b00*/  LDGSTS.E [R215+0x18068], desc[UR18][R74.64], P5 ;  /* 0x180680004ad77fae */ /* 0x0005e2000a9a1012 */
[----:B------:R-:W-:Y:S02]  /*8b10*/  LOP3.LUT P2, RZ, R64, 0x1, RZ, 0xc0, !PT ;  /* 0x0000000140ff7812 */ /* 0x000fe4000784c0ff */
[----:B------:R-:W-:Y:S02]  /*8b20*/  ISETP.GT.AND P5, PT, R184, 0x5f, PT ;  /* 0x0000005fb800780c */ /* 0x000fe40003fa4270 */
[-C--:B------:R-:W-:Y:S02]  /*8b30*/  IADD3 R56, P6, PT, R192, R38.reuse, RZ ;  /* 0x00000026c0387210 */ /* 0x080fe40007fde0ff */
[----:B------:R-:W-:Y:S02]  /*8b40*/  SEL R68, R68, RZ, P5 ;  /* 0x000000ff44447207 */ /* 0x000fe40002800000 */
[----:B------:R-:W-:Y:S01]  /*8b50*/  LOP3.LUT P5, RZ, R65, 0x1, RZ, 0xc0, !PT ;  /* 0x0000000141ff7812 */ /* 0x000fe200078ac0ff */
[----:B------:R2:W-:Y:S01]  /*8b60*/  LDGSTS.E [R215+0x1806c], desc[UR18][R76.64], P4 ;  /* 0x1806c0004cd77fae */ /* 0x0005e2000a1a1012 */
[-C--:B------:R-:W-:Y:S01]  /*8b70*/  IADD3 R64, P4, PT, R200, R38.reuse, RZ ;  /* 0x00000026c8407210 */ /* 0x080fe20007f9e0ff */
[--C-:B------:R-:W-:Y:S01]  /*8b80*/  IMAD.X R57, R193, 0x1, R39.reuse, P6 ;  /* 0x00000001c1397824 */ /* 0x100fe200030e0627 */
[-C--:B------:R-:W-:Y:S01]  /*8b90*/  IADD3 R58, P6, PT, R194, R38.reuse, RZ ;  /* 0x00000026c23a7210 */ /* 0x080fe20007fde0ff */
[----:B------:R2:W-:Y:S01]  /*8ba0*/  LDGSTS.E [R215+0x18070], desc[UR18][R150.64], P2 ;  /* 0x1807000096d77fae */ /* 0x0005e200091a1012 */
[----:B------:R-:W-:Y:S01]  /*8bb0*/  ISETP.NE.U32.AND P2, PT, R68, RZ, PT ;  /* 0x000000ff4400720c */ /* 0x000fe20003f45070 */
[--C-:B------:R-:W-:Y:S01]  /*8bc0*/  IMAD.X R65, R201, 0x1, R39.reuse, P4 ;  /* 0x00000001c9417824 */ /* 0x100fe200020e0627 */
[----:B------:R-:W-:Y:S01]  /*8bd0*/  LOP3.LUT P4, RZ, R9, 0x1, RZ, 0xc0, !PT ;  /* 0x0000000109ff7812 */ /* 0x000fe2000788c0ff */
[----:B------:R-:W-:Y:S01]  /*8be0*/  IMAD.X R59, R195, 0x1, R39, P6 ;  /* 0x00000001c33b7824 */ /* 0x000fe200030e0627 */
[----:B------:R-:W-:-:S03]  /*8bf0*/  IADD3 R62, P6, PT, R198, R38, RZ ;  /* 0x00000026c63e7210 */ /* 0x000fc60007fde0ff */
[----:B------:R2:W-:Y:S02]  /*8c00*/  LDGSTS.E [R215+0x18074], desc[UR18][R152.64], P5 ;  /* 0x1807400098d77fae */ /* 0x0005e4000a9a1012 */
[----:B------:R-:W-:Y:S01]  /*8c10*/  IMAD.X R63, R199, 0x1, R39, P6 ;  /* 0x00000001c73f7824 */ /* 0x000fe200030e0627 */
[----:B------:R-:W-:-:S05]  /*8c20*/  IADD3 R66, P6, PT, R202, R38, RZ ;  /* 0x00000026ca427210 */ /* 0x000fca0007fde0ff */
[----:B------:R2:W-:Y:S01]  /*8c30*/  LDGSTS.E [R215+0x18078], desc[UR18][R154.64], P4 ;  /* 0x180780009ad77fae */ /* 0x0005e2000a1a1012 */
[--C-:B------:R-:W-:Y:S01]  /*8c40*/  IMAD.X R67, R203, 0x1, R39.reuse, P6 ;  /* 0x00000001cb437824 */ /* 0x100fe200030e0627 */
[----:B------:R-:W-:Y:S02]  /*8c50*/  IADD3 R68, P6, PT, R212, R38, RZ ;  /* 0x00000026d4447210 */ /* 0x000fe40007fde0ff */
[----:B------:R2:W-:Y:S01]  /*8c60*/  LDGSTS.E [R215+0x1807c], desc[UR18][R158.64], !P3 ;  /* 0x1807c0009ed77fae */ /* 0x0005e2000d9a1012 */
[C---:B------:R-:W-:Y:S02]  /*8c70*/  ISETP.GE.AND P4, PT, R184.reuse, 0x20, PT ;  /* 0x00000020b800780c */ /* 0x040fe40003f86270 */
[----:B------:R-:W-:Y:S01]  /*8c80*/  IMAD.X R69, R213, 0x1, R39, P6 ;  /* 0x00000001d5457824 */ /* 0x000fe200030e0627 */
        /* <DEDUP_REMOVED lines=65> */
[----:B------:R-:W-:-:S03]  /*90a0*/  ISETP.GE.AND P2, PT, R184, 0x40, PT ;  /* 0x00000040b800780c */ /* 0x000fc60003f46270 */
[----:B------:R-:W0:Y:S10]  /*90b0*/  LDGDEPBAR ;  /* 0x00000000000079af */ /* 0x000e340000000000 */
[----:B--2---:R-:W-:Y:S05]  /*90c0*/  @!P2 BRA `(.L_x_8) ;  /* 0x0000003c0094a947 */ /* 0x004fea0003800000 */
[----:B------:R-:W2:Y:S01]  /*90d0*/  LDL.LU R171, [R1] ;  /* 0x0000000001ab7983 */ /* 0x000ea20000300800 */
[----:B------:R-:W-:Y:S01]  /*90e0*/  SHF.R.S32.HI R90, RZ, 0x1f, R250 ;  /* 0x0000001fff5a7819 */ /* 0x000fe200000114fa */
[----:B------:R-:W1:Y:S02]  /*90f0*/  LDC.64 R10, c[0x0][0x388] ;  /* 0x0000e200ff0a7b82 */ /* 0x000e640000000a00 */
[----:B------:R-:W3:Y:S04]  /*9100*/  LDL.LU R168, [R1+0x4] ;  /* 0x0000040001a87983 */ /* 0x000ee80000300800 */
[----:B------:R-:W4:Y:S04]  /*9110*/  LDL.LU R166, [R1+0x8] ;  /* 0x0000080001a67983 */ /* 0x000f280000300800 */
[----:B------:R-:W5:Y:S04]  /*9120*/  LDL.LU R164, [R1+0xc] ;  /* 0x00000c0001a47983 */ /* 0x000f680000300800 */
[----:B------:R-:W5:Y:S04]  /*9130*/  LDL.LU R169, [R1+0x10] ;  /* 0x0000100001a97983 */ /* 0x000f680000300800 */
[----:B------:R-:W5:Y:S04]  /*9140*/  LDL.LU R167, [R1+0x14] ;  /* 0x0000140001a77983 */ /* 0x000f680000300800 */
[----:B------:R-:W5:Y:S04]  /*9150*/  LDL.LU R165, [R1+0x18] ;  /* 0x0000180001a57983 */ /* 0x000f680000300800 */
[----:B------:R-:W5:Y:S01]  /*9160*/  LDL.LU R163, [R1+0x1c] ;  /* 0x00001c0001a37983 */ /* 0x000f620000300800 */
[----:B------:R-:W-:-:S02]  /*9170*/  IADD3 R235, P3, PT, R250, R43, RZ ;  /* 0x0000002bfaeb7210 */ /* 0x000fc40007f7e0ff */
[C---:B------:R-:W-:Y:S01]  /*9180*/  IADD3 R233, P2, PT, R250.reuse, R44, RZ ;  /* 0x0000002cfae97210 */ /* 0x040fe20007f5e0ff */
[----:B------:R-:W5:Y:S01]  /*9190*/  LDL.LU R176, [R1+0x20] ;  /* 0x0000200001b07983 */ /* 0x000f620000300800 */
[C---:B------:R-:W-:Y:S02]  /*91a0*/  IADD3 R231, P6, PT, R250.reuse, R45, RZ ;  /* 0x0000002dfae77210 */ /* 0x040fe40007fde0ff */
[C---:B------:R-:W-:Y:S01]  /*91b0*/  IADD3 R229, P5, PT, R250.reuse, R240, RZ ;  /* 0x000000f0fae57210 */ /* 0x040fe20007fbe0ff */
[----:B------:R-:W5:Y:S01]  /*91c0*/  LDL.LU R177, [R1+0x24] ;  /* 0x0000240001b17983 */ /* 0x000f620000300800 */
[-C--:B------:R-:W-:Y:S02]  /*91d0*/  LEA.HI.X.SX32 R236, R43, R90.reuse, 0x1, P3 ;  /* 0x0000005a2bec7211 */ /* 0x080fe400018f0eff */
[----:B------:R-:W-:Y:S01]  /*91e0*/  IADD3 R227, P3, PT, R250, R241, RZ ;  /* 0x000000f1fae37210 */ /* 0x000fe20007f7e0ff */
[----:B------:R-:W5:Y:S01]  /*91f0*/  LDL.LU R174, [R1+0x28] ;  /* 0x0000280001ae7983 */ /* 0x000f620000300800 */
[----:B------:R-:W-:-:S02]  /*9200*/  LEA.HI.X.SX32 R234, R44, R90, 0x1, P2 ;  /* 0x0000005a2cea7211 */ /* 0x000fc400010f0eff */
[----:B------:R-:W-:Y:S01]  /*9210*/  R2UR UR22, R214 ;  /* 0x00000000d61672ca */ /* 0x000fe200000e0000 */
[----:B------:R-:W5:Y:S01]  /*9220*/  LDL.LU R175, [R1+0x2c] ;  /* 0x00002c0001af7983 */ /* 0x000f620000300800 */
[----:B------:R-:W-:Y:S01]  /*9230*/  IADD3 R225, P2, PT, R250, R242, RZ ;  /* 0x000000f2fae17210 */ /* 0x000fe20007f5e0ff */
[----:B------:R-:W-:Y:S01]  /*9240*/  IMAD R19, R46, 0x1f, RZ ;  /* 0x0000001f2e137824 */ /* 0x000fe200078e02ff */
[-C--:B------:R-:W-:Y:S01]  /*9250*/  LEA.HI.X.SX32 R232, R45, R90.reuse, 0x1, P6 ;  /* 0x0000005a2de87211 */ /* 0x080fe200030f0eff */
[----:B------:R-:W5:Y:S01]  /*9260*/  LDL.LU R172, [R1+0x30] ;  /* 0x0000300001ac7983 */ /* 0x000f620000300800 */
[----:B------:R-:W-:Y:S01]  /*9270*/  LEA.HI.X.SX32 R230, R240, R90, 0x1, P5 ;  /* 0x0000005af0e67211 */ /* 0x000fe200028f0eff */
[----:B------:R-:W1:Y:S01]  /*9280*/  LDC.64 R42, c[0x0][0x380] ;  /* 0x0000e000ff2a7b82 */ /* 0x000e620000000a00 */
[C---:B------:R-:W-:Y:S01]  /*9290*/  IADD3 R223, P6, PT, R250.reuse, R243, RZ ;  /* 0x000000f3fadf7210 */ /* 0x040fe20007fde0ff */
[----:B------:R-:W5:Y:S01]  /*92a0*/  LDL.LU R173, [R1+0x34] ;  /* 0x0000340001ad7983 */ /* 0x000f620000300800 */
[----:B------:R-:W-:-:S02]  /*92b0*/  IADD3 R221, P5, PT, R250, R244, RZ ;  /* 0x000000f4fadd7210 */ /* 0x000fc40007fbe0ff */
[-C--:B------:R-:W-:Y:S01]  /*92c0*/  LEA.HI.X.SX32 R228, R241, R90.reuse, 0x1, P3 ;  /* 0x0000005af1e47211 */ /* 0x080fe200018f0eff */
[----:B------:R-:W5:Y:S01]  /*92d0*/  LDL.LU R170, [R1+0x38] ;  /* 0x0000380001aa7983 */ /* 0x000f620000300800 */
[----:B------:R-:W-:Y:S02]  /*92e0*/  IADD3 R219, P3, PT, R250, R245, RZ ;  /* 0x000000f5fadb7210 */ /* 0x000fe40007f7e0ff */
[----:B------:R-:W-:Y:S02]  /*92f0*/  LEA.HI.X.SX32 R226, R242, R90, 0x1, P2 ;  /* 0x0000005af2e27211 */ /* 0x000fe400010f0eff */
[----:B------:R-:W-:Y:S02]  /*9300*/  IADD3 R217, P2, PT, R250, R246, RZ ;  /* 0x000000f6fad97210 */ /* 0x000fe40007f5e0ff */
[-C--:B------:R-:W-:Y:S02]  /*9310*/  LEA.HI.X.SX32 R224, R243, R90.reuse, 0x1, P6 ;  /* 0x0000005af3e07211 */ /* 0x080fe400030f0eff */
[----:B------:R-:W-:-:S02]  /*9320*/  LEA.HI.X.SX32 R222, R244, R90, 0x1, P5 ;  /* 0x0000005af4de7211 */ /* 0x000fc400028f0eff */
[C---:B------:R-:W-:Y:S02]  /*9330*/  IADD3 R215, P6, PT, R250.reuse, R247, RZ ;  /* 0x000000f7fad77210 */ /* 0x040fe40007fde0ff */
[C---:B------:R-:W-:Y:S02]  /*9340*/  IADD3 R213, P5, PT, R250.reuse, R248, RZ ;  /* 0x000000f8fad57210 */ /* 0x040fe40007fbe0ff */
[-C--:B------:R-:W-:Y:S02]  /*9350*/  LEA.HI.X.SX32 R220, R245, R90.reuse, 0x1, P3 ;  /* 0x0000005af5dc7211 */ /* 0x080fe400018f0eff */
[----:B------:R-:W-:Y:S02]  /*9360*/  IADD3 R211, P3, PT, R250, R251, RZ ;  /* 0x000000fbfad37210 */ /* 0x000fe40007f7e0ff */
[----:B------:R-:W-:Y:S02]  /*9370*/  LEA.HI.X.SX32 R218, R246, R90, 0x1, P2 ;  /* 0x0000005af6da7211 */ /* 0x000fe400010f0eff */
[----:B------:R-:W-:-:S02]  /*9380*/  IADD3 R209, P2, PT, R250, R252, RZ ;  /* 0x000000fcfad17210 */ /* 0x000fc40007f5e0ff */
[-C--:B------:R-:W-:Y:S02]  /*9390*/  LEA.HI.X.SX32 R216, R247, R90.reuse, 0x1, P6 ;  /* 0x0000005af7d87211 */ /* 0x080fe400030f0eff */
[-C--:B------:R-:W-:Y:S02]  /*93a0*/  LEA.HI.X.SX32 R214, R248, R90.reuse, 0x1, P5 ;  /* 0x0000005af8d67211 */ /* 0x080fe400028f0eff */
[-C--:B------:R-:W-:Y:S02]  /*93b0*/  LEA.HI.X.SX32 R212, R251, R90.reuse, 0x1, P3 ;  /* 0x0000005afbd47211 */ /* 0x080fe400018f0eff */
[----:B------:R-:W-:Y:S02]  /*93c0*/  LEA.HI.X.SX32 R210, R252, R90, 0x1, P2 ;  /* 0x0000005afcd27211 */ /* 0x000fe400010f0eff */
[C---:B--2---:R-:W-:Y:S02]  /*93d0*/  IADD3 R207, P6, PT, R250.reuse, R171, RZ ;  /* 0x000000abfacf7210 */ /* 0x044fe40007fde0ff */
[----:B---3--:R-:W-:-:S02]  /*93e0*/  IADD3 R205, P5, PT, R250, R168, RZ ;  /* 0x000000a8facd7210 */ /* 0x008fc40007fbe0ff */
[----:B------:R-:W-:Y:S02]  /*93f0*/  LEA.HI.X.SX32 R208, R171, R90, 0x1, P6 ;  /* 0x0000005aabd07211 */ /* 0x000fe400030f0eff */
[----:B----4-:R-:W-:Y:S02]  /*9400*/  IADD3 R203, P3, PT, R250, R166, RZ ;  /* 0x000000a6facb7210 */ /* 0x010fe40007f7e0ff */
[----:B------:R-:W-:Y:S02]  /*9410*/  LEA.HI.X.SX32 R206, R168, R90, 0x1, P5 ;  /* 0x0000005aa8ce7211 */ /* 0x000fe400028f0eff */
[----:B-----5:R-:W-:Y:S01]  /*9420*/  IADD3 R201, P2, PT, R250, R164, RZ ;  /* 0x000000a4fac97210 */ /* 0x020fe20007f5e0ff */
[----:B------:R-:W2:Y:S01]  /*9430*/  LDL.LU R168, [R1+0x3c] ;  /* 0x00003c0001a87983 */ /* 0x000ea20000300800 */
[-C--:B------:R-:W-:Y:S02]  /*9440*/  LEA.HI.X.SX32 R204, R166, R90.reuse, 0x1, P3 ;  /* 0x0000005aa6cc7211 */ /* 0x080fe400018f0eff */
[----:B------:R-:W-:Y:S01]  /*9450*/  IADD3 R199, P6, PT, R250, R169, RZ ;  /* 0x000000a9fac77210 */ /* 0x000fe20007fde0ff */
[----:B------:R-:W3:Y:S01]  /*9460*/  LDL.LU R166, [R1+0x40] ;  /* 0x0000400001a67983 */ /* 0x000ee20000300800 */
[----:B------:R-:W-:-:S02]  /*9470*/  LEA.HI.X.SX32 R202, R164, R90, 0x1, P2 ;  /* 0x0000005aa4ca7211 */ /* 0x000fc400010f0eff */
[C---:B------:R-:W-:Y:S01]  /*9480*/  IADD3 R197, P5, PT, R250.reuse, R167, RZ ;  /* 0x000000a7fac57210 */ /* 0x040fe20007fbe0ff */
[----:B------:R-:W4:Y:S01]  /*9490*/  LDL.LU R164, [R1+0x44] ;  /* 0x0000440001a47983 */ /* 0x000f220000300800 */
[-C--:B------:R-:W-:Y:S02]  /*94a0*/  LEA.HI.X.SX32 R200, R169, R90.reuse, 0x1, P6 ;  /* 0x0000005aa9c87211 */ /* 0x080fe400030f0eff */
[C---:B------:R-:W-:Y:S01]  /*94b0*/  IADD3 R195, P3, PT, R250.reuse, R165, RZ ;  /* 0x000000a5fac37210 */ /* 0x040fe20007f7e0ff */
[----:B------:R-:W5:Y:S01]  /*94c0*/  LDL.LU R171, [R1+0x48] ;  /* 0x0000480001ab7983 */ /* 0x000f620000300800 */
[-C--:B------:R-:W-:Y:S02]  /*94d0*/  LEA.HI.X.SX32 R198, R167, R90.reuse, 0x1, P5 ;  /* 0x0000005aa7c67211 */ /* 0x080fe400028f0eff */
[----:B------:R-:W-:Y:S01]  /*94e0*/  IADD3 R193, P2, PT, R250, R163, RZ ;  /* 0x000000a3fac17210 */ /* 0x000fe20007f5e0ff */
[----:B------:R-:W5:Y:S01]  /*94f0*/  LDL.LU R169, [R1+0x4c] ;  /* 0x00004c0001a97983 */ /* 0x000f620000300800 */
[----:B------:R-:W-:-:S03]  /*9500*/  LEA.HI.X.SX32 R196, R165, R90, 0x1, P3 ;  /* 0x0000005aa5c47211 */ /* 0x000fc600018f0eff */
[----:B------:R-:W5:Y:S01]  /*9510*/  LDL.LU R167, [R1+0x50] ;  /* 0x0000500001a77983 */ /* 0x000f620000300800 */
[----:B------:R-:W-:-:S03]  /*9520*/  LEA.HI.X.SX32 R194, R163, R90, 0x1, P2 ;  /* 0x0000005aa3c27211 */ /* 0x000fc600010f0eff */
[----:B------:R-:W5:Y:S04]  /*9530*/  LDL.LU R165, [R1+0x54] ;  /* 0x0000540001a57983 */ /* 0x000f680000300800 */
        /* <DEDUP_REMOVED lines=17> */
[----:B------:R-:W-:Y:S01]  /*9650*/  IADD3 R185, P2, PT, R250, R175, RZ ;  /* 0x000000affab97210 */ /* 0x000fe20007f5e0ff */
[----:B------:R-:W5:Y:S01]  /*9660*/  LDL.LU R73, [R1+0x90] ;  /* 0x0000900001497983 */ /* 0x000f620000300800 */
[-C--:B------:R-:W-:Y:S02]  /*9670*/  LEA.HI.X.SX32 R192, R176, R90.reuse, 0x1, P6 ;  /* 0x0000005ab0c07211 */ /* 0x080fe400030f0eff */
[----:B------:R-:W-:Y:S02]  /*9680*/  LEA.HI.X.SX32 R190, R177, R90, 0x1, P5 ;  /* 0x0000005ab1be7211 */ /* 0x000fe400028f0eff */
[----:B------:R-:W-:-:S02]  /*9690*/  IADD3 R182, P6, PT, R250, R172, RZ ;  /* 0x000000acfab67210 */ /* 0x000fc40007fde0ff */
[----:B------:R-:W-:Y:S02]  /*96a0*/  IADD3 R180, P5, PT, R250, R173, RZ ;  /* 0x000000adfab47210 */ /* 0x000fe40007fbe0ff */
[-C--:B------:R-:W-:Y:S02]  /*96b0*/  LEA.HI.X.SX32 R188, R174, R90.reuse, 0x1, P3 ;  /* 0x0000005aaebc7211 */ /* 0x080fe400018f0eff */
[----:B------:R-:W-:Y:S02]  /*96c0*/  LEA.HI.X.SX32 R186, R175, R90, 0x1, P2 ;  /* 0x0000005aafba7211 */ /* 0x000fe400010f0eff */
[----:B------:R-:W-:Y:S02]  /*96d0*/  IADD3 R178, P3, PT, R250, R170, RZ ;  /* 0x000000aafab27210 */ /* 0x000fe40007f7e0ff */
[-C--:B------:R-:W-:Y:S02]  /*96e0*/  LEA.HI.X.SX32 R183, R172, R90.reuse, 0x1, P6 ;  /* 0x0000005aacb77211 */ /* 0x080fe400030f0eff */
[----:B------:R-:W-:-:S02]  /*96f0*/  LEA.HI.X.SX32 R181, R173, R90, 0x1, P5 ;  /* 0x0000005aadb57211 */ /* 0x000fc400028f0eff */
[----:B------:R-:W-:Y:S02]  /*9700*/  LEA.HI.X.SX32 R179, R170, R90, 0x1, P3 ;  /* 0x0000005aaab37211 */ /* 0x000fe400018f0eff */
[C---:B--2---:R-:W-:Y:S02]  /*9710*/  IADD3 R176, P2, PT, R250.reuse, R168, RZ ;  /* 0x000000a8fab07210 */ /* 0x044fe40007f5e0ff */
[----:B---3--:R-:W-:Y:S02]  /*9720*/  IADD3 R174, P6, PT, R250, R166, RZ ;  /* 0x000000a6faae7210 */ /* 0x008fe40007fde0ff */
[----:B------:R-:W-:Y:S02]  /*9730*/  LEA.HI.X.SX32 R177, R168, R90, 0x1, P2 ;  /* 0x0000005aa8b17211 */ /* 0x000fe400010f0eff */
[C---:B----4-:R-:W-:Y:S02]  /*9740*/  IADD3 R172, P5, PT, R250.reuse, R164, RZ ;  /* 0x000000a4faac7210 */ /* 0x050fe40007fbe0ff */
[----:B-----5:R-:W-:-:S02]  /*9750*/  IADD3 R170, P3, PT, R250, R171, RZ ;  /* 0x000000abfaaa7210 */ /* 0x020fc40007f7e0ff */
[-C--:B------:R-:W-:Y:S02]  /*9760*/  LEA.HI.X.SX32 R173, R164, R90.reuse, 0x1, P5 ;  /* 0x0000005aa4ad7211 */ /* 0x080fe400028f0eff */
[----:B------:R-:W-:Y:S02]  /*9770*/  IADD3 R168, P2, PT, R250, R169, RZ ;  /* 0x000000a9faa87210 */ /* 0x000fe40007f5e0ff */
[-C--:B------:R-:W-:Y:S02]  /*9780*/  LEA.HI.X.SX32 R175, R166, R90.reuse, 0x1, P6 ;  /* 0x0000005aa6af7211 */ /* 0x080fe400030f0eff */
[C---:B------:R-:W-:Y:S02]  /*9790*/  IADD3 R166, P6, PT, R250.reuse, R167, RZ ;  /* 0x000000a7faa67210 */ /* 0x040fe40007fde0ff */
[----:B------:R-:W-:Y:S02]  /*97a0*/  LEA.HI.X.SX32 R171, R171, R90, 0x1, P3 ;  /* 0x0000005aabab7211 */ /* 0x000fe400018f0eff */
[----:B------:R-:W-:-:S02]  /*97b0*/  IADD3 R164, P5, PT, R250, R165, RZ ;  /* 0x000000a5faa47210 */ /* 0x000fc40007fbe0ff */
[-C--:B------:R-:W-:Y:S02]  /*97c0*/  LEA.HI.X.SX32 R169, R169, R90.reuse, 0x1, P2 ;  /* 0x0000005aa9a97211 */ /* 0x080fe400010f0eff */
[C---:B------:R-:W-:Y:S02]  /*97d0*/  IADD3 R162, P3, PT, R250.reuse, R163, RZ ;  /* 0x000000a3faa27210 */ /* 0x040fe40007f7e0ff */
[-C--:B------:R-:W-:Y:S02]  /*97e0*/  LEA.HI.X.SX32 R165, R165, R90.reuse, 0x1, P5 ;  /* 0x0000005aa5a57211 */ /* 0x080fe400028f0eff */
[C---:B------:R-:W-:Y:S02]  /*97f0*/  IADD3 R160, P2, PT, R250.reuse, R75, RZ ;  /* 0x0000004bfaa07210 */ /* 0x040fe40007f5e0ff */
[----:B------:R-:W-:Y:S02]  /*9800*/  LEA.HI.X.SX32 R167, R167, R90, 0x1, P6 ;  /* 0x0000005aa7a77211 */ /* 0x000fe400030f0eff */
[----:B------:R-:W-:-:S02]  /*9810*/  IADD3 R158, P6, PT, R250, R72, RZ ;  /* 0x00000048fa9e7210 */ /* 0x000fc40007fde0ff */
[----:B------:R-:W-:Y:S02]  /*9820*/  LEA.HI.X.SX32 R163, R163, R90, 0x1, P3 ;  /* 0x0000005aa3a37211 */ /* 0x000fe400018f0eff */
[C---:B------:R-:W-:Y:S02]  /*9830*/  IADD3 R156, P5, PT, R250.reuse, R70, RZ ;  /* 0x00000046fa9c7210 */ /* 0x040fe40007fbe0ff */
[----:B------:R-:W-:Y:S02]  /*9840*/  LEA.HI.X.SX32 R161, R75, R90, 0x1, P2 ;  /* 0x0000005a4ba17211 */ /* 0x000fe400010f0eff */
[----:B------:R-:W-:Y:S01]  /*9850*/  IADD3 R45, P3, PT, R250, R74, RZ ;  /* 0x0000004afa2d7210 */ /* 0x000fe20007f7e0ff */
[----:B------:R-:W2:Y:S01]  /*9860*/  LDL.LU R75, [R1+0x94] ;  /* 0x00009400014b7983 */ /* 0x000ea20000300800 */
[----:B------:R-:W-:Y:S02]  /*9870*/  LEA.HI.X.SX32 R157, R70, R90, 0x1, P5 ;  /* 0x0000005a469d7211 */ /* 0x000fe400028f0eff */
[----:B------:R-:W-:Y:S01]  /*9880*/  IADD3 R6, P2, PT, R250, R76, RZ ;  /* 0x0000004cfa067210 */ /* 0x000fe20007f5e0ff */
[----:B------:R-:W3:Y:S01]  /*9890*/  LDL.LU R77, [R1+0x98] ;  /* 0x00009800014d7983 */ /* 0x000ee20000300800 */
[----:B------:R-:W-:-:S03]  /*98a0*/  LEA.HI.X.SX32 R159, R72, R90, 0x1, P6 ;  /* 0x0000005a489f7211 */ /* 0x000fc600030f0eff */
[----:B------:R-:W4:Y:S01]  /*98b0*/  LDL.LU R70, [R1+0x9c] ;  /* 0x00009c0001467983 */ /* 0x000f220000300800 */
[----:B------:R-:W-:Y:S02]  /*98c0*/  IADD3 R49, P6, PT, R250, R154, RZ ;  /* 0x0000009afa317210 */ /* 0x000fe40007fde0ff */
[----:B------:R-:W-:Y:S01]  /*98d0*/  LEA.HI.X.SX32 R155, R74, R90, 0x1, P3 ;  /* 0x0000005a4a9b7211 */ /* 0x000fe200018f0eff */
[----:B------:R-:W5:Y:S01]  /*98e0*/  LDL.LU R72, [R1+0xa0] ;  /* 0x0000a00001487983 */ /* 0x000f620000300800 */
[----:B------:R-:W-:Y:S02]  /*98f0*/  IADD3 R51, P5, PT, R250, R4, RZ ;  /* 0x00000004fa337210 */ /* 0x000fe40007fbe0ff */
[----:B------:R-:W-:Y:S01]  /*9900*/  LEA.HI.X.SX32 R7, R76, R90, 0x1, P2 ;  /* 0x0000005a4c077211 */ /* 0x000fe200010f0eff */
[----:B------:R-:W3:Y:S01]  /*9910*/  LDL.LU R74, [R1+0xa4] ;  /* 0x0000a400014a7983 */ /* 0x000ee20000300800 */
[----:B------:R-:W-:-:S03]  /*9920*/  IADD3 R53, P3, PT, R250, R152, RZ ;  /* 0x00000098fa357210 */ /* 0x000fc60007f7e0ff */
[----:B------:R-:W3:Y:S01]  /*9930*/  LDL.LU R76, [R1+0xa8] ;  /* 0x0000a800014c7983 */ /* 0x000ee20000300800 */
[----:B------:R-:W-:Y:S02]  /*9940*/  IADD3 R55, P2, PT, R250, R153, RZ ;  /* 0x00000099fa377210 */ /* 0x000fe40007f5e0ff */
[----:B------:R-:W-:Y:S01]  /*9950*/  LEA.HI.X.SX32 R48, R154, R90, 0x1, P6 ;  /* 0x0000005a9a307211 */ /* 0x000fe200030f0eff */
[----:B------:R-:W3:Y:S01]  /*9960*/  LDL.LU R5, [R1+0xac] ;  /* 0x0000ac0001057983 */ /* 0x000ee20000300800 */
[----:B------:R-:W-:Y:S02]  /*9970*/  IADD3 R57, P6, PT, R250, R150, RZ ;  /* 0x00000096fa397210 */ /* 0x000fe40007fde0ff */
[-C--:B------:R-:W-:Y:S01]  /*9980*/  LEA.HI.X.SX32 R50, R4, R90.reuse, 0x1, P5 ;  /* 0x0000005a04327211 */ /* 0x080fe200028f0eff */
[----:B------:R-:W3:Y:S01]  /*9990*/  LDL.LU R154, [R1+0xb0] ;  /* 0x0000b000019a7983 */ /* 0x000ee20000300800 */
[----:B------:R-:W-:Y:S02]  /*99a0*/  IADD3 R59, P5, PT, R250, R151, RZ ;  /* 0x00000097fa3b7210 */ /* 0x000fe40007fbe0ff */
[----:B------:R-:W-:-:S02]  /*99b0*/  LEA.HI.X.SX32 R52, R152, R90, 0x1, P3 ;  /* 0x0000005a98347211 */ /* 0x000fc400018f0eff */
[----:B------:R-:W3:Y:S01]  /*99c0*/  LDL.LU R152, [R1+0xb4] ;  /* 0x0000b40001987983 */ /* 0x000ee20000300800 */
[-C--:B------:R-:W-:Y:S02]  /*99d0*/  LEA.HI.X.SX32 R54, R153, R90.reuse, 0x1, P2 ;  /* 0x0000005a99367211 */ /* 0x080fe400010f0eff */
[-C--:B------:R-:W-:Y:S01]  /*99e0*/  LEA.HI.X.SX32 R56, R150, R90.reuse, 0x1, P6 ;  /* 0x0000005a96387211 */ /* 0x080fe200030f0eff */
[----:B------:R-:W3:Y:S01]  /*99f0*/  LDL.LU R153, [R1+0xb8] ;  /* 0x0000b80001997983 */ /* 0x000ee20000300800 */
[-C--:B------:R-:W-:Y:S02]  /*9a00*/  LEA.HI.X.SX32 R58, R151, R90.reuse, 0x1, P5 ;  /* 0x0000005a973a7211 */ /* 0x080fe400028f0eff */
[----:B------:R-:W-:Y:S01]  /*9a10*/  IADD3 R61, P3, PT, R250, R9, RZ ;  /* 0x00000009fa3d7210 */ /* 0x000fe20007f7e0ff */
[----:B------:R-:W3:Y:S04]  /*9a20*/  LDL.LU R150, [R1+0xbc] ;  /* 0x0000bc0001967983 */ /* 0x000ee80000300800 */
[----:B------:R-:W3:Y:S01]  /*9a30*/  LDL.LU R151, [R1+0xc0] ;  /* 0x0000c00001977983 */ /* 0x000ee20000300800 */
[----:B------:R-:W-:-:S03]  /*9a40*/  LEA.HI.X.SX32 R60, R9, R90, 0x1, P3 ;  /* 0x0000005a093c7211 */ /* 0x000fc600018f0eff */
[----:B------:R-:W3:Y:S01]  /*9a50*/  LDL.LU R9, [R1+0xc4] ;  /* 0x0000c40001097983 */ /* 0x000ee20000300800 */
[C---:B------:R-:W-:Y:S02]  /*9a60*/  IADD3 R63, P2, PT, R250.reuse, R71, RZ ;  /* 0x00000047fa3f7210 */ /* 0x040fe40007f5e0ff */
[C---:B------:R-:W-:Y:S01]  /*9a70*/  IADD3 R65, P6, PT, R250.reuse, R73, RZ ;  /* 0x00000049fa417210 */ /* 0x040fe20007fde0ff */
[----:B------:R-:W3:Y:S01]  /*9a80*/  LDL.LU R16, [R1+0xe4] ;  /* 0x0000e40001107983 */ /* 0x000ee20000300800 */
[-C--:B------:R-:W-:Y:S02]  /*9a90*/  LEA.HI.X.SX32 R62, R71, R90.reuse, 0x1, P2 ;  /* 0x0000005a473e7211 */ /* 0x080fe400010f0eff */
[----:B------:R-:W-:Y:S01]  /*9aa0*/  LEA.HI.X.SX32 R64, R73, R90, 0x1, P6 ;  /* 0x0000005a49407211 */ /* 0x000fe200030f0eff */
[----:B------:R-:W3:Y:S04]  /*9ab0*/  LDL.LU R17, [R1+0xec] ;  /* 0x0000ec0001117983 */ /* 0x000ee80000300800 */
[----:B------:R-:W3:Y:S04]  /*9ac0*/  LDL.LU R14, [R1+0xd8] ;  /* 0x0000d800010e7983 */ /* 0x000ee80000300800 */
[----:B------:R-:W3:Y:S04]  /*9ad0*/  LDL.LU R15, [R1+0xf0] ;  /* 0x0000f000010f7983 */ /* 0x000ee80000300800 */
[----:B------:R-:W3:Y:S04]  /*9ae0*/  LDL.LU R12, [R1+0xf4] ;  /* 0x0000f400010c7983 */ /* 0x000ee80000300800 */
[----:B------:R-:W3:Y:S01]  /*9af0*/  LDL.LU R13, [R1+0xfc] ;  /* 0x0000fc00010d7983 */ /* 0x000ee20000300800 */
[----:B--2---:R-:W-:-:S02]  /*9b00*/  IADD3 R67, P5, PT, R250, R75, RZ ;  /* 0x0000004bfa437210 */ /* 0x004fc40007fbe0ff */
[C---:B----4-:R-:W-:Y:S02]  /*9b10*/  IADD3 R71, P2, PT, R250.reuse, R70, RZ ;  /* 0x00000046fa477210 */ /* 0x050fe40007f5e0ff */
[----:B-----5:R-:W-:Y:S02]  /*9b20*/  IADD3 R73, P6, PT, R250, R72, RZ ;  /* 0x00000048fa497210 */ /* 0x020fe40007fde0ff */
[-C--:B------:R-:W-:Y:S02]  /*9b30*/  LEA.HI.X.SX32 R70, R70, R90.reuse, 0x1, P2 ;  /* 0x0000005a46467211 */ /* 0x080fe400010f0eff */
[----:B---3--:R-:W-:Y:S02]  /*9b40*/  IADD3 R69, P3, PT, R250, R77, RZ ;  /* 0x0000004dfa457210 */ /* 0x008fe40007f7e0ff */
[-C--:B------:R-:W-:Y:S02]  /*9b50*/  LEA.HI.X.SX32 R66, R75, R90.reuse, 0x1, P5 ;  /* 0x0000005a4b427211 */ /* 0x080fe400028f0eff */
[----:B------:R-:W-:-:S02]  /*9b60*/  LEA.HI.X.SX32 R72, R72, R90, 0x1, P6 ;  /* 0x0000005a48487211 */ /* 0x000fc400030f0eff */
[C---:B------:R-:W-:Y:S02]  /*9b70*/  IADD3 R79, P2, PT, R250.reuse, R5, RZ ;  /* 0x00000005fa4f7210 */ /* 0x040fe40007f5e0ff */
[C---:B------:R-:W-:Y:S02]  /*9b80*/  IADD3 R75, P5, PT, R250.reuse, R74, RZ ;  /* 0x0000004afa4b7210 */ /* 0x040fe40007fbe0ff */
[C---:B------:R-:W-:Y:S02]  /*9b90*/  IADD3 R81, P6, PT, R250.reuse, R154, RZ ;  /* 0x0000009afa517210 */ /* 0x040fe40007fde0ff */
[-C--:B------:R-:W-:Y:S02]  /*9ba0*/  LEA.HI.X.SX32 R78, R5, R90.reuse, 0x1, P2 ;  /* 0x0000005a054e7211 */ /* 0x080fe400010f0eff */
[----:B------:R-:W2:Y:S01]  /*9bb0*/  LDL.LU R5, [R1+0xdc] ;  /* 0x0000dc0001057983 */ /* 0x000ea20000300800 */
[----:B------:R-:W-:Y:S02]  /*9bc0*/  LEA.HI.X.SX32 R68, R77, R90, 0x1, P3 ;  /* 0x0000005a4d447211 */ /* 0x000fe400018f0eff */
[----:B------:R-:W-:-:S02]  /*9bd0*/  IADD3 R77, P3, PT, R250, R76, RZ ;  /* 0x0000004cfa4d7210 */ /* 0x000fc40007f7e0ff */
[-C--:B------:R-:W-:Y:S02]  /*9be0*/  LEA.HI.X.SX32 R74, R74, R90.reuse, 0x1, P5 ;  /* 0x0000005a4a4a7211 */ /* 0x080fe400028f0eff */
[----:B------:R-:W-:Y:S02]  /*9bf0*/  LEA.HI.X.SX32 R80, R154, R90, 0x1, P6 ;  /* 0x0000005a9a507211 */ /* 0x000fe400030f0eff */
[C---:B------:R-:W-:Y:S01]  /*9c00*/  IADD3 R83, P5, PT, R250.reuse, R152, RZ ;  /* 0x00000098fa537210 */ /* 0x040fe20007fbe0ff */
[----:B------:R-:W3:Y:S01]  /*9c10*/  LDL.LU R154, [R1+0x100] ;  /* 0x00010000019a7983 */ /* 0x000ee20000300800 */
[----:B------:R-:W-:Y:S02]  /*9c20*/  IADD3 R89, P6, PT, R250, R151, RZ ;  /* 0x00000097fa597210 */ /* 0x000fe40007fde0ff */
[----:B------:R-:W-:Y:S02]  /*9c30*/  LEA.HI.X.SX32 R76, R76, R90, 0x1, P3 ;  /* 0x0000005a4c4c7211 */ /* 0x000fe400018f0eff */
[----:B------:R-:W-:-:S02]  /*9c40*/  IADD3 R85, P3, PT, R250, R153, RZ ;  /* 0x00000099fa557210 */ /* 0x000fc40007f7e0ff */
[----:B------:R-:W-:Y:S02]  /*9c50*/  IADD3 R87, P2, PT, R250, R150, RZ ;  /* 0x00000096fa577210 */ /* 0x000fe40007f5e0ff */
[-C--:B------:R-:W-:Y:S02]  /*9c60*/  LEA.HI.X.SX32 R82, R152, R90.reuse, 0x1, P5 ;  /* 0x0000005a98527211 */ /* 0x080fe400028f0eff */
[-C--:B------:R-:W-:Y:S02]  /*9c70*/  LEA.HI.X.SX32 R88, R151, R90.reuse, 0x1, P6 ;  /* 0x0000005a97587211 */ /* 0x080fe400030f0eff */
[----:B------:R-:W-:Y:S01]  /*9c80*/  IADD3 R91, P5, PT, R250, R9, RZ ;  /* 0x00000009fa5b7210 */ /* 0x000fe20007fbe0ff */
[----:B------:R-:W4:Y:S01]  /*9c90*/  LDL.LU R151, [R1+0x104] ;  /* 0x0001040001977983 */ /* 0x000f220000300800 */
[-C--:B------:R-:W-:Y:S02]  /*9ca0*/  LEA.HI.X.SX32 R84, R153, R90.reuse, 0x1, P3 ;  /* 0x0000005a99547211 */ /* 0x080fe400018f0eff */
[----:B------:R-:W-:-:S02]  /*9cb0*/  LEA.HI.X.SX32 R86, R150, R90, 0x1, P2 ;  /* 0x0000005a96567211 */ /* 0x000fc400010f0eff */
[----:B------:R-:W-:Y:S01]  /*9cc0*/  LEA.HI.X.SX32 R90, R9, R90, 0x1, P5 ;  /* 0x0000005a095a7211 */ /* 0x000fe200028f0eff */
[----:B------:R-:W5:Y:S04]  /*9cd0*/  LDL.LU R150, [R1+0x108] ;  /* 0x0001080001967983 */ /* 0x000f680000300800 */
[----:B------:R-:W5:Y:S01]  /*9ce0*/  LDL.LU R9, [R1+0xe8] ;  /* 0x0000e80001097983 */ /* 0x000f620000300800 */
[----:B------:R-:W-:Y:S02]  /*9cf0*/  SHF.R.S32.HI R4, RZ, 0x1f, R249 ;  /* 0x0000001fff047819 */ /* 0x000fe400000114f9 */
[----:B------:R-:W-:Y:S01]  /*9d00*/  IADD3 R153, P3, PT, R249, R46, RZ ;  /* 0x0000002ef9997210 */ /* 0x000fe20007f7e0ff */
[----:B------:R-:W5:Y:S04]  /*9d10*/  LDL.LU R25, [R1+0x10c] ;  /* 0x00010c0001197983 */ /* 0x000f680000300800 */
[----:B------:R-:W5:Y:S01]  /*9d20*/  LDL.LU R22, [R1+0x114] ;  /* 0x0001140001167983 */ /* 0x000f620000300800 */
[----:B------:R-:W-:-:S02]  /*9d30*/  LEA.HI.X.SX32 R152, R46, R4, 0x1, P3 ;  /* 0x000000042e987211 */ /* 0x000fc400018f0eff */
[C---:B------:R-:W-:Y:S01]  /*9d40*/  IADD3 R93, P3, PT, R249.reuse, R19, RZ ;  /* 0x00000013f95d7210 */ /* 0x040fe20007f7e0ff */
[----:B------:R-:W5:Y:S01]  /*9d50*/  LDL.LU R23, [R1+0x118] ;  /* 0x0001180001177983 */ /* 0x000f620000300800 */
[----:B------:R-:W-:-:S03]  /*9d60*/  IADD3 R95, P5, PT, R249, R16, RZ ;  /* 0x00000010f95f7210 */ /* 0x000fc60007fbe0ff */
[----:B------:R-:W5:Y:S01]  /*9d70*/  LDL.LU R20, [R1+0x11c] ;  /* 0x00011c0001147983 */ /* 0x000f620000300800 */
[----:B------:R-:W-:-:S03]  /*9d80*/  IADD3 R97, P2, PT, R249, R17, RZ ;  /* 0x00000011f9617210 */ /* 0x000fc60007f5e0ff */
[----:B------:R-:W5:Y:S01]  /*9d90*/  LDL.LU R21, [R1+0x120] ;  /* 0x0001200001157983 */ /* 0x000f620000300800 */
[----:B------:R-:W-:Y:S02]  /*9da0*/  LEA.HI.X.SX32 R92, R19, R4, 0x1, P3 ;  /* 0x00000004135c7211 */ /* 0x000fe400018f0eff */
[C---:B------:R-:W-:Y:S01]  /*9db0*/  IADD3 R99, P6, PT, R249.reuse, R14, RZ ;  /* 0x0000000ef9637210 */ /* 0x040fe20007fde0ff */
[----:B------:R-:W5:Y:S01]  /*9dc0*/  LDL.LU R18, [R1+0x124] ;  /* 0x0001240001127983 */ /* 0x000f620000300800 */
[-C--:B------:R-:W-:Y:S02]  /*9dd0*/  LEA.HI.X.SX32 R94, R16, R4.reuse, 0x1, P5 ;  /* 0x00000004105e7211 */ /* 0x080fe400028f0eff */
[----:B------:R-:W-:Y:S01]  /*9de0*/  IADD3 R101, P3, PT, R249, R15, RZ ;  /* 0x0000000ff9657210 */ /* 0x000fe20007f7e0ff */
[----:B------:R-:W5:Y:S01]  /*9df0*/  LDL.LU R19, [R1+0x128] ;  /* 0x0001280001137983 */ /* 0x000f620000300800 */
[----:B------:R-:W-:-:S03]  /*9e00*/  LEA.HI.X.SX32 R96, R17, R4, 0x1, P2 ;  /* 0x0000000411607211 */ /* 0x000fc600010f0eff */
[----:B------:R-:W5:Y:S01]  /*9e10*/  LDL.LU R16, [R1+0xf8] ;  /* 0x0000f80001107983 */ /* 0x000f620000300800 */
[C---:B------:R-:W-:Y:S02]  /*9e20*/  IADD3 R103, P5, PT, R249.reuse, R12, RZ ;  /* 0x0000000cf9677210 */ /* 0x040fe40007fbe0ff */
[-C--:B------:R-:W-:Y:S01]  /*9e30*/  LEA.HI.X.SX32 R98, R14, R4.reuse, 0x1, P6 ;  /* 0x000000040e627211 */ /* 0x080fe200030f0eff */
[----:B------:R-:W5:Y:S01]  /*9e40*/  LDL.LU R17, [R1+0x12c] ;  /* 0x00012c0001117983 */ /* 0x000f620000300800 */
[----:B------:R-:W-:Y:S02]  /*9e50*/  IADD3 R105, P2, PT, R249, R13, RZ ;  /* 0x0000000df9697210 */ /* 0x000fe40007f5e0ff */
[-C--:B------:R-:W-:Y:S01]  /*9e60*/  LEA.HI.X.SX32 R100, R15, R4.reuse, 0x1, P3 ;  /* 0x000000040f647211 */ /* 0x080fe200018f0eff */
[----:B------:R-:W5:Y:S01]  /*9e70*/  LDL.LU R14, [R1+0x130] ;  /* 0x00013000010e7983 */ /* 0x000f620000300800 */
[----:B------:R-:W-:-:S03]  /*9e80*/  LEA.HI.X.SX32 R102, R12, R4, 0x1, P5 ;  /* 0x000000040c667211 */ /* 0x000fc600028f0eff */
[----:B------:R-:W5:Y:S01]  /*9e90*/  LDL.LU R15, [R1+0x134] ;  /* 0x00013400010f7983 */ /* 0x000f620000300800 */
[----:B------:R-:W-:-:S03]  /*9ea0*/  LEA.HI.X.SX32 R104, R13, R4, 0x1, P2 ;  /* 0x000000040d687211 */ /* 0x000fc600010f0eff */
[----:B------:R-:W5:Y:S04]  /*9eb0*/  LDL.LU R12, [R1+0x138] ;  /* 0x00013800010c7983 */ /* 0x000f680000300800 */
[----:B------:R-:W5:Y:S01]  /*9ec0*/  LDL.LU R13, [R1+0x13c] ;  /* 0x00013c00010d7983 */ /* 0x000f620000300800 */
[----:B--2---:R-:W-:-:S04]  /*9ed0*/  IADD3 R107, P6, PT, R249, R5, RZ ;  /* 0x00000005f96b7210 */ /* 0x004fc80007fde0ff */
[----:B------:R-:W-:Y:S02]  /*9ee0*/  LEA.HI.X.SX32 R106, R5, R4, 0x1, P6 ;  /* 0x00000004056a7211 */ /* 0x000fe400030f0eff */
[----:B------:R-:W2:Y:S01]  /*9ef0*/  LDL.LU R5, [R1+0x140] ;  /* 0x0001400001057983 */ /* 0x000ea20000300800 */
[----:B---3--:R-:W-:-:S04]  /*9f00*/  IADD3 R109, P3, PT, R249, R154, RZ ;  /* 0x0000009af96d7210 */ /* 0x008fc80007f7e0ff */
[----:B------:R-:W-:Y:S02]  /*9f10*/  LEA.HI.X.SX32 R108, R154, R4, 0x1, P3 ;  /* 0x000000049a6c7211 */ /* 0x000fe400018f0eff */
[----:B----4-:R-:W-:-:S04]  /*9f20*/  IADD3 R111, P5, PT, R249, R151, RZ ;  /* 0x00000097f96f7210 */ /* 0x010fc80007fbe0ff */
[----:B------:R-:W-:Y:S02]  /*9f30*/  LEA.HI.X.SX32 R110, R151, R4, 0x1, P5 ;  /* 0x00000004976e7211 */ /* 0x000fe400028f0eff */
[C---:B-----5:R-:W-:Y:S01]  /*9f40*/  IADD3 R113, P2, PT, R249.reuse, R150, RZ ;  /* 0x00000096f9717210 */ /* 0x060fe20007f5e0ff */
[----:B------:R-:W3:Y:S01]  /*9f50*/  LDL.LU R151, [R1+0x144] ;  /* 0x0001440001977983 */ /* 0x000ee20000300800 */
[----:B------:R-:W-:-:S03]  /*9f60*/  IADD3 R115, P6, PT, R249, R9, RZ ;  /* 0x00000009f9737210 */ /* 0x000fc60007fde0ff */
[----:B------:R-:W4:Y:S01]  /*9f70*/  LDL.LU R154, [R1+0x110] ;  /* 0x00011000019a7983 */ /* 0x000f220000300800 */
[-C--:B------:R-:W-:Y:S02]  /*9f80*/  LEA.HI.X.SX32 R112, R150, R4.reuse, 0x1, P2 ;  /* 0x0000000496707211 */ /* 0x080fe400010f0eff */
[----:B------:R-:W-:Y:S01]  /*9f90*/  LEA.HI.X.SX32 R114, R9, R4, 0x1, P6 ;  /* 0x0000000409727211 */ /* 0x000fe200030f0eff */
[----:B------:R-:W5:Y:S04]  /*9fa0*/  LDL.LU R150, [R1+0x148] ;  /* 0x0001480001967983 */ /* 0x000f680000300800 */
[----:B------:R-:W5:Y:S01]  /*9fb0*/  LDL.LU R9, [R1+0x14c] ;  /* 0x00014c0001097983 */ /* 0x000f620000300800 */
[----:B------:R-:W-:-:S04]  /*9fc0*/  IADD3 R119, P5, PT, R249, R22, RZ ;  /* 0x00000016f9777210 */ /* 0x000fc80007fbe0ff */
[-C--:B------:R-:W-:Y:S02]  /*9fd0*/  LEA.HI.X.SX32 R118, R22, R4.reuse, 0x1, P5 ;  /* 0x0000000416767211 */ /* 0x080fe400028f0eff */
[C---:B------:R-:W-:Y:S02]  /*9fe0*/  IADD3 R117, P3, PT, R249.reuse, R25, RZ ;  /* 0x00000019f9757210 */ /* 0x040fe40007f7e0ff */
[C---:B------:R-:W-:Y:S02]  /*9ff0*/  IADD3 R125, P5, PT, R249.reuse, R21, RZ ;  /* 0x00000015f97d7210 */ /* 0x040fe40007fbe0ff */
[----:B------:R-:W-:Y:S02]  /*a000*/  IADD3 R121, P2, PT, R249, R23, RZ ;  /* 0x00000017f9797210 */ /* 0x000fe40007f5e0ff */
[-C--:B------:R-:W-:Y:S02]  /*a010*/  LEA.HI.X.SX32 R124, R21, R4.reuse, 0x1, P5 ;  /* 0x00000004157c7211 */ /* 0x080fe400028f0eff */
[----:B------:R-:W-:-:S02]  /*a020*/  LEA.HI.X.SX32 R116, R25, R4, 0x1, P3 ;  /* 0x0000000419747211 */ /* 0x000fc400018f0eff */
[----:B------:R-:W-:Y:S02]  /*a030*/  LEA.HI.X.SX32 R120, R23, R4, 0x1, P2 ;  /* 0x0000000417787211 */ /* 0x000fe400010f0eff */
[C---:B------:R-:W-:Y:S02]  /*a040*/  IADD3 R131, P5, PT, R249.reuse, R16, RZ ;  /* 0x00000010f9837210 */ /* 0x040fe40007fbe0ff */
[C---:B------:R-:W-:Y:S02]  /*a050*/  IADD3 R123, P3, PT, R249.reuse, R20, RZ ;  /* 0x00000014f97b7210 */ /* 0x040fe40007f7e0ff */
[----:B------:R-:W-:Y:S02]  /*a060*/  IADD3 R127, P2, PT, R249, R18, RZ ;  /* 0x00000012f97f7210 */ /* 0x000fe40007f5e0ff */
[-C--:B------:R-:W-:Y:S02]  /*a070*/  LEA.HI.X.SX32 R130, R16, R4.reuse, 0x1, P5 ;  /* 0x0000000410827211 */ /* 0x080fe400028f0eff */
[----:B------:R-:W-:-:S02]  /*a080*/  LEA.HI.X.SX32 R122, R20, R4, 0x1, P3 ;  /* 0x00000004147a7211 */ /* 0x000fc400018f0eff */
        /* <DEDUP_REMOVED lines=9> */
[-C--:B------:R-:W-:Y:S02]  /*a120*/  LEA.HI.X.SX32 R134, R14, R4.reuse, 0x1, P3 ;  /* 0x000000040e867211 */ /* 0x080fe400018f0eff */
[----:B------:R-:W-:Y:S02]  /*a130*/  LEA.HI.X.SX32 R138, R12, R4, 0x1, P2 ;  /* 0x000000040c8a7211 */ /* 0x000fe400010f0eff */
[----:B------:R-:W-:Y:S01]  /*a140*/  IADD3 R141, P3, PT, R249, R13, RZ ;  /* 0x0000000df98d7210 */ /* 0x000fe20007f7e0ff */
[----:B-1----:R-:W-:-:S03]  /*a150*/  IMAD.WIDE.U32 R10, R47, 0xc, R10 ;  /* 0x0000000c2f0a7825 */ /* 0x002fc600078e000a */
[----:B------:R-:W-:Y:S01]  /*a160*/  LEA.HI.X.SX32 R140, R13, R4, 0x1, P3 ;  /* 0x000000040d8c7211 */ /* 0x000fe200018f0eff */
[----:B------:R-:W-:Y:S02]  /*a170*/  IMAD R237, R237, 0xc, RZ ;  /* 0x0000000ceded7824 */ /* 0x000fe400078e02ff */
[----:B------:R-:W-:-:S04]  /*a180*/  IMAD.WIDE.U32 R42, R40, 0xc, R42 ;  /* 0x0000000c282a7825 */ /* 0x000fc800078e002a */
[----:B------:R-:W-:Y:S02]  /*a190*/  IMAD.IADD R44, R11, 0x1, R237 ;  /* 0x000000010b2c7824 */ /* 0x000fe400078e02ed */
[----:B------:R-:W-:Y:S01]  /*a1a0*/  IMAD R41, R8, 0xc, RZ ;  /* 0x0000000c08297824 */ /* 0x000fe200078e02ff */
[----:B------:R-:W-:Y:S01]  /*a1b0*/  SHF.L.U64.HI R40, R249, 0x2, R4 ;  /* 0x00000002f9287819 */ /* 0x000fe20000010204 */
[----:B------:R-:W-:Y:S01]  /*a1c0*/  IMAD.SHL.U32 R47, R6, 0x4, RZ ;  /* 0x00000004062f7824 */ /* 0x000fe200078e00ff */
[----:B------:R-:W-:Y:S01]  /*a1d0*/  SHF.L.U64.HI R236, R235, 0x2, R236 ;  /* 0x00000002ebec7819 */ /* 0x000fe200000102ec */
[----:B------:R-:W-:Y:S01]  /*a1e0*/  IMAD.IADD R41, R43, 0x1, R41 ;  /* 0x000000012b297824 */ /* 0x000fe200078e0229 */
[----:B------:R-:W-:Y:S01]  /*a1f0*/  SHF.L.U64.HI R234, R233, 0x2, R234 ;  /* 0x00000002e9ea7819 */ /* 0x000fe200000102ea */
[----:B------:R-:W-:Y:S01]  /*a200*/  IMAD.SHL.U32 R235, R235, 0x4, RZ ;  /* 0x00000004ebeb7824 */ /* 0x000fe200078e00ff */
        /* <DEDUP_REMOVED lines=164> */
[----:B------:R-:W-:-:S02]  /*ac50*/  SHF.L.U64.HI R134, R135, 0x2, R134 ;  /* 0x0000000287867819 */ /* 0x000fc40000010286 */
[----:B--2---:R-:W-:-:S04]  /*ac60*/  IADD3 R143, P5, PT, R249, R5, RZ ;  /* 0x00000005f98f7210 */ /* 0x004fc80007fbe0ff */
[----:B------:R-:W-:Y:S02]  /*ac70*/  LEA.HI.X.SX32 R142, R5, R4, 0x1, P5 ;  /* 0x00000004058e7211 */ /* 0x000fe400028f0eff */
[----:B------:R-:W-:-:S04]  /*ac80*/  SHF.R.S32.HI R5, RZ, 0x1f, R184 ;  /* 0x0000001fff057819 */ /* 0x000fc800000114b8 */
[----:B------:R-:W-:-:S04]  /*ac90*/  LEA.HI R5, R5, R184, RZ, 0x5 ;  /* 0x000000b805057211 */ /* 0x000fc800078f28ff */
[----:B------:R-:W-:-:S04]  /*aca0*/  SHF.R.S32.HI R5, RZ, 0x5, R5 ;  /* 0x00000005ff057819 */ /* 0x000fc80000011405 */
[----:B------:R-:W-:Y:S02]  /*acb0*/  VIMNMX R237, PT, PT, R5, 0x2, !PT ;  /* 0x0000000205ed7848 */ /* 0x000fe40007fe0100 */
[----:B---3--:R-:W-:-:S04]  /*acc0*/  IADD3 R145, P2, PT, R249, R151, RZ ;  /* 0x00000097f9917210 */ /* 0x008fc80007f5e0ff */
[----:B------:R-:W-:Y:S02]  /*acd0*/  LEA.HI.X.SX32 R144, R151, R4, 0x1, P2 ;  /* 0x0000000497907211 */ /* 0x000fe400010f0eff */
[C---:B----4-:R-:W-:Y:S02]  /*ace0*/  IADD3 R147, P3, PT, R249.reuse, R154, RZ ;  /* 0x0000009af9937210 */ /* 0x050fe40007f7e0ff */
[C---:B-----5:R-:W-:Y:S02]  /*acf0*/  IADD3 R149, P5, PT, R249.reuse, R150, RZ ;  /* 0x00000096f9957210 */ /* 0x060fe40007fbe0ff */
[----:B------:R-:W-:Y:S02]  /*ad00*/  IADD3 R151, P2, PT, R249, R9, RZ ;  /* 0x00000009f9977210 */ /* 0x000fe40007f5e0ff */
[-C--:B------:R-:W-:Y:S02]  /*ad10*/  LEA.HI.X.SX32 R148, R150, R4.reuse, 0x1, P5 ;  /* 0x0000000496947211 */ /* 0x080fe400028f0eff */
[----:B------:R-:W-:-:S02]  /*ad20*/  LEA.HI.X.SX32 R146, R154, R4, 0x1, P3 ;  /* 0x000000049a927211 */ /* 0x000fc400018f0eff */
[----:B------:R-:W-:Y:S01]  /*ad30*/  LEA.HI.X.SX32 R150, R9, R4, 0x1, P2 ;  /* 0x0000000409967211 */ /* 0x000fe200010f0eff */
[----:B------:R-:W-:Y:S01]  /*ad40*/  IMAD.MOV.U32 R154, RZ, RZ, R10 ;  /* 0x000000ffff9a7224 */ /* 0x000fe200078e000a */
[----:B------:R-:W-:Y:S01]  /*ad50*/  SHF.L.U64.HI R136, R137, 0x2, R136 ;  /* 0x0000000289887819 */ /* 0x000fe20000010288 */
[----:B------:R-:W-:Y:S01]  /*ad60*/  IMAD.MOV.U32 R4, RZ, RZ, RZ ;  /* 0x000000ffff047224 */ /* 0x000fe200078e00ff */
        /* <DEDUP_REMOVED lines=17> */
[----:B------:R-:W-:-:S02]  /*ae80*/  IMAD.SHL.U32 R149, R149, 0x4, RZ ;  /* 0x0000000495957824 */ /* 0x000fc400078e00ff */
[----:B------:R-:W-:Y:S02]  /*ae90*/  IMAD.SHL.U32 R151, R151, 0x4, RZ ;  /* 0x0000000497977824 */ /* 0x000fe400078e00ff */
[----:B------:R-:W-:Y:S02]  /*aea0*/  IMAD.SHL.U32 R153, R153, 0x4, RZ ;  /* 0x0000000499997824 */ /* 0x000fe400078e00ff */
[----:B------:R-:W-:Y:S02]  /*aeb0*/  VIADD R43, R5, 0xfffffffd ;  /* 0xfffffffd052b7836 */ /* 0x000fe40000000000 */
[----:B------:R-:W-:Y:S01]  /*aec0*/  VIADD R237, R237, 0xffffffff ;  /* 0xffffffffeded7836 */ /* 0x000fe20000000000 */
[----:B------:R-:W-:Y:S01]  /*aed0*/  UMOV UR13, 0x1 ;  /* 0x00000001000d7882 */ /* 0x000fe20000000000 */
[----:B------:R-:W-:Y:S01]  /*aee0*/  UMOV UR14, 0x2 ;  /* 0x00000002000e7882 */ /* 0x000fe20000000000 */
[----:B------:R-:W-:Y:S01]  /*aef0*/  UMOV UR6, URZ ;  /* 0x000000ff00067c82 */ /* 0x000fe20008000000 */
[----:B------:R-:W-:Y:S01]  /*af00*/  UMOV UR7, URZ ;  /* 0x000000ff00077c82 */ /* 0x000fe20008000000 */
[----:B------:R-:W-:Y:S01]  /*af10*/  UMOV UR8, URZ ;  /* 0x000000ff00087c82 */ /* 0x000fe20008000000 */
[----:B------:R-:W-:-:S05]  /*af20*/  UMOV UR5, URZ ;  /* 0x000000ff00057c82 */ /* 0x000fca0008000000 */
.L_x_11:
[----:B------:R-:W-:Y:S01]  /*af30*/  IMAD.U32 R4, R4, -0x80000000, RZ ;  /* 0x8000000004047824 */ /* 0x000fe200078e00ff */
[----:B------:R-:W-:-:S03]  /*af40*/  UIADD3 UR7, UPT, UPT, UR7, 0x1, URZ ;  /* 0x0000000107077890 */ /* 0x000fc6000fffe0ff */
[----:B------:R-:W1:Y:S01]  /*af50*/  SYNCS.PHASECHK.TRANS64.TRYWAIT P2, [UR12], R4 ;  /* 0x00000004ff0075a7 */ /* 0x000e62000804110c */
[----:B------:R-:W-:-:S04]  /*af60*/  UISETP.GT.AND UP1, UPT, UR7, 0x1, UPT ;  /* 0x000000010700788c */ /* 0x000fc8000bf24270 */
[----:B------:R-:W-:-:S04]  /*af70*/  USEL UR7, UR7, URZ, !UP1 ;  /* 0x000000ff07077287 */ /* 0x000fc8000c800000 */
[----:B------:R-:W-:Y:S01]  /*af80*/  ULEA UR4, UR7, UR10, 0xe ;  /* 0x0000000a07047291 */ /* 0x000fe2000f8e70ff */
[----:B-12---:R-:W-:Y:S11]  /*af90*/  @!P2 BRA `(.L_x_9) ;  /* 0x000000a0001ca947 */ /* 0x006ff60003800000 */
.L_x_17:
[----:B------:R-:W-:-:S04]  /*afa0*/  DEPBAR.LE SB0, 0x2 ;  /* 0x000080800000791a */ /* 0x000fc80000000000 */
[----:B------:R-:W-:Y:S01]  /*afb0*/  LEA R184, R0, UR4, 0x7 ;  /* 0x0000000400b87c11 */ /* 0x000fe2000f8e38ff */
[----:B------:R-:W-:Y:S01]  /*afc0*/  BAR.SYNC.DEFER_BLOCKING 0x0 ;  /* 0x0000000000007b1d */ /* 0x000fe20000010000 */
[----:B------:R-:W-:Y:S02]  /*afd0*/  UIADD3 UR6, UPT, UPT, UR6, 0x1, URZ ;  /* 0x0000000106067890 */ /* 0x000fe4000fffe0ff */
[----:B------:R-:W-:Y:S02]  /*afe0*/  ULEA UR12, UR13, UR10, 0x3 ;  /* 0x0000000a0d0c7291 */ /* 0x000fe4000f8e18ff */
[----:B------:R-:W-:Y:S02]  /*aff0*/  UISETP.GT.AND UP1, UPT, UR6, 0x2, UPT ;  /* 0x000000020600788c */ /* 0x000fe4000bf24270 */
[----:B------:R-:W-:Y:S02]  /*b000*/  UIADD3 UR12, UPT, UPT, UR12, 0x20000, URZ ;  /* 0x000200000c0c7890 */ /* 0x000fe4000fffe0ff */
[----:B------:R-:W-:Y:S01]  /*b010*/  USEL UR6, UR6, URZ, !UP1 ;  /* 0x000000ff06067287 */ /* 0x000fe2000c800000 */
[----:B------:R-:W-:Y:S01]  /*b020*/  UMOV UR4, UR8 ;  /* 0x0000000800047c82 */ /* 0x000fe20008000000 */
[----:B------:R-:W-:Y:S04]  /*b030*/  LDS.128 R4, [R184+0x18000] ;  /* 0x01800000b8047984 */ /* 0x000fe80000000c00 */
[----:B------:R-:W-:Y:S04]  /*b040*/  LDS.128 R8, [R184+0x18010] ;  /* 0x01801000b8087984 */ /* 0x000fe80000000c00 */
[----:B------:R-:W-:Y:S04]  /*b050*/  LDS.128 R12, [R184+0x18020] ;  /* 0x01802000b80c7984 */ /* 0x000fe80000000c00 */
[----:B------:R-:W-:Y:S04]  /*b060*/  LDS.128 R16, [R184+0x18030] ;  /* 0x01803000b8107984 */ /* 0x000fe80000000c00 */
[----:B------:R-:W-:Y:S04]  /*b070*/  LDS.128 R20, [R184+0x18040] ;  /* 0x01804000b8147984 */ /* 0x000fe80000000c00 */
[----:B------:R-:W-:Y:S04]  /*b080*/  LDS.128 R24, [R184+0x18050] ;  /* 0x01805000b8187984 */ /* 0x000fe80000000c00 */
[----:B------:R-:W-:Y:S04]  /*b090*/  LDS.128 R28, [R184+0x18060] ;  /* 0x01806000b81c7984 */ /* 0x000fe80000000c00 */
[----:B------:R-:W1:Y:S02]  /*b0a0*/  LDS.128 R32, [R184+0x18070] ;  /* 0x01807000b8207984 */ /* 0x000e640000000c00 */
[----:B-1----:R1:W-:Y:S01]  /*b0b0*/  STTM.x32 tmem[UR11+0x100], R4 ;  /* 0x00010004000079ed */ /* 0x0023e200082c000b */
[----:B------:R-:W2:Y:S02]  /*b0c0*/  FENCE.VIEW.ASYNC.T ;  /* 0x00000000000073c6 */ /* 0x000ea40000000200 */
[----:B--2---:R-:W-:Y:S06]  /*b0d0*/  BAR.SYNC.DEFER_BLOCKING 0x0 ;  /* 0x0000000000007b1d */ /* 0x004fec0000010000 */
[----:B------:R-:W-:Y:S05]  /*b0e0*/  @P0 BRA `(.L_x_10) ;  /* 0x00000000007c0947 */ /* 0x000fea0003800000 */
[----:B------:R-:W-:Y:S02]  /*b0f0*/  ULEA UR8, UR6, UR10, 0xf ;  /* 0x0000000a06087291 */ /* 0x000fe4000f8e78ff */
[----:B------:R-:W-:Y:S02]  /*b100*/  UIADD3 UR15, UPT, UPT, UR20, 0x108, URZ ;  /* 0x00000108140f7890 */ /* 0x000fe4000fffe0ff */
[----:B------:R-:W-:Y:S02]  /*b110*/  USHF.R.U32.HI UR8, URZ, 0x4, UR8 ;  /* 0x00000004ff087899 */ /* 0x000fe40008011608 */
[----:B------:R-:W-:Y:S02]  /*b120*/  UIADD3 UR23, UPT, UPT, UR20, 0x110, URZ ;  /* 0x0000011014177890 */ /* 0x000fe4000fffe0ff */
[----:B------:R-:W-:Y:S02]  /*b130*/  USGXT.U32 UR16, UR8, 0xe ;  /* 0x0000000e0810789a */ /* 0x000fe40008000000 */
[----:B------:R-:W-:-:S02]  /*b140*/  UIADD3 UR36, UPT, UPT, UR20, 0x118, URZ ;  /* 0x0000011814247890 */ /* 0x000fc4000fffe0ff */
[----:B------:R-:W-:Y:S01]  /*b150*/  UIADD3 UR24, UP1, UPT, UR16, 0x2, URZ ;  /* 0x0000000210187890 */ /* 0x000fe2000ff3e0ff */
[----:B------:R-:W-:Y:S01]  /*b160*/  UMOV UR8, URZ ;  /* 0x000000ff00087c82 */ /* 0x000fe20008000000 */
[----:B------:R-:W-:Y:S02]  /*b170*/  UMOV UR30, 0x0 ;  /* 0x00000000001e7882 */ /* 0x000fe40000000000 */
[----:B------:R-:W-:Y:S02]  /*b180*/  UIADD3.X UR25, UPT, UPT, UR8, 0x40004040, URZ, UP1, !UPT ;  /* 0x4000404008197890 */ /* 0x000fe40008ffe4ff */
[----:B------:R-:W-:Y:S02]  /*b190*/  UIADD3 UR26, UP1, UPT, UR24, 0x2, URZ ;  /* 0x00000002181a7890 */ /* 0x000fe4000ff3e0ff */
[----:B------:R-:W-:Y:S02]  /*b1a0*/  UIADD3 UR28, UP2, UPT, UR24, 0x4, URZ ;  /* 0x00000004181c7890 */ /* 0x000fe4000ff5e0ff */
[----:B------:R-:W-:-:S02]  /*b1b0*/  UIADD3.X UR27, UPT, UPT, UR25, URZ, URZ, UP1, !UPT ;  /* 0x000000ff191b7290 */ /* 0x000fc40008ffe4ff */
[----:B------:R-:W-:Y:S01]  /*b1c0*/  UIADD3.X UR29, UPT, UPT, UR25, URZ, URZ, UP2, !UPT ;  /* 0x000000ff191d7290 */ /* 0x000fe200097fe4ff */
[----:B------:R-:W-:Y:S01]  /*b1d0*/  UMOV UR31, 0x8400910 ;  /* 0x08400910001f7882 */ /* 0x000fe20000000000 */
[----:B------:R-:W-:Y:S01]  /*b1e0*/  UMOV UR17, 0x40004040 ;  /* 0x4000404000117882 */ /* 0x000fe20000000000 */
[----:B------:R-:W-:Y:S01]  /*b1f0*/  UMOV UR32, 0x0 ;  /* 0x0000000000207882 */ /* 0x000fe20000000000 */
[----:B------:R-:W-:Y:S01]  /*b200*/  UMOV UR33, 0x8400910 ;  /* 0x0840091000217882 */ /* 0x000fe20000000000 */
[----:B------:R-:W-:Y:S01]  /*b210*/  UMOV UR34, 0x0 ;  /* 0x0000000000227882 */ /* 0x000fe20000000000 */
[----:B------:R-:W-:Y:S01]  /*b220*/  UMOV UR35, 0x8400910 ;  /* 0x0840091000237882 */ /* 0x000fe20000000000 */
[----:B------:R-:W-:Y:S01]  /*b230*/  UMOV UR8, UR12 ;  /* 0x0000000c00087c82 */ /* 0x000fe20008000000 */
[----:B------:R-:W-:Y:S01]  /*b240*/  UMOV UR9, URZ ;  /* 0x000000ff00097c82 */ /* 0x000fe20008000000 */
[----:B------:R2:W-:Y:S01]  /*b250*/  UTCHMMA tmem[UR21], gdesc[UR16], tmem[UR20], tmem[UR30], idesc[UR31], UPT ;  /* 0x00ff1e10150079ea */ /* 0x0005e2000b800014 */
        /* <DEDUP_REMOVED lines=8> */
.L_x_10:
[----:B------:R-:W-:Y:S01]  /*b2e0*/  R2UR UR9, R43 ;  /* 0x000000002b0972ca */ /* 0x000fe200000e0000 */
[----:B------:R-:W-:Y:S01]  /*b2f0*/  UISETP.GT.AND UP1, UPT, UR22, URZ, UPT ;  /* 0x000000ff1600728c */ /* 0x000fe2000bf24270 */
[----:B------:R-:W-:Y:S01]  /*b300*/  BAR.SYNC.DEFER_BLOCKING 0x0 ;  /* 0x0000000000007b1d */ /* 0x000fe20000010000 */
[----:B------:R-:W-:Y:S01]  /*b310*/  UISETP.GT.AND UP2, UPT, UR22, 0x1, UPT ;  /* 0x000000011600788c */ /* 0x000fe2000bf44270 */
[C---:B-1----:R-:W-:Y:S01]  /*b320*/  IADD3 R4, P5, PT, R42.reuse, R238, RZ ;  /* 0x000000ee2a047210 */ /* 0x042fe20007fbe0ff */
[----:B--2---:R-:W-:Y:S01]  /*b330*/  USEL UR8, URZ, 0x4, !UP1 ;  /* 0x00000004ff087887 */ /* 0x004fe2000c800000 */
[----:B------:R-:W-:Y:S01]  /*b340*/  IADD3 R6, P6, PT, R42, R153, RZ ;  /* 0x000000992a067210 */ /* 0x000fe20007fde0ff */
[----:B------:R-:W-:Y:S02]  /*b350*/  UISETP.GT.AND UP3, UPT, UR22, 0x3, UPT ;  /* 0x000000031600788c */ /* 0x000fe4000bf64270 */
[C---:B------:R-:W-:Y:S01]  /*b360*/  IMAD.X R5, R41.reuse, 0x1, R40, P5 ;  /* 0x0000000129057824 */ /* 0x040fe200028e0628 */
[----:B------:R-:W-:Y:S01]  /*b370*/  UISETP.GT.AND UP4, UPT, UR22, 0x7, UPT ;  /* 0x000000071600788c */ /* 0x000fe2000bf84270 */
[----:B------:R-:W-:Y:S01]  /*b380*/  IMAD.X R7, R41, 0x1, R152, P6 ;  /* 0x0000000129077824 */ /* 0x000fe200030e0698 */
[----:B------:R-:W-:Y:S01]  /*b390*/  UISETP.GT.AND UP5, UPT, UR22, 0x9, UPT ;  /* 0x000000091600788c */ /* 0x000fe2000bfa4270 */
[----:B------:R-:W1:Y:S01]  /*b3a0*/  S2R R10, SR_TID.X ;  /* 0x00000000000a7919 */ /* 0x000e620000002100 */
[----:B------:R-:W-:-:S02]  /*b3b0*/  UISETP.GE.AND UP1, UPT, UR5, UR9, UPT ;  /* 0x000000090500728c */ /* 0x000fc4000bf26270 */
[----:B------:R-:W-:Y:S02]  /*b3c0*/  USEL UR9, URZ, 0x4, !UP2 ;  /* 0x00000004ff097887 */ /* 0x000fe4000d000000 */
[----:B------:R-:W-:Y:S02]  /*b3d0*/  USEL UR8, UR8, URZ, !UP1 ;  /* 0x000000ff08087287 */ /* 0x000fe4000c800000 */
[----:B------:R-:W-:Y:S02]  /*b3e0*/  USEL UR9, UR9, URZ, !UP1 ;  /* 0x000000ff09097287 */ /* 0x000fe4000c800000 */
[----:B------:R-:W-:Y:S02]  /*b3f0*/  UISETP.GT.AND UP2, UPT, UR22, 0x2, UPT ;  /* 0x000000021600788c */ /* 0x000fe4000bf44270 */
[----:B------:R-:W-:Y:S01]  /*b400*/  ISETP.NE.U32.AND P3, PT, RZ, UR8, PT ;  /* 0x00000008ff007c0c */ /* 0x000fe2000bf65070 */
[----:B------:R-:W-:Y:S01]  /*b410*/  UIADD3 UR14, UPT, UPT, UR14, 0x1, URZ ;  /* 0x000000010e0e7890 */ /* 0x000fe2000fffe0ff */
[----:B------:R-:W-:Y:S01]  /*b420*/  ISETP.NE.U32.AND P2, PT, RZ, UR9, PT ;  /* 0x00000009ff007c0c */ /* 0x000fe2000bf45070 */
[----:B------:R-:W-:-:S02]  /*b430*/  USEL UR8, URZ, 0x4, !UP2 ;  /* 0x00000004ff087887 */ /* 0x000fc4000d000000 */
[----:B------:R-:W-:Y:S02]  /*b440*/  USEL UR9, URZ, 0x4, !UP3 ;  /* 0x00000004ff097887 */ /* 0x000fe4000d800000 */
[----:B------:R-:W-:Y:S02]  /*b450*/  USEL UR8, UR8, URZ, !UP1 ;  /* 0x000000ff08087287 */ /* 0x000fe4000c800000 */
[----:B------:R-:W-:Y:S02]  /*b460*/  USEL UR9, UR9, URZ, !UP1 ;  /* 0x000000ff09097287 */ /* 0x000fe4000c800000 */
[----:B------:R-:W-:Y:S02]  /*b470*/  UISETP.GT.AND UP2, UPT, UR22, 0x4, UPT ;  /* 0x000000041600788c */ /* 0x000fe4000bf44270 */
[----:B------:R-:W-:Y:S01]  /*b480*/  @!PT LDS RZ, [RZ] ;  /* 0x00000000fffff984 */ /* 0x000fe20000000800 */
[----:B------:R-:W-:Y:S01]  /*b490*/  @!PT LDS RZ, [RZ] ;  /* 0x00000000fffff984 */ /* 0x000fe20000000800 */
[----:B------:R-:W-:Y:S01]  /*b4a0*/  @!PT LDS RZ, [RZ] ;  /* 0x00000000fffff984 */ /* 0x000fe20000000800 */
[----:B------:R2:W-:Y:S01]  /*b4b0*/  LDGSTS.E [R184+0x18000], desc[UR18][R4.64], P3 ;  /* 0x1800000004b87fae */ /* 0x0005e200099a1012 */
[----:B------:R-:W-:Y:S01]  /*b4c0*/  ISETP.NE.U32.AND P3, PT, RZ, UR8, PT ;  /* 0x00000008ff007c0c */ /* 0x000fe2000bf65070 */
[----:B------:R-:W-:-:S02]  /*b4d0*/  UISETP.GT.AND UP3, UPT, UR22, 0x5, UPT ;  /* 0x000000051600788c */ /* 0x000fc4000bf64270 */
[----:B------:R3:W-:Y:S01]  /*b4e0*/  LDGSTS.E [R184+0x18004], desc[UR18][R6.64], P2 ;  /* 0x1800400006b87fae */ /* 0x0007e200091a1012 */
[----:B------:R-:W-:Y:S01]  /*b4f0*/  ISETP.NE.U32.AND P2, PT, RZ, UR9, PT ;  /* 0x00000009ff007c0c */ /* 0x000fe2000bf45070 */
[----:B------:R-:W-:Y:S02]  /*b500*/  USEL UR8, URZ, 0x4, !UP2 ;  /* 0x00000004ff087887 */ /* 0x000fe4000d000000 */
[----:B------:R-:W-:Y:S01]  /*b510*/  USEL UR9, URZ, 0x4, !UP3 ;  /* 0x00000004ff097887 */ /* 0x000fe2000d800000 */
[----:B-1----:R-:W-:Y:S01]  /*b520*/  LOP3.LUT R10, R10, 0x1f, RZ, 0xc0, !PT ;  /* 0x0000001f0a0a7812 */ /* 0x002fe200078ec0ff */
[----:B------:R-:W-:Y:S01]  /*b530*/  USEL UR8, UR8, URZ, !UP1 ;  /* 0x000000ff08087287 */ /* 0x000fe2000c800000 */
[C---:B--2---:R-:W-:Y:S01]  /*b540*/  IADD3 R4, P5, PT, R42.reuse, R151, RZ ;  /* 0x000000972a047210 */ /* 0x044fe20007fbe0ff */
[----:B------:R-:W-:Y:S02]  /*b550*/  USEL UR9, UR9, URZ, !UP1 ;  /* 0x000000ff09097287 */ /* 0x000fe4000c800000 */
[----:B------:R-:W-:Y:S01]  /*b560*/  UISETP.GT.AND UP3, UPT, UR22, 0x6, UPT ;  /* 0x000000061600788c */ /* 0x000fe2000bf64270 */
[----:B---3--:R-:W-:Y:S01]  /*b570*/  IADD3 R6, P6, PT, R42, R149, RZ ;  /* 0x000000952a067210 */ /* 0x008fe20007fde0ff */
[----:B------:R-:W-:Y:S01]  /*b580*/  IMAD.X R5, R41, 0x1, R150, P5 ;  /* 0x0000000129057824 */ /* 0x000fe200028e0696 */
[----:B------:R-:W-:-:S02]  /*b590*/  UISETP.GT.AND UP2, UPT, UR22, 0x8, UPT ;  /* 0x000000081600788c */ /* 0x000fc4000bf44270 */
[----:B------:R-:W-:Y:S01]  /*b5a0*/  UIADD3 UR5, UPT, UPT, UR5, 0x1, URZ ;  /* 0x0000000105057890 */ /* 0x000fe2000fffe0ff */
[----:B------:R-:W-:Y:S01]  /*b5b0*/  IMAD.X R7, R41, 0x1, R148, P6 ;  /* 0x0000000129077824 */ /* 0x000fe200030e0694 */
[----:B------:R1:W-:Y:S01]  /*b5c0*/  LDGSTS.E [R184+0x18008], desc[UR18][R4.64], P3 ;  /* 0x1800800004b87fae */ /* 0x0003e200099a1012 */
[----:B------:R-:W-:Y:S01]  /*b5d0*/  ISETP.NE.U32.AND P3, PT, RZ, UR9, PT ;  /* 0x00000009ff007c0c */ /* 0x000fe2000bf65070 */
[----:B------:R-:W-:Y:S02]  /*b5e0*/  USEL UR9, URZ, 0x4, !UP4 ;  /* 0x00000004ff097887 */ /* 0x000fe4000e000000 */
[----:B------:R2:W-:Y:S01]  /*b5f0*/  LDGSTS.E [R184+0x1800c], desc[UR18][R6.64], P2 ;  /* 0x1800c00006b87fae */ /* 0x0005e200091a1012 */
[----:B------:R-:W-:Y:S01]  /*b600*/  ISETP.NE.U32.AND P2, PT, RZ, UR8, PT ;  /* 0x00000008ff007c0c */ /* 0x000fe2000bf45070 */
[----:B------:R-:W-:Y:S02]  /*b610*/  USEL UR8, URZ, 0x4, !UP3 ;  /* 0x00000004ff087887 */ /* 0x000fe4000d800000 */
[----:B------:R-:W-:-:S02]  /*b620*/  USEL UR9, UR9, URZ, !UP1 ;  /* 0x000000ff09097287 */ /* 0x000fc4000c800000 */
[----:B------:R-:W-:Y:S01]  /*b630*/  USEL UR8, UR8, URZ, !UP1 ;  /* 0x000000ff08087287 */ /* 0x000fe2000c800000 */
[C---:B-1----:R-:W-:Y:S01]  /*b640*/  IADD3 R4, P5, PT, R42.reuse, R147, RZ ;  /* 0x000000932a047210 */ /* 0x042fe20007fbe0ff */
[----:B------:R-:W-:Y:S02]  /*b650*/  UISETP.GT.AND UP3, UPT, UR22, 0xa, UPT ;  /* 0x0000000a1600788c */ /* 0x000fe4000bf64270 */
[----:B------:R-:W-:Y:S01]  /*b660*/  UISETP.GT.AND UP4, UPT, UR22, 0xb, UPT ;  /* 0x0000000b1600788c */ /* 0x000fe2000bf84270 */
[----:B--2---:R-:W-:Y:S01]  /*b670*/  IADD3 R6, P6, PT, R42, R145, RZ ;  /* 0x000000912a067210 */ /* 0x004fe20007fde0ff */
[----:B------:R-:W-:Y:S01]  /*b680*/  IMAD.X R5, R41, 0x1, R146, P5 ;  /* 0x0000000129057824 */ /* 0x000fe200028e0692 */
[----:B------:R-:W-:-:S03]  /*b690*/  UIADD3 UR13, UPT, UPT, UR13, 0x1, URZ ;  /* 0x000000010d0d7890 */ /* 0x000fc6000fffe0ff */
[----:B------:R-:W-:Y:S01]  /*b6a0*/  IMAD.X R7, R41, 0x1, R144, P6 ;  /* 0x0000000129077824 */ /* 0x000fe200030e0690 */
[----:B------:R1:W-:Y:S01]  /*b6b0*/  LDGSTS.E [R184+0x18010], desc[UR18][R4.64], P2 ;  /* 0x1801000004b87fae */ /* 0x0003e200091a1012 */
[----:B------:R-:W-:Y:S01]  /*b6c0*/  ISETP.NE.U32.AND P2, PT, RZ, UR9, PT ;  /* 0x00000009ff007c0c */ /* 0x000fe2000bf45070 */
[----:B------:R-:W-:Y:S02]  /*b6d0*/  USEL UR9, URZ, 0x4, !UP5 ;  /* 0x00000004ff097887 */ /* 0x000fe4000e800000 */
[----:B------:R2:W-:Y:S01]  /*b6e0*/  LDGSTS.E [R184+0x18014], desc[UR18][R6.64], P3 ;  /* 0x1801400006b87fae */ /* 0x0005e200099a1012 */
[----:B------:R-:W-:Y:S01]  /*b6f0*/  ISETP.NE.U32.AND P3, PT, RZ, UR8, PT ;  /* 0x00000008ff007c0c */ /* 0x000fe2000bf65070 */
[----:B------:R-:W-:Y:S02]  /*b700*/  USEL UR8, URZ, 0x4, !UP2 ;  /* 0x00000004ff087887 */ /* 0x000fe4000d000000 */
[----:B------:R-:W-:Y:S02]  /*b710*/  USEL UR9, UR9, URZ, !UP1 ;  /* 0x000000ff09097287 */ /* 0x000fe4000c800000 */
[----:B------:R-:W-:Y:S01]  /*b720*/  USEL UR8, UR8, URZ, !UP1 ;  /* 0x000000ff08087287 */ /* 0x000fe2000c800000 */
[----:B-1----:R-:W-:Y:S01]  /*b730*/  IADD3 R4, P5, PT, R42, R143, RZ ;  /* 0x0000008f2a047210 */ /* 0x002fe20007fbe0ff */
[----:B------:R-:W-:-:S02]  /*b740*/  UISETP.GT.AND UP5, UPT, UR22, 0xc, UPT ;  /* 0x0000000c1600788c */ /* 0x000fc4000bfa4270 */
[----:B------:R-:W-:Y:S01]  /*b750*/  UISETP.GT.AND UP2, UPT, UR22, 0xd, UPT ;  /* 0x0000000d1600788c */ /* 0x000fe2000bf44270 */
[----:B--2---:R-:W-:Y:S01]  /*b760*/  IADD3 R6, P6, PT, R42, R141, RZ ;  /* 0x0000008d2a067210 */ /* 0x004fe20007fde0ff */
[C---:B------:R-:W-:Y:S01]  /*b770*/  IMAD.X R5, R41.reuse, 0x1, R142, P5 ;  /* 0x0000000129057824 */ /* 0x040fe200028e068e */
[----:B------:R-:W-:Y:S02]  /*b780*/  USEL UR15, URZ, 0x4, !UP5 ;  /* 0x00000004ff0f7887 */ /* 0x000fe4000e800000 */
[----:B------:R-:W-:Y:S01]  /*b790*/  UISETP.GT.AND UP5, UPT, UR22, 0x14, UPT ;  /* 0x000000141600788c */ /* 0x000fe2000bfa4270 */
[----:B------:R-:W-:Y:S01]  /*b7a0*/  IMAD.X R7, R41, 0x1, R140, P6 ;  /* 0x0000000129077824 */ /* 0x000fe200030e068c */
[----:B------:R1:W-:Y:S01]  /*b7b0*/  LDGSTS.E [R184+0x18018], desc[UR18][R4.64], P3 ;  /* 0x1801800004b87fae */ /* 0x0003e200099a1012 */
[----:B------:R-:W-:Y:S01]  /*b7c0*/  ISETP.NE.U32.AND P3, PT, RZ, UR8, PT ;  /* 0x00000008ff007c0c */ /* 0x000fe2000bf65070 */
[----:B------:R-:W-:Y:S02]  /*b7d0*/  USEL UR8, URZ, 0x4, !UP3 ;  /* 0x00000004ff087887 */ /* 0x000fe4000d800000 */
[----:B------:R2:W-:Y:S01]  /*b7e0*/  LDGSTS.E [R184+0x1801c], desc[UR18][R6.64], P2 ;  /* 0x1801c00006b87fae */ /* 0x0005e200091a1012 */
[----:B------:R-:W-:Y:S01]  /*b7f0*/  ISETP.NE.U32.AND P2, PT, RZ, UR9, PT ;  /* 0x00000009ff007c0c */ /* 0x000fe2000bf45070 */
[----:B------:R-:W-:-:S02]  /*b800*/  USEL UR9, URZ, 0x4, !UP4 ;  /* 0x00000004ff097887 */ /* 0x000fc4000e000000 */
[----:B------:R-:W-:Y:S02]  /*b810*/  USEL UR8, UR8, URZ, !UP1 ;  /* 0x000000ff08087287 */ /* 0x000fe4000c800000 */
[----:B------:R-:W-:Y:S01]  /*b820*/  USEL UR9, UR9, URZ, !UP1 ;  /* 0x000000ff09097287 */ /* 0x000fe2000c800000 */
[C---:B-1----:R-:W-:Y:S01]  /*b830*/  IADD3 R4, P5, PT, R42.reuse, R139, RZ ;  /* 0x0000008b2a047210 */ /* 0x042fe20007fbe0ff */
[----:B------:R-:W-:Y:S02]  /*b840*/  USEL UR15, UR15, URZ, !UP1 ;  /* 0x000000ff0f0f7287 */ /* 0x000fe4000c800000 */
[----:B------:R-:W-:Y:S01]  /*b850*/  UISETP.GT.AND UP3, UPT, UR22, 0xe, UPT ;  /* 0x0000000e1600788c */ /* 0x000fe2000bf64270 */
[----:B--2---:R-:W-:Y:S01]  /*b860*/  IADD3 R6, P6, PT, R42, R137, RZ ;  /* 0x000000892a067210 */ /* 0x004fe20007fde0ff */
[----:B------:R-:W-:Y:S01]  /*b870*/  IMAD.X R5, R41, 0x1, R138, P5 ;  /* 0x0000000129057824 */ /* 0x000fe200028e068a */
[----:B------:R-:W-:-:S03]  /*b880*/  UISETP.GT.AND UP4, UPT, UR22, 0x12, UPT ;  /* 0x000000121600788c */ /* 0x000fc6000bf84270 */
        /* <DEDUP_REMOVED lines=12> */
[C---:B--2---:R-:W-:Y:S01]  /*b950*/  IADD3 R6, P6, PT, R42.reuse, R133, RZ ;  /* 0x000000852a067210 */ /* 0x044fe20007fde0ff */
[----:B------:R-:W-:Y:S01]  /*b960*/  IMAD.X R5, R41, 0x1, R134, P5 ;  /* 0x0000000129057824 */ /* 0x000fe200028e0686 */
[----:B------:R-:W-:-:S03]  /*b970*/  IADD3 R8, P5, PT, R42, R131, RZ ;  /* 0x000000832a087210 */ /* 0x000fc60007fbe0ff */
[C---:B------:R-:W-:Y:S01]  /*b980*/  IMAD.X R7, R41.reuse, 0x1, R132, P6 ;  /* 0x0000000129077824 */ /* 0x040fe200030e0684 */
[----:B------:R-:W-:Y:S01]  /*b990*/  ISETP.NE.U32.AND P6, PT, RZ, UR15, PT ;  /* 0x0000000fff007c0c */ /* 0x000fe2000bfc5070 */
        /* <DEDUP_REMOVED lines=9> */
[----:B------:R-:W-:Y:S01]  /*ba30*/  LDGSTS.E [R184+0x18030], desc[UR18][R8.64], P6 ;  /* 0x1803000008b87fae */ /* 0x000fe2000b1a1012 */
[C---:B-1----:R-:W-:Y:S01]  /*ba40*/  IADD3 R4, P5, PT, R42.reuse, R129, RZ ;  /* 0x000000812a047210 */ /* 0x042fe20007fbe0ff */
[----:B------:R-:W-:Y:S02]  /*ba50*/  UISETP.GT.AND UP3, UPT, UR22, 0x11, UPT ;  /* 0x000000111600788c */ /* 0x000fe4000bf64270 */
[----:B------:R-:W-:Y:S01]  /*ba60*/  UISETP.GT.AND UP2, UPT, UR22, 0x13, UPT ;  /* 0x000000131600788c */ /* 0x000fe2000bf44270 */
[----:B--2---:R-:W-:Y:S01]  /*ba70*/  IADD3 R6, P6, PT, R42, R127, RZ ;  /* 0x0000007f2a067210 */ /* 0x004fe20007fde0ff */
[----:B------:R-:W-:-:S04]  /*ba80*/  IMAD.X R5, R41, 0x1, R128, P5 ;  /* 0x0000000129057824 */ /* 0x000fc800028e0680 */
        /* <DEDUP_REMOVED lines=27> */
[----:B------:R-:W-:Y:S01]  /*bc40*/  IMAD.X R5, R41, 0x1, R120, P5 ;  /* 0x0000000129057824 */ /* 0x000fe200028e0678 */
[----:B------:R-:W-:-:S03]  /*bc50*/  USEL UR15, URZ, 0x4, !UP5 ;  /* 0x00000004ff0f7887 */ /* 0x000fc6000e800000 */
        /* <DEDUP_REMOVED lines=10> */
[----:B------:R-:W-:-:S02]  /*bd00*/  USEL UR15, UR15, URZ, !UP1 ;  /* 0x000000ff0f0f7287 */ /* 0x000fc4000c800000 */
        /* <DEDUP_REMOVED lines=45> */
[----:B------:R-:W-:-:S02]  /*bfe0*/  UISETP.NE.U32.AND UP3, UPT, UR9, URZ, UPT ;  /* 0x000000ff0900728c */ /* 0x000fc4000bf65070 */
        /* <DEDUP_REMOVED lines=8> */
[----:B------:R-:W-:Y:S01]  /*c070*/  PLOP3.LUT P2, PT, PT, PT, UP3, 0x40, 0x4 ;  /* 0x000000000004781c */ /* 0x000fe20003f4e838 */
[----:B------:R-:W-:Y:S02]  /*c080*/  UISETP.GT.AND UP3, UPT, UR22, 0x1f, UPT ;  /* 0x0000001f1600788c */ /* 0x000fe4000bf64270 */
[----:B------:R-:W-:Y:S02]  /*c090*/  USEL UR8, UR8, URZ, !UP1 ;  /* 0x000000ff08087287 */ /* 0x000fe4000c800000 */
[----:B------:R-:W-:Y:S01]  /*c0a0*/  USEL UR9, URZ, 0x4, !UP3 ;  /* 0x00000004ff097887 */ /* 0x000fe2000d800000 */
[----:B-1----:R-:W-:-:S03]  /*c0b0*/  IADD3 R4, P5, PT, R42, R99, RZ ;  /* 0x000000632a047210 */ /* 0x002fc60007fbe0ff */
[----:B------:R-:W-:Y:S01]  /*c0c0*/  USEL UR9, UR9, URZ, !UP1 ;  /* 0x000000ff09097287 */ /* 0x000fe2000c800000 */
[----:B--2---:R-:W-:Y:S01]  /*c0d0*/  IADD3 R6, P6, PT, R42, R97, RZ ;  /* 0x000000612a067210 */ /* 0x004fe20007fde0ff */
[----:B------:R-:W-:-:S04]  /*c0e0*/  IMAD.X R5, R41, 0x1, R98, P5 ;  /* 0x0000000129057824 */ /* 0x000fc800028e0662 */
[----:B------:R-:W-:Y:S01]  /*c0f0*/  IMAD.X R7, R41, 0x1, R96, P6 ;  /* 0x0000000129077824 */ /* 0x000fe200030e0660 */
[----:B------:R1:W-:Y:S01]  /*c100*/  LDGSTS.E [R184+0x18070], desc[UR18][R4.64], P3 ;  /* 0x1807000004b87fae */ /* 0x0003e200099a1012 */
[----:B------:R-:W-:Y:S01]  /*c110*/  ISETP.GE.AND P3, PT, R10, UR22, PT ;  /* 0x000000160a007c0c */ /* 0x000fe2000bf66270 */
[----:B------:R-:W-:Y:S01]  /*c120*/  UIADD3 UR22, UPT, UPT, UR22, -0x20, URZ ;  /* 0xffffffe016167890 */ /* 0x000fe2000fffe0ff */
[----:B------:R-:W-:Y:S01]  /*c130*/  ISETP.NE.U32.AND P6, PT, RZ, UR8, PT ;  /* 0x00000008ff007c0c */ /* 0x000fe2000bfc5070 */
[----:B------:R2:W-:Y:S01]  /*c140*/  LDGSTS.E [R184+0x18074], desc[UR18][R6.64], !P2 ;  /* 0x1807400006b87fae */ /* 0x0005e2000d1a1012 */
[----:B------:R-:W-:Y:S02]  /*c150*/  SEL R8, RZ, 0x4, P3 ;  /* 0x00000004ff087807 */ /* 0x000fe40001800000 */
[----:B------:R-:W-:Y:S01]  /*c160*/  PLOP3.LUT P3, PT, PT, PT, UP1, 0x40, 0x4 ;  /* 0x000000000004781c */ /* 0x000fe20003f6e818 */
[----:B------:R-:W-:-:S03]  /*c170*/  UISETP.GT.AND UP1, UPT, UR14, 0x2, UPT ;  /* 0x000000020e00788c */ /* 0x000fc6000bf24270 */
[----:B------:R-:W-:Y:S01]  /*c180*/  SEL R8, R8, RZ, P3 ;  /* 0x000000ff08087207 */ /* 0x000fe20001800000 */
[----:B------:R-:W-:Y:S01]  /*c190*/  USEL UR14, UR14, URZ, !UP1 ;  /* 0x000000ff0e0e7287 */ /* 0x000fe2000c800000 */
[----:B-1----:R-:W-:Y:S01]  /*c1a0*/  IADD3 R4, P2, PT, R42, R95, RZ ;  /* 0x0000005f2a047210 */ /* 0x002fe20007f5e0ff */
[----:B------:R-:W-:Y:S01]  /*c1b0*/  UISETP.GT.AND UP1, UPT, UR13, 0x1, UPT ;  /* 0x000000010d00788c */ /* 0x000fe2000bf24270 */
[----:B------:R-:W-:Y:S01]  /*c1c0*/  ISETP.NE.U32.AND P3, PT, R8, RZ, PT ;  /* 0x000000ff0800720c */ /* 0x000fe20003f65070 */
[----:B------:R-:W-:Y:S01]  /*c1d0*/  ULEA UR8, UR14, UR10, 0xf ;  /* 0x0000000a0e087291 */ /* 0x000fe2000f8e78ff */
[----:B------:R-:W-:Y:S01]  /*c1e0*/  IADD3 R8, P5, PT, R42, R93, RZ ;  /* 0x0000005d2a087210 */ /* 0x000fe20007fbe0ff */
[C---:B------:R-:W-:Y:S01]  /*c1f0*/  IMAD.X R5, R41.reuse, 0x1, R94, P2 ;  /* 0x0000000129057824 */ /* 0x040fe200010e065e */
[----:B------:R-:W-:Y:S01]  /*c200*/  ISETP.NE.U32.AND P2, PT, RZ, UR9, PT ;  /* 0x00000009ff007c0c */ /* 0x000fe2000bf45070 */
[----:B------:R-:W-:Y:S02]  /*c210*/  USEL UR13, UR13, URZ, !UP1 ;  /* 0x000000ff0d0d7287 */ /* 0x000fe4000c800000 */
[----:B------:R-:W-:Y:S01]  /*c220*/  IMAD.X R9, R41, 0x1, R92, P5 ;  /* 0x0000000129097824 */ /* 0x000fe200028e065c */
[----:B------:R1:W-:Y:S01]  /*c230*/  LDGSTS.E [R184+0x18078], desc[UR18][R4.64], P6 ;  /* 0x1807800004b87fae */ /* 0x0003e2000b1a1012 */
[----:B--2---:R-:W-:Y:S01]  /*c240*/  IADD3 R6, P5, PT, R154, R87, RZ ;  /* 0x000000579a067210 */ /* 0x004fe20007fbe0ff */
[----:B------:R-:W-:-:S02]  /*c250*/  VIADD R10, R2, UR8 ;  /* 0x00000008020a7c36 */ /* 0x000fc40008000000 */
[----:B------:R-:W-:Y:S01]  /*c260*/  VIADD R12, R239, UR8 ;  /* 0x00000008ef0c7c36 */ /* 0x000fe20008000000 */
[----:B------:R-:W-:Y:S01]  /*c270*/  USEL UR8, URZ, 0x1, !UP1 ;  /* 0x00000001ff087887 */ /* 0x000fe2000c800000 */
[----:B------:R-:W-:-:S03]  /*c280*/  IMAD.X R7, R44, 0x1, R86, P5 ;  /* 0x000000012c077824 */ /* 0x000fc600028e0656 */
[----:B------:R2:W-:Y:S01]  /*c290*/  LDGSTS.E [R184+0x1807c], desc[UR18][R8.64], P2 ;  /* 0x1807c00008b87fae */ /* 0x0005e200091a1012 */
[----:B------:R-:W-:Y:S01]  /*c2a0*/  ULOP3.LUT UR8, UR4, UR8, URZ, 0x3c, !UPT ;  /* 0x0000000804087292 */ /* 0x000fe2000f8e3cff */
[----:B-1----:R-:W-:Y:S02]  /*c2b0*/  IADD3 R4, P6, PT, R154, R91, RZ ;  /* 0x0000005b9a047210 */ /* 0x002fe40007fde0ff */
[----:B------:R-:W0:Y:S03]  /*c2c0*/  LDGDEPBAR ;  /* 0x00000000000079af */ /* 0x000e260000000000 */
[----:B------:R-:W-:Y:S01]  /*c2d0*/  IMAD.X R5, R44, 0x1, R90, P6 ;  /* 0x000000012c057824 */ /* 0x000fe200030e065a */
[----:B--2---:R-:W-:-:S04]  /*c2e0*/  IADD3 R8, P2, PT, R154, R83, RZ ;  /* 0x000000539a087210 */ /* 0x004fc80007f5e0ff */
[----:B------:R1:W-:Y:S01]  /*c2f0*/  LDGSTS.E [R10], desc[UR18][R4.64], P3 ;  /* 0x00000000040a7fae */ /* 0x0003e200099a1012 */
[----:B------:R-:W-:-:S03]  /*c300*/  IMAD.X R9, R44, 0x1, R82, P2 ;  /* 0x000000012c097824 */ /* 0x000fc600010e0652 */
[----:B------:R2:W-:Y:S04]  /*c310*/  LDGSTS.E [R10+0x400], desc[UR18][R6.64], P3 ;  /* 0x00400000060a7fae */ /* 0x0005e800099a1012 */
[----:B------:R3:W-:Y:S01]  /*c320*/  LDGSTS.E [R10+0x800], desc[UR18][R8.64], P3 ;  /* 0x00800000080a7fae */ /* 0x0007e200099a1012 */
[C---:B-1----:R-:W-:Y:S02]  /*c330*/  IADD3 R4, P5, PT, R154.reuse, R79, RZ ;  /* 0x0000004f9a047210 */ /* 0x042fe40007fbe0ff */
[----:B--2---:R-:W-:-:S03]  /*c340*/  IADD3 R6, P2, PT, R154, R75, RZ ;  /* 0x0000004b9a067210 */ /* 0x004fc60007f5e0ff */
[----:B------:R-:W-:Y:S01]  /*c350*/  IMAD.X R5, R44, 0x1, R78, P5 ;  /* 0x000000012c057824 */ /* 0x000fe200028e064e */
[----:B---3--:R-:W-:Y:S01]  /*c360*/  IADD3 R8, P5, PT, R154, R71, RZ ;  /* 0x000000479a087210 */ /* 0x008fe20007fbe0ff */
[----:B------:R-:W-:-:S03]  /*c370*/  IMAD.X R7, R44, 0x1, R74, P2 ;  /* 0x000000012c077824 */ /* 0x000fc600010e064a */
[----:B------:R1:W-:Y:S01]  /*c380*/  LDGSTS.E [R10+0xc00], desc[UR18][R4.64], P3 ;  /* 0x00c00000040a7fae */ /* 0x0003e200099a1012 */
        /* <DEDUP_REMOVED lines=168> */
[C---:B------:R-:W-:Y:S02]  /*ce10*/  IADD3 R10, P6, PT, R154.reuse, R235, RZ ;  /* 0x000000eb9a0a7210 */ /* 0x040fe40007fde0ff */
[----:B---3--:R-:W-:Y:S01]  /*ce20*/  IADD3 R8, P5, PT, R154, R231, RZ ;  /* 0x000000e79a087210 */ /* 0x008fe20007fbe0ff */
[C---:B------:R-:W-:Y:S01]  /*ce30*/  IMAD.X R7, R44.reuse, 0x1, R228, P2 ;  /* 0x000000012c077824 */ /* 0x040fe200010e06e4 */
[----:B------:R-:W-:Y:S01]  /*ce40*/  ISETP.NE.U32.AND P2, PT, R237, UR5, PT ;  /* 0x00000005ed007c0c */ /* 0x000fe2000bf45070 */
[C---:B------:R-:W-:Y:S01]  /*ce50*/  IMAD.X R11, R44.reuse, 0x1, R236, P6 ;  /* 0x000000012c0b7824 */ /* 0x040fe200030e06ec */
[----:B------:R1:W-:Y:S01]  /*ce60*/  LDGSTS.E [R12+0x7200], desc[UR18][R4.64], P3 ;  /* 0x07200000040c7fae */ /* 0x0003e200099a1012 */
[----:B------:R-:W-:Y:S01]  /*ce70*/  IMAD.X R9, R44, 0x1, R232, P5 ;  /* 0x000000012c097824 */ /* 0x000fe200028e06e8 */
[----:B------:R-:W-:Y:S02]  /*ce80*/  IADD3 R42, P5, PT, R42, R36, RZ ;  /* 0x000000242a2a7210 */ /* 0x000fe40007fbe0ff */
[----:B------:R2:W-:Y:S03]  /*ce90*/  LDGSTS.E [R12+0x7600], desc[UR18][R6.64], P3 ;  /* 0x07600000060c7fae */ /* 0x0005e600099a1012 */
[----:B------:R-:W-:Y:S01]  /*cea0*/  IMAD.X R41, R41, 0x1, R37, P5 ;  /* 0x0000000129297824 */ /* 0x000fe200028e0625 */
[----:B------:R2:W-:Y:S04]  /*ceb0*/  LDGSTS.E [R12+0x7a00], desc[UR18][R8.64], P3 ;  /* 0x07a00000080c7fae */ /* 0x0005e800099a1012 */
[----:B------:R2:W-:Y:S01]  /*cec0*/  LDGSTS.E [R12+0x7e00], desc[UR18][R10.64], P3 ;  /* 0x07e000000a0c7fae */ /* 0x0005e200099a1012 */
[----:B------:R-:W-:Y:S01]  /*ced0*/  IADD3 R154, P3, PT, R154, R38, RZ ;  /* 0x000000269a9a7210 */ /* 0x000fe20007f7e0ff */
[----:B-1----:R-:W-:-:S02]  /*cee0*/  IMAD.U32 R4, RZ, RZ, UR4 ;  /* 0x00000004ff047e24 */ /* 0x002fc4000f8e00ff */
[----:B------:R-:W0:Y:S02]  /*cef0*/  LDGDEPBAR ;  /* 0x00000000000079af */ /* 0x000e240000000000 */
[----:B------:R-:W-:Y:S01]  /*cf00*/  IMAD.X R44, R44, 0x1, R39, P3 ;  /* 0x000000012c2c7824 */ /* 0x000fe200018e0627 */
[----:B------:R-:W-:Y:S07]  /*cf10*/  @P2 BRA `(.L_x_11) ;  /* 0xffffffe000042947 */ /* 0x000fee000383ffff */
.L_x_8:
[----:B--2---:R-:W2:Y:S01]  /*cf20*/  LDL.LU R8, [R1+0xd0] ;  /* 0x0000d00001087983 */ /* 0x004ea20000300800 */
[----:B------:R-:W1:Y:S01]  /*cf30*/  LDCU UR5, c[0x0][0x3b8] ;  /* 0x00007700ff0577ac */ /* 0x000e620008000800 */
[C---:B------:R-:W-:Y:S02]  /*cf40*/  VIADD R2, R3.reuse, 0x3 ;  /* 0x0000000303027836 */ /* 0x040fe40000000000 */
[C---:B------:R-:W-:Y:S01]  /*cf50*/  VIADD R6, R3.reuse, 0x1 ;  /* 0x0000000103067836 */ /* 0x040fe20000000000 */
[----:B------:R-:W3:Y:S01]  /*cf60*/  LDCU UR6, c[0x0][0x3b4] ;  /* 0x00007680ff0677ac */ /* 0x000ee20008000800 */
[C---:B------:R-:W-:Y:S01]  /*cf70*/  VIADD R4, R3.reuse, 0x2 ;  /* 0x0000000203047836 */ /* 0x040fe20000000000 */
[----:B------:R-:W2:Y:S01]  /*cf80*/  LDCU.128 UR24, c[0x0][0x390] ;  /* 0x00007200ff1877ac */ /* 0x000ea20008000c00 */
[----:B------:R-:W4:Y:S01]  /*cf90*/  LDCU UR9, c[0x0][0x39c] ;  /* 0x00007380ff0977ac */ /* 0x000f220008000800 */
[----:B------:R-:W5:Y:S01]  /*cfa0*/  LDCU UR7, c[0x0][0x39c] ;  /* 0x00007380ff0777ac */ /* 0x000f620008000800 */
[----:B-1----:R-:W-:Y:S01]  /*cfb0*/  IMAD R5, R3, UR5, RZ ;  /* 0x0000000503057c24 */ /* 0x002fe2000f8e02ff */
[----:B------:R-:W1:Y:S03]  /*cfc0*/  LDCU UR8, c[0x0][0x39c] ;  /* 0x00007380ff0877ac */ /* 0x000e660008000800 */
[----:B------:R-:W-:Y:S01]  /*cfd0*/  VIADD R7, R5, UR5 ;  /* 0x0000000505077c36 */ /* 0x000fe20008000000 */
[----:B------:R-:W1:Y:S03]  /*cfe0*/  LDCU UR13, c[0x0][0x39c] ;  /* 0x00007380ff0d77ac */ /* 0x000e660008000800 */
[----:B------:R-:W-:Y:S01]  /*cff0*/  VIADD R9, R7, UR5 ;  /* 0x0000000507097c36 */ /* 0x000fe20008000000 */
[----:B------:R-:W1:Y:S03]  /*d000*/  LDCU UR14, c[0x0][0x39c] ;  /* 0x00007380ff0e77ac */ /* 0x000e660008000800 */
[----:B------:R-:W-:-:S04]  /*d010*/  VIADD R11, R9, UR5 ;  /* 0x00000005090b7c36 */ /* 0x000fc80008000000 */
        /* <DEDUP_REMOVED lines=13> */
[----:B------:R-:W-:Y:S01]  /*d0f0*/  VIADD R39, R37, UR5 ;  /* 0x0000000525277c36 */ /* 0x000fe20008000000 */
[C---:B--2---:R-:W-:Y:S01]  /*d100*/  ISETP.GE.AND P0, PT, R8.reuse, UR26, PT ;  /* 0x0000001a08007c0c */ /* 0x044fe2000bf06270 */
[----:B---3--:R-:W-:-:S03]  /*d110*/  IMAD R0, R8, UR6, RZ ;  /* 0x0000000608007c24 */ /* 0x008fc6000f8e02ff */
[----:B----4-:R-:W-:Y:S02]  /*d120*/  ISETP.LT.AND P2, PT, R2, UR9, !P0 ;  /* 0x0000000902007c0c */ /* 0x010fe4000c741270 */
[----:B-----5:R-:W-:Y:S02]  /*d130*/  ISETP.LT.AND P3, PT, R6, UR7, !P0 ;  /* 0x0000000706007c0c */ /* 0x020fe4000c761270 */
[----:B-1----:R-:W-:Y:S02]  /*d140*/  ISETP.LT.AND P6, PT, R4, UR8, !P0 ;  /* 0x0000000804007c0c */ /* 0x002fe4000c7c1270 */
[----:B------:R-:W-:Y:S01]  /*d150*/  LEA R2, P5, R0, UR24, 0x2 ;  /* 0x0000001800027c11 */ /* 0x000fe2000f8a10ff */
[----:B------:R-:W-:-:S12]  /*d160*/  @!P4 BRA `(.L_x_12) ;  /* 0x000000000010c947 */ /* 0x000fd80003800000 */
[----:B------:R-:W-:-:S06]  /*d170*/  USHF.L.U32 UR4, UR4, 0x1f, URZ ;  /* 0x0000001f04047899 */ /* 0x000fcc00080006ff */
[----:B------:R-:W-:-:S04]  /*d180*/  IMAD.U32 R4, RZ, RZ, UR4 ;  /* 0x00000004ff047e24 */ /* 0x000fc8000f8e00ff */
[----:B------:R-:W1:Y:S02]  /*d190*/  SYNCS.PHASECHK.TRANS64.TRYWAIT P4, [UR12], R4 ;  /* 0x00000004ff0075a7 */ /* 0x000e64000808110c */
[----:B-1----:R-:W-:Y:S05]  /*d1a0*/  @!P4 BRA `(.L_x_13) ;  /* 0x0000007c00a4c947 */ /* 0x002fea0003800000 */
.L_x_12:
[----:B------:R-:W-:-:S04]  /*d1b0*/  DEPBAR.LE SB0, 0x0 ;  /* 0x000080000000791a */ /* 0x000fc80000000000 */
[----:B------:R-:W-:Y:S01]  /*d1c0*/  BAR.SYNC.DEFER_BLOCKING 0x0 ;  /* 0x0000000000007b1d */ /* 0x000fe20000010000 */
[----:B------:R-:W-:Y:S01]  /*d1d0*/  LEA.HI.X.SX32 R0, R0, UR25, 0x2, P5 ;  /* 0x0000001900007c11 */ /* 0x000fe2000a8f16ff */
[----:B------:R-:W-:Y:S01]  /*d1e0*/  VIADD R41, R39, UR5 ;  /* 0x0000000527297c36 */ /* 0x000fe20008000000 */
[----:B------:R-:W-:Y:S01]  /*d1f0*/  LEA R48, P5, R5, R2, 0x2 ;  /* 0x0000000205307211 */ /* 0x000fe200078a10ff */
[C---:B------:R-:W-:Y:S01]  /*d200*/  VIADD R4, R3.reuse, 0x4 ;  /* 0x0000000403047836 */ /* 0x040fe20000000000 */
[----:B------:R-:W-:Y:S01]  /*d210*/  ISETP.LT.AND P4, PT, R3, UR27, !P0 ;  /* 0x0000001b03007c0c */ /* 0x000fe2000c781270 */
[----:B------:R-:W-:Y:S01]  /*d220*/  VIADD R43, R41, UR5 ;  /* 0x00000005292b7c36 */ /* 0x000fe20008000000 */
[----:B------:R-:W-:Y:S01]  /*d230*/  LEA.HI.X.SX32 R49, R5, R0, 0x2, P5 ;  /* 0x0000000005317211 */ /* 0x000fe200028f16ff */
[----:B------:R-:W1:Y:S01]  /*d240*/  LDCU UR4, c[0x0][0x39c] ;  /* 0x00007380ff0477ac */ /* 0x000e620008000800 */
[----:B------:R-:W-:Y:S01]  /*d250*/  LEA R52, P5, R7, R2, 0x2 ;  /* 0x0000000207347211 */ /* 0x000fe200078a10ff */
[----:B------:R-:W-:Y:S01]  /*d260*/  VIADD R5, R43, UR5 ;  /* 0x000000052b057c36 */ /* 0x000fe20008000000 */
[----:B------:R-:W2:Y:S02]  /*d270*/  LDCU UR6, c[0x0][0x39c] ;  /* 0x00007380ff0677ac */ /* 0x000ea40008000800 */
[----:B------:R-:W-:Y:S01]  /*d280*/  LEA.HI.X.SX32 R53, R7, R0, 0x2, P5 ;  /* 0x0000000007357211 */ /* 0x000fe200028f16ff */
[----:B------:R-:W-:Y:S01]  /*d290*/  VIADD R45, R5, UR5 ;  /* 0x00000005052d7c36 */ /* 0x000fe20008000000 */
[----:B------:R-:W-:Y:S01]  /*d2a0*/  LEA R56, P5, R9, R2, 0x2 ;  /* 0x0000000209387211 */ /* 0x000fe200078a10ff */
[----:B------:R-:W3:Y:S02]  /*d2b0*/  LDCU UR7, c[0x0][0x39c] ;  /* 0x00007380ff0777ac */ /* 0x000ee40008000800 */
[----:B------:R-:W-:Y:S01]  /*d2c0*/  VIADD R7, R45, UR5 ;  /* 0x000000052d077c36 */ /* 0x000fe20008000000 */
[----:B------:R-:W-:Y:S01]  /*d2d0*/  LEA.HI.X.SX32 R57, R9, R0, 0x2, P5 ;  /* 0x0000000009397211 */ /* 0x000fe200028f16ff */
[----:B------:R-:W4:Y:S01]  /*d2e0*/  LDCU UR8, c[0x0][0x39c] ;  /* 0x00007380ff0877ac */ /* 0x000f220008000800 */
[----:B------:R-:W-:Y:S01]  /*d2f0*/  LEA R60, P5, R13, R2, 0x2 ;  /* 0x000000020d3c7211 */ /* 0x000fe200078a10ff */
[----:B------:R-:W-:Y:S01]  /*d300*/  VIADD R9, R7, UR5 ;  /* 0x0000000507097c36 */ /* 0x000fe20008000000 */
[----:B------:R-:W5:Y:S02]  /*d310*/  @!P1 SYNCS.CCTL.IV [UR10+0x20000] ;  /* 0x02000000ff0099b1 */ /* 0x000f64000800000a */
[----:B-----5:R-:W-:Y:S01]  /*d320*/  BAR.SYNC.DEFER_BLOCKING 0x0 ;  /* 0x0000000000007b1d */ /* 0x020fe20000010000 */
[----:B------:R-:W-:Y:S01]  /*d330*/  LEA.HI.X.SX32 R61, R13, R0, 0x2, P5 ;  /* 0x000000000d3d7211 */ /* 0x000fe200028f16ff */
[----:B------:R-:W-:Y:S01]  /*d340*/  VIADD R47, R9, UR5 ;  /* 0x00000005092f7c36 */ /* 0x000fe20008000000 */
[----:B------:R-:W-:-:S04]  /*d350*/  LEA R50, P5, R17, R2, 0x2 ;  /* 0x0000000211327211 */ /* 0x000fc800078a10ff */
[----:B------:R-:W-:Y:S01]  /*d360*/  LEA.HI.X.SX32 R51, R17, R0, 0x2, P5 ;  /* 0x0000000011337211 */ /* 0x000fe200028f16ff */
[----:B------:R-:W5:Y:S01]  /*d370*/  LDTM.x64 R64, tmem[UR11] ;  /* 0x0000000b004079ee */ /* 0x000f620008340000 */
[----:B------:R-:W1:Y:S01]  /*d380*/  LDTM.x64 R132, tmem[UR11+0x40] ;  /* 0x0000400b008479ee */ /* 0x000e620008340000 */
[----:B------:R-:W1:Y:S01]  /*d390*/  @!P1 SYNCS.CCTL.IV [UR10+0x20008] ;  /* 0x02000800ff0099b1 */ /* 0x000e62000800000a */
[----:B------:R-:W-:-:S04]  /*d3a0*/  LEA R58, P1, R11, R2, 0x2 ;  /* 0x000000020b3a7211 */ /* 0x000fc800078210ff */
[----:B------:R-:W-:Y:S01]  /*d3b0*/  LEA.HI.X.SX32 R59, R11, R0, 0x2, P1 ;  /* 0x000000000b3b7211 */ /* 0x000fe200008f16ff */
[----:B------:R-:W-:Y:S01]  /*d3c0*/  VIADD R11, R47, UR5 ;  /* 0x000000052f0b7c36 */ /* 0x000fe20008000000 */
[-C--:B------:R-:W-:Y:S01]  /*d3d0*/  LEA R62, P1, R15, R2.reuse, 0x2 ;  /* 0x000000020f3e7211 */ /* 0x080fe200078210ff */
[----:B-----5:R-:W-:Y:S01]  /*d3e0*/  STL.64 [R1+0x20], R72 ;  /* 0x0000204801007387 */ /* 0x020fe20000100a00 */
[----:B------:R-:W-:Y:S01]  /*d3f0*/  IMAD.MOV.U32 R10, RZ, RZ, R66 ;  /* 0x000000ffff0a7224 */ /* 0x000fe200078e0042 */
[----:B------:R-:W-:Y:S01]  /*d400*/  LEA R66, P5, R21, R2, 0x2 ;  /* 0x0000000215427211 */ /* 0x000fe200078a10ff */
[----:B------:R-:W-:Y:S01]  /*d410*/  IMAD.MOV.U32 R16, RZ, RZ, R67 ;  /* 0x000000ffff107224 */ /* 0x000fe200078e0043 */
[----:B------:R-:W-:Y:S01]  /*d420*/  STL.64 [R1+0x28], R74 ;  /* 0x0000284a01007387 */ /* 0x000fe20000100a00 */
[----:B------:R-:W-:Y:S01]  /*d430*/  LEA.HI.X.SX32 R63, R15, R0, 0x2, P1 ;  /* 0x000000000f3f7211 */ /* 0x000fe200008f16ff */
[----:B------:R-:W-:Y:S01]  /*d440*/  IMAD.MOV.U32 R6, RZ, RZ, R64 ;  /* 0x000000ffff067224 */ /* 0x000fe200078e0040 */
[----:B------:R-:W-:Y:S01]  /*d450*/  LEA R54, P1, R19, R2, 0x2 ;  /* 0x0000000213367211 */ /* 0x000fe200078210ff */
[----:B------:R-:W-:Y:S01]  /*d460*/  STL.64 [R1+0x30], R76 ;  /* 0x0000304c01007387 */ /* 0x000fe20000100a00 */
[-C--:B------:R-:W-:Y:S01]  /*d470*/  LEA.HI.X.SX32 R67, R21, R0.reuse, 0x2, P5 ;  /* 0x0000000015437211 */ /* 0x080fe200028f16ff */
[----:B------:R-:W-:Y:S01]  /*d480*/  IMAD.MOV.U32 R14, RZ, RZ, R65 ;  /* 0x000000ffff0e7224 */ /* 0x000fe200078e0041 */
[----:B------:R-:W-:Y:S01]  /*d490*/  LEA.HI.X.SX32 R55, R19, R0, 0x2, P1 ;  /* 0x0000000013377211 */ /* 0x000fe200008f16ff */
[----:B------:R-:W-:Y:S01]  /*d4a0*/  STL.64 [R1+0x38], R78 ;  /* 0x0000384e01007387 */ /* 0x000fe20000100a00 */
[----:B------:R-:W-:Y:S01]  /*d4b0*/  LEA R64, P1, R23, R2, 0x2 ;  /* 0x0000000217407211 */ /* 0x000fe200078210ff */
[----:B------:R-:W-:-:S02]  /*d4c0*/  VIADD R13, R11, UR5 ;  /* 0x000000050b0d7c36 */ /* 0x000fc40008000000 */
[----:B------:R-:W-:Y:S01]  /*d4d0*/  STL.64 [R1+0x40], R80 ;  /* 0x0000405001007387 */ /* 0x000fe20000100a00 */
[----:B------:R-:W-:Y:S01]  /*d4e0*/  LEA.HI.X.SX32 R65, R23, R0, 0x2, P1 ;  /* 0x0000000017417211 */ /* 0x000fe200008f16ff */
[----:B------:R-:W-:Y:S02]  /*d4f0*/  VIADD R15, R13, UR5 ;  /* 0x000000050d0f7c36 */ /* 0x000fe40008000000 */
[----:B------:R-:W-:Y:S01]  /*d500*/  STL.64 [R1+0x48], R82 ;  /* 0x0000485201007387 */ /* 0x000fe20000100a00 */
[----:B------:R-:W-:Y:S02]  /*d510*/  IMAD.MOV.U32 R20, RZ, RZ, R69 ;  /* 0x000000ffff147224 */ /* 0x000fe400078e0045 */
[----:B------:R-:W-:Y:S01]  /*d520*/  VIADD R17, R15, UR5 ;  /* 0x000000050f117c36 */ /* 0x000fe20008000000 */
[----:B------:R-:W-:Y:S01]  /*d530*/  STL.64 [R1+0x50], R84 ;  /* 0x0000505401007387 */ /* 0x000fe20000100a00 */
[----:B------:R-:W-:Y:S02]  /*d540*/  IMAD.MOV.U32 R18, RZ, RZ, R68 ;  /* 0x000000ffff127224 */ /* 0x000fe400078e0044 */
[----:B------:R-:W-:Y:S01]  /*d550*/  VIADD R19, R17, UR5 ;  /* 0x0000000511137c36 */ /* 0x000fe20008000000 */
[----:B------:R-:W-:Y:S01]  /*d560*/  STL.64 [R1+0x58], R86 ;  /* 0x0000585601007387 */ /* 0x000fe20000100a00 */
[----:B------:R-:W-:-:S02]  /*d570*/  IMAD.MOV.U32 R12, RZ, RZ, R71 ;  /* 0x000000ffff0c7224 */ /* 0x000fc400078e0047 */
[----:B------:R-:W-:Y:S01]  /*d580*/  VIADD R21, R19, UR5 ;  /* 0x0000000513157c36 */ /* 0x000fe20008000000 */
[----:B------:R-:W-:Y:S01]  /*d590*/  STL.64 [R1+0x60], R88 ;  /* 0x0000605801007387 */ /* 0x000fe20000100a00 */
[----:B------:R-:W-:-:S03]  /*d5a0*/  IMAD.MOV.U32 R8, RZ, RZ, R70 ;  /* 0x000000ffff087224 */ /* 0x000fc600078e0046 */
[----:B------:R-:W-:Y:S04]  /*d5b0*/  STL.64 [R1+0x68], R90 ;  /* 0x0000685a01007387 */ /* 0x000fe80000100a00 */
        /* <DEDUP_REMOVED lines=17> */
[----:B------:R5:W-:Y:S04]  /*d6d0*/  STL.64 [R1+0xf8], R126 ;  /* 0x0000f87e01007387 */ /* 0x000be80000100a00 */
[----:B------:R1:W-:Y:S04]  /*d6e0*/  STL.64 [R1+0x1d0], R66 ;  /* 0x0001d04201007387 */ /* 0x0003e80000100a00 */
[----:B------:R2:W-:Y:S01]  /*d6f0*/  STL.64 [R1+0x1c8], R64 ;  /* 0x0001c84001007387 */ /* 0x0005e20000100a00 */
[----:B-----5:R-:W5:Y:S01]  /*d700*/  LDTM.x64 R68, tmem[UR11+0x80] ;  /* 0x0000800b004479ee */ /* 0x020f620008340000 */
[----:B-1----:R-:W-:-:S04]  /*d710*/  LEA R66, P5, R25, R2, 0x2 ;  /* 0x0000000219427211 */ /* 0x002fc800078a10ff */
[----:B------:R-:W-:Y:S02]  /*d720*/  LEA.HI.X.SX32 R67, R25, R0, 0x2, P5 ;  /* 0x0000000019437211 */ /* 0x000fe400028f16ff */
[-C--:B------:R-:W-:Y:S02]  /*d730*/  LEA R22, P5, R29, R2.reuse, 0x2 ;  /* 0x000000021d167211 */ /* 0x080fe400078a10ff */
[----:B--2---:R-:W-:Y:S01]  /*d740*/  LEA R64, P1, R27, R2, 0x2 ;  /* 0x000000021b407211 */ /* 0x004fe200078210ff */
[----:B------:R-:W-:Y:S01]  /*d750*/  STL.64 [R1+0x1c0], R66 ;  /* 0x0001c04201007387 */ /* 0x000fe20000100a00 */
[-C--:B------:R-:W-:Y:S02]  /*d760*/  LEA.HI.X.SX32 R23, R29, R0.reuse, 0x2, P5 ;  /* 0x000000001d177211 */ /* 0x080fe400028f16ff */
[----:B------:R-:W-:Y:S02]  /*d770*/  LEA.HI.X.SX32 R65, R27, R0, 0x2, P1 ;  /* 0x000000001b417211 */ /* 0x000fe400008f16ff */
[C---:B------:R-:W-:Y:S01]  /*d780*/  LEA R24, P1, R31.reuse, R2, 0x2 ;  /* 0x000000021f187211 */ /* 0x040fe200078210ff */
[----:B------:R1:W-:Y:S03]  /*d790*/  STL.64 [R1+0x1b0], R22 ;  /* 0x0001b01601007387 */ /* 0x0003e60000100a00 */
[----:B------:R-:W-:Y:S01]  /*d7a0*/  LEA.HI.X.SX32 R25, R31, R0, 0x2, P1 ;  /* 0x000000001f197211 */ /* 0x000fe200008f16ff */
[----:B------:R2:W-:Y:S01]  /*d7b0*/  STL.64 [R1+0x1b8], R64 ;  /* 0x0001b84001007387 */ /* 0x0005e20000100a00 */
[----:B------:R-:W-:-:S03]  /*d7c0*/  LEA R26, P1, R35, R2, 0x2 ;  /* 0x00000002231a7211 */ /* 0x000fc600078210ff */
[----:B------:R3:W-:Y:S01]  /*d7d0*/  STL.64 [R1+0x1a8], R24 ;  /* 0x0001a81801007387 */ /* 0x0007e20000100a00 */
[----:B------:R-:W-:Y:S02]  /*d7e0*/  LEA.HI.X.SX32 R27, R35, R0, 0x2, P1 ;  /* 0x00000000231b7211 */ /* 0x000fe400008f16ff */
[-C--:B------:R-:W-:Y:S01]  /*d7f0*/  LEA R32, P1, R39, R2.reuse, 0x2 ;  /* 0x0000000227207211 */ /* 0x080fe200078210ff */
[----:B-1----:R-:W-:Y:S02]  /*d800*/  VIADD R23, R21, UR5 ;  /* 0x0000000515177c36 */ /* 0x002fe40008000000 */
[----:B------:R1:W-:Y:S01]  /*d810*/  STL.64 [R1+0x198], R26 ;  /* 0x0001981a01007387 */ /* 0x0003e20000100a00 */
[----:B--2---:R-:W-:-:S04]  /*d820*/  LEA R64, P5, R33, R2, 0x2 ;  /* 0x0000000221407211 */ /* 0x004fc800078a10ff */
[----:B------:R-:W-:Y:S01]  /*d830*/  LEA.HI.X.SX32 R65, R33, R0, 0x2, P5 ;  /* 0x0000000021417211 */ /* 0x000fe200028f16ff */
[----:B---3--:R-:W-:Y:S01]  /*d840*/  VIADD R25, R23, UR5 ;  /* 0x0000000517197c36 */ /* 0x008fe20008000000 */
[----:B------:R-:W-:Y:S02]  /*d850*/  LEA R28, P5, R37, R2, 0x2 ;  /* 0x00000002251c7211 */ /* 0x000fe400078a10ff */
[-C--:B------:R-:W-:Y:S01]  /*d860*/  LEA.HI.X.SX32 R33, R39, R0.reuse, 0x2, P1 ;  /* 0x0000000027217211 */ /* 0x080fe200008f16ff */
[----:B------:R-:W-:Y:S01]  /*d870*/  STL.64 [R1+0x1a0], R64 ;  /* 0x0001a04001007387 */ /* 0x000fe20000100a00 */
[----:B------:R-:W-:Y:S01]  /*d880*/  LEA.HI.X.SX32 R29, R37, R0, 0x2, P5 ;  /* 0x00000000251d7211 */ /* 0x000fe200028f16ff */
[----:B-1----:R-:W-:Y:S01]  /*d890*/  VIADD R27, R25, UR5 ;  /* 0x00000005191b7c36 */ /* 0x002fe20008000000 */
[----:B------:R-:W-:-:S03]  /*d8a0*/  LEA R30, P5, R41, R2, 0x2 ;  /* 0x00000002291e7211 */ /* 0x000fc600078a10ff */
[----:B------:R1:W-:Y:S01]  /*d8b0*/  STL.64 [R1+0x190], R28 ;  /* 0x0001901c01007387 */ /* 0x0003e20000100a00 */
[----:B------:R-:W-:Y:S02]  /*d8c0*/  LEA.HI.X.SX32 R31, R41, R0, 0x2, P5 ;  /* 0x00000000291f7211 */ /* 0x000fe400028f16ff */
[C---:B------:R-:W-:Y:S01]  /*d8d0*/  LEA R36, P5, R5.reuse, R2, 0x2 ;  /* 0x0000000205247211 */ /* 0x040fe200078a10ff */
[----:B------:R2:W-:Y:S03]  /*d8e0*/  STL.64 [R1+0x188], R32 ;  /* 0x0001882001007387 */ /* 0x0005e60000100a00 */
[----:B------:R-:W-:Y:S01]  /*d8f0*/  LEA.HI.X.SX32 R37, R5, R0, 0x2, P5 ;  /* 0x0000000005257211 */ /* 0x000fe200028f16ff */
[----:B------:R3:W-:Y:S01]  /*d900*/  STL.64 [R1+0x180], R30 ;  /* 0x0001801e01007387 */ /* 0x0007e20000100a00 */
[----:B-1----:R-:W-:Y:S01]  /*d910*/  VIADD R29, R27, UR5 ;  /* 0x000000051b1d7c36 */ /* 0x002fe20008000000 */
[----:B--2---:R-:W-:-:S04]  /*d920*/  LEA R32, P1, R43, R2, 0x2 ;  /* 0x000000022b207211 */ /* 0x004fc800078210ff */
[----:B------:R-:W-:Y:S01]  /*d930*/  LEA.HI.X.SX32 R33, R43, R0, 0x2, P1 ;  /* 0x000000002b217211 */ /* 0x000fe200008f16ff */
[----:B---3--:R-:W-:Y:S01]  /*d940*/  VIADD R31, R29, UR5 ;  /* 0x000000051d1f7c36 */ /* 0x008fe20008000000 */
[----:B------:R-:W-:-:S03]  /*d950*/  LEA R34, P1, R45, R2, 0x2 ;  /* 0x000000022d227211 */ /* 0x000fc600078210ff */
[----:B------:R1:W-:Y:S01]  /*d960*/  STL.64 [R1+0x178], R32 ;  /* 0x0001782001007387 */ /* 0x0003e20000100a00 */
[----:B------:R-:W-:-:S03]  /*d970*/  LEA.HI.X.SX32 R35, R45, R0, 0x2, P1 ;  /* 0x000000002d237211 */ /* 0x000fc600008f16ff */
[----:B------:R2:W-:Y:S04]  /*d980*/  STL.64 [R1+0x170], R36 ;  /* 0x0001702401007387 */ /* 0x0005e80000100a00 */
[----:B------:R3:W-:Y:S01]  /*d990*/  STL.64 [R1+0x168], R34 ;  /* 0x0001682201007387 */ /* 0x0007e20000100a00 */
[----:B-1----:R-:W-:Y:S01]  /*d9a0*/  VIADD R33, R31, UR5 ;  /* 0x000000051f217c36 */ /* 0x002fe20008000000 */
[----:B--2---:R-:W-:-:S03]  /*d9b0*/  LEA R36, P5, R7, R2, 0x2 ;  /* 0x0000000207247211 */ /* 0x004fc600078a10ff */
[----:B------:R-:W-:Y:S01]  /*d9c0*/  VIADD R5, R33, UR5 ;  /* 0x0000000521057c36 */ /* 0x000fe20008000000 */
[----:B---3--:R-:W-:Y:S02]  /*d9d0*/  LEA R34, P1, R9, R2, 0x2 ;  /* 0x0000000209227211 */ /* 0x008fe400078210ff */
[-C--:B------:R-:W-:Y:S01]  /*d9e0*/  LEA.HI.X.SX32 R37, R7, R0.reuse, 0x2, P5 ;  /* 0x0000000007257211 */ /* 0x080fe200028f16ff */
[----:B------:R-:W-:Y:S01]  /*d9f0*/  VIADD R7, R5, UR5 ;  /* 0x0000000505077c36 */ /* 0x000fe20008000000 */
[----:B------:R-:W-:-:S03]  /*da00*/  LEA.HI.X.SX32 R35, R9, R0, 0x2, P1 ;  /* 0x0000000009237211 */ /* 0x000fc600008f16ff */
[----:B------:R1:W-:Y:S01]  /*da10*/  STL.64 [R1+0x160], R36 ;  /* 0x0001602401007387 */ /* 0x0003e20000100a00 */
[----:B------:R-:W-:-:S03]  /*da20*/  VIADD R9, R7, UR5 ;  /* 0x0000000507097c36 */ /* 0x000fc60008000000 */
[----:B------:R2:W-:Y:S01]  /*da30*/  STL.64 [R1+0x158], R34 ;  /* 0x0001582201007387 */ /* 0x0005e20000100a00 */
[-C--:B-1----:R-:W-:Y:S02]  /*da40*/  LEA R36, P5, R47, R2.reuse, 0x2 ;  /* 0x000000022f247211 */ /* 0x082fe400078a10ff */
[----:B--2---:R-:W-:Y:S02]  /*da50*/  LEA R34, P1, R11, R2, 0x2 ;  /* 0x000000020b227211 */ /* 0x004fe400078210ff */
[-C--:B------:R-:W-:Y:S02]  /*da60*/  LEA.HI.X.SX32 R37, R47, R0.reuse, 0x2, P5 ;  /* 0x000000002f257211 */ /* 0x080fe400028f16ff */
[----:B------:R-:W-:Y:S01]  /*da70*/  LEA.HI.X.SX32 R35, R11, R0, 0x2, P1 ;  /* 0x000000000b237211 */ /* 0x000fe200008f16ff */
[----:B------:R-:W-:Y:S02]  /*da80*/  VIADD R11, R9, UR5 ;  /* 0x00000005090b7c36 */ /* 0x000fe40008000000 */
[----:B------:R1:W-:Y:S04]  /*da90*/  STL.64 [R1+0x150], R36 ;  /* 0x0001502401007387 */ /* 0x0003e80000100a00 */
[----:B------:R2:W-:Y:S01]  /*daa0*/  STL.64 [R1+0x148], R34 ;  /* 0x0001482201007387 */ /* 0x0005e20000100a00 */
[----:B-1----:R-:W-:-:S02]  /*dab0*/  LEA R36, P5, R13, R2, 0x2 ;  /* 0x000000020d247211 */ /* 0x002fc400078a10ff */
[----:B--2---:R-:W-:Y:S02]  /*dac0*/  LEA R34, P1, R15, R2, 0x2 ;  /* 0x000000020f227211 */ /* 0x004fe400078210ff */
        /* <DEDUP_REMOVED lines=19> */
[----:B------:R1:W-:Y:S04]  /*dc00*/  STL.64 [R1+0x120], R36 ;  /* 0x0001202401007387 */ /* 0x0003e80000100a00 */
[----:B------:R2:W-:Y:S01]  /*dc10*/  STL.64 [R1+0x118], R34 ;  /* 0x0001182201007387 */ /* 0x0005e20000100a00 */
[-C--:B-1----:R-:W-:Y:S02]  /*dc20*/  LEA R36, P5, R25, R2.reuse, 0x2 ;  /* 0x0000000219247211 */ /* 0x082fe400078a10ff */
[----:B--2---:R-:W-:Y:S02]  /*dc30*/  LEA R34, P1, R27, R2, 0x2 ;  /* 0x000000021b227211 */ /* 0x004fe400078210ff */
[----:B------:R-:W-:Y:S02]  /*dc40*/  LEA.HI.X.SX32 R37, R25, R0, 0x2, P5 ;  /* 0x0000000019257211 */ /* 0x000fe400028f16ff */
[----:B------:R-:W-:-:S02]  /*dc50*/  LEA R22, P5, R29, R2, 0x2 ;  /* 0x000000021d167211 */ /* 0x000fc400078a10ff */
[-C--:B------:R-:W-:Y:S01]  /*dc60*/  LEA.HI.X.SX32 R35, R27, R0.reuse, 0x2, P1 ;  /* 0x000000001b237211 */ /* 0x080fe200008f16ff */
[----:B------:R-:W-:Y:S01]  /*dc70*/  STL.64 [R1+0x110], R36 ;  /* 0x0001102401007387 */ /* 0x000fe20000100a00 */
[----:B------:R-:W-:Y:S02]  /*dc80*/  LEA.HI.X.SX32 R23, R29, R0, 0x2, P5 ;  /* 0x000000001d177211 */ /* 0x000fe400028f16ff */
[-C--:B------:R-:W-:Y:S01]  /*dc90*/  LEA R250, P1, R31, R2.reuse, 0x2 ;  /* 0x000000021ffa7211 */ /* 0x080fe200078210ff */
[----:B------:R-:W-:Y:S01]  /*dca0*/  STL.64 [R1+0x108], R34 ;  /* 0x0001082201007387 */ /* 0x000fe20000100a00 */
[----:B------:R-:W-:Y:S02]  /*dcb0*/  LEA R248, P5, R33, R2, 0x2 ;  /* 0x0000000221f87211 */ /* 0x000fe400078a10ff */
[----:B------:R-:W-:Y:S01]  /*dcc0*/  LEA.HI.X.SX32 R251, R31, R0, 0x2, P1 ;  /* 0x000000001ffb7211 */ /* 0x000fe200008f16ff */
[----:B------:R1:W-:Y:S01]  /*dcd0*/  STL.64 [R1+0x100], R22 ;  /* 0x0001001601007387 */ /* 0x0003e20000100a00 */
[----:B------:R-:W-:-:S02]  /*dce0*/  LEA R246, P1, R5, R2, 0x2 ;  /* 0x0000000205f67211 */ /* 0x000fc400078210ff */
[----:B------:R-:W-:Y:S01]  /*dcf0*/  LEA.HI.X.SX32 R249, R33, R0, 0x2, P5 ;  /* 0x0000000021f97211 */ /* 0x000fe200028f16ff */
[----:B------:R2:W-:Y:S01]  /*dd00*/  STL.64 [R1+0x1f8], R250 ;  /* 0x0001f8fa01007387 */ /* 0x0005e20000100a00 */
[----:B------:R-:W-:Y:S02]  /*dd10*/  LEA R244, P5, R7, R2, 0x2 ;  /* 0x0000000207f47211 */ /* 0x000fe400078a10ff */
[----:B------:R-:W-:Y:S01]  /*dd20*/  LEA.HI.X.SX32 R247, R5, R0, 0x2, P1 ;  /* 0x0000000005f77211 */ /* 0x000fe200008f16ff */
[----:B------:R-:W-:Y:S01]  /*dd30*/  STL.64 [R1+0x200], R248 ;  /* 0x000200f801007387 */ /* 0x000fe20000100a00 */
[----:B------:R-:W-:Y:S02]  /*dd40*/  LEA R242, P1, R9, R2, 0x2 ;  /* 0x0000000209f27211 */ /* 0x000fe400078210ff */
[----:B------:R-:W-:Y:S01]  /*dd50*/  LEA.HI.X.SX32 R245, R7, R0, 0x2, P5 ;  /* 0x0000000007f57211 */ /* 0x000fe200028f16ff */
[----:B-1----:R-:W-:Y:S01]  /*dd60*/  VIADD R23, R21, UR5 ;  /* 0x0000000515177c36 */ /* 0x002fe20008000000 */
[----:B------:R-:W-:Y:S01]  /*dd70*/  LEA R240, P5, R11, R2, 0x2 ;  /* 0x000000020bf07211 */ /* 0x000fe200078a10ff */
[----:B------:R-:W-:Y:S01]  /*dd80*/  STL [R1+0x220], R246 ;  /* 0x000220f601007387 */ /* 0x000fe20000100800 */
[----:B------:R-:W-:Y:S01]  /*dd90*/  LEA.HI.X.SX32 R243, R9, R0, 0x2, P1 ;  /* 0x0000000009f37211 */ /* 0x000fe200008f16ff */
[----:B------:R-:W-:Y:S01]  /*dda0*/  VIADD R25, R23, UR5 ;  /* 0x0000000517197c36 */ /* 0x000fe20008000000 */
        /* <DEDUP_REMOVED lines=13> */
[----:B------:R1:W-:Y:S01]  /*de80*/  STL [R1+0x1e8], R241 ;  /* 0x0001e8f101007387 */ /* 0x0003e20000100800 */
[----:B------:R-:W-:Y:S01]  /*de90*/  LEA.HI.X.SX32 R235, R17, R0, 0x2, P1 ;  /* 0x0000000011eb7211 */ /* 0x000fe200008f16ff */
[----:B------:R-:W-:Y:S01]  /*dea0*/  VIADD R11, R9, UR5 ;  /* 0x00000005090b7c36 */ /* 0x000fe20008000000 */
[----:B------:R-:W-:Y:S01]  /*deb0*/  LEA R230, P1, R21, R2, 0x2 ;  /* 0x0000000215e67211 */ /* 0x000fe200078210ff */
[----:B------:R3:W-:Y:S01]  /*dec0*/  STL [R1+0x238], R240 ;  /* 0x000238f001007387 */ /* 0x0007e20000100800 */
[----:B------:R-:W-:Y:S01]  /*ded0*/  LEA.HI.X.SX32 R233, R19, R0, 0x2, P5 ;  /* 0x0000000013e97211 */ /* 0x000fe200028f16ff */
[----:B------:R-:W-:Y:S01]  /*dee0*/  VIADD R13, R11, UR5 ;  /* 0x000000050b0d7c36 */ /* 0x000fe20008000000 */
[----:B------:R-:W-:Y:S01]  /*def0*/  LEA R228, P5, R23, R2, 0x2 ;  /* 0x0000000217e47211 */ /* 0x000fe200078a10ff */
[----:B--2---:R-:W-:Y:S01]  /*df00*/  IMAD.MOV.U32 R251, RZ, RZ, R20 ;  /* 0x000000fffffb7224 */ /* 0x004fe200078e0014 */
[----:B------:R-:W-:Y:S01]  /*df10*/  LEA.HI.X.SX32 R231, R21, R0, 0x2, P1 ;  /* 0x0000000015e77211 */ /* 0x000fe200008f16ff */
[----:B------:R-:W-:Y:S01]  /*df20*/  VIADD R15, R13, UR5 ;  /* 0x000000050d0f7c36 */ /* 0x000fe20008000000 */
[----:B------:R-:W-:Y:S01]  /*df30*/  LEA R226, P1, R25, R2, 0x2 ;  /* 0x0000000219e27211 */ /* 0x000fe200078210ff */
[----:B-1----:R-:W-:Y:S01]  /*df40*/  IMAD.MOV.U32 R241, RZ, RZ, R63 ;  /* 0x000000fffff17224 */ /* 0x002fe200078e003f */
[----:B------:R-:W-:Y:S01]  /*df50*/  LEA.HI.X.SX32 R229, R23, R0, 0x2, P5 ;  /* 0x0000000017e57211 */ /* 0x000fe200028f16ff */
[----:B------:R-:W-:Y:S01]  /*df60*/  VIADD R17, R15, UR5 ;  /* 0x000000050f117c36 */ /* 0x000fe20008000000 */
[----:B------:R-:W-:Y:S01]  /*df70*/  LEA R224, P5, R5, R2, 0x2 ;  /* 0x0000000205e07211 */ /* 0x000fe200078a10ff */
[----:B---3--:R-:W-:Y:S01]  /*df80*/  IMAD.MOV.U32 R240, RZ, RZ, R62 ;  /* 0x000000fffff07224 */ /* 0x008fe200078e003e */
[----:B------:R-:W-:Y:S01]  /*df90*/  LEA.HI.X.SX32 R227, R25, R0, 0x2, P1 ;  /* 0x0000000019e37211 */ /* 0x000fe200008f16ff */
[----:B------:R-:W-:Y:S01]  /*dfa0*/  IMAD.MOV.U32 R245, RZ, RZ, R18 ;  /* 0x000000fffff57224 */ /* 0x000fe200078e0012 */
[----:B------:R-:W-:Y:S01]  /*dfb0*/  LEA R222, P1, R7, R2, 0x2 ;  /* 0x0000000207de7211 */ /* 0x000fe200078210ff */
[----:B------:R-:W-:Y:S01]  /*dfc0*/  IMAD.MOV.U32 R243, RZ, RZ, R16 ;  /* 0x000000fffff37224 */ /* 0x000fe200078e0010 */
[----:B------:R-:W-:Y:S01]  /*dfd0*/  LEA.HI.X.SX32 R225, R5, R0, 0x2, P5 ;  /* 0x0000000005e17211 */ /* 0x000fe200028f16ff */
[----:B------:R-:W-:Y:S01]  /*dfe0*/  VIADD R5, R17, UR5 ;  /* 0x0000000511057c36 */ /* 0x000fe20008000000 */
[----:B------:R-:W-:Y:S01]  /*dff0*/  LEA R220, P5, R9, R2, 0x2 ;  /* 0x0000000209dc7211 */ /* 0x000fe200078a10ff */
[----:B------:R-:W-:Y:S01]  /*e000*/  STL.64 [R1+0x240], R240 ;  /* 0x000240f001007387 */ /* 0x000fe20000100a00 */
        /* <DEDUP_REMOVED lines=17> */
[----:B-1----:R-:W-:Y:S01]  /*e120*/  IMAD.MOV.U32 R237, RZ, RZ, R6 ;  /* 0x000000ffffed7224 */ /* 0x002fe200078e0006 */
[----:B------:R-:W-:Y:S01]  /*e130*/  LEA R210, P1, R5, R2, 0x2 ;  /* 0x0000000205d27211 */ /* 0x000fe200078210ff */
[----:B------:R-:W-:Y:S01]  /*e140*/  STL [R1+0x1d8], R233 ;  /* 0x0001d8e901007387 */ /* 0x000fe20000100800 */
[----:B------:R-:W-:Y:S01]  /*e150*/  LEA.HI.X.SX32 R213, R17, R0, 0x2, P5 ;  /* 0x0000000011d57211 */ /* 0x000fe200028f16ff */
[----:B------:R-:W-:Y:S01]  /*e160*/  IMAD.MOV.U32 R240, RZ, RZ, R48 ;  /* 0x000000fffff07224 */ /* 0x000fe200078e0030 */
[----:B------:R-:W-:Y:S01]  /*e170*/  LEA R208, P5, R7, R2, 0x2 ;  /* 0x0000000207d07211 */ /* 0x000fe200078a10ff */
[----:B------:R-:W-:Y:S01]  /*e180*/  STL.64 [R1+0x210], R230 ;  /* 0x000210e601007387 */ /* 0x000fe20000100a00 */
[-C--:B------:R-:W-:Y:S01]  /*e190*/  LEA.HI.X.SX32 R211, R5, R0.reuse, 0x2, P1 ;  /* 0x0000000005d37211 */ /* 0x080fe200008f16ff */
[----:B------:R-:W-:Y:S01]  /*e1a0*/  VIADD R5, R13, UR5 ;  /* 0x000000050d057c36 */ /* 0x000fe20008000000 */
[----:B------:R-:W-:Y:S01]  /*e1b0*/  LEA.HI.X.SX32 R209, R7, R0, 0x2, P5 ;  /* 0x0000000007d17211 */ /* 0x000fe200028f16ff */
[----:B------:R1:W-:Y:S01]  /*e1c0*/  STL.64 [R1+0x218], R228 ;  /* 0x000218e401007387 */ /* 0x0003e20000100a00 */
[-C--:B------:R-:W-:Y:S01]  /*e1d0*/  LEA R206, P1, R9, R2.reuse, 0x2 ;  /* 0x0000000209ce7211 */ /* 0x080fe200078210ff */
[----:B------:R-:W-:Y:S01]  /*e1e0*/  VIADD R7, R5, UR5 ;  /* 0x0000000505077c36 */ /* 0x000fe20008000000 */
[----:B------:R-:W-:Y:S01]  /*e1f0*/  LEA R204, P5, R11, R2, 0x2 ;  /* 0x000000020bcc7211 */ /* 0x000fe200078a10ff */
[----:B------:R2:W-:Y:S01]  /*e200*/  STL.64 [R1+0x228], R226 ;  /* 0x000228e201007387 */ /* 0x0005e20000100a00 */
[-C--:B------:R-:W-:Y:S01]  /*e210*/  LEA.HI.X.SX32 R207, R9, R0.reuse, 0x2, P1 ;  /* 0x0000000009cf7211 */ /* 0x080fe200008f16ff */
[----:B------:R-:W-:Y:S01]  /*e220*/  VIADD R252, R7, UR5 ;  /* 0x0000000507fc7c36 */ /* 0x000fe20008000000 */
[----:B------:R-:W-:Y:S01]  /*e230*/  LEA.HI.X.SX32 R205, R11, R0, 0x2, P5 ;  /* 0x000000000bcd7211 */ /* 0x000fe200028f16ff */
[----:B------:R-:W-:Y:S01]  /*e240*/  IMAD.MOV.U32 R241, RZ, RZ, R49 ;  /* 0x000000fffff17224 */ /* 0x000fe200078e0031 */
[-C--:B------:R-:W-:Y:S01]  /*e250*/  LEA R202, P1, R13, R2.reuse, 0x2 ;  /* 0x000000020dca7211 */ /* 0x080fe200078210ff */
[----:B------:R3:W-:Y:S01]  /*e260*/  STL.64 [R1+0x230], R224 ;  /* 0x000230e001007387 */ /* 0x0007e20000100a00 */
[----:B------:R-:W-:Y:S01]  /*e270*/  LEA R200, P5, R5, R2, 0x2 ;  /* 0x0000000205c87211 */ /* 0x000fe200078a10ff */
[----:B-1----:R-:W-:Y:S01]  /*e280*/  IMAD.MOV.U32 R228, RZ, RZ, R60 ;  /* 0x000000ffffe47224 */ /* 0x002fe200078e003c */
[-C--:B------:R-:W-:Y:S01]  /*e290*/  LEA.HI.X.SX32 R203, R13, R0.reuse, 0x2, P1 ;  /* 0x000000000dcb7211 */ /* 0x080fe200008f16ff */
[----:B------:R-:W-:Y:S01]  /*e2a0*/  IMAD.MOV.U32 R229, RZ, RZ, R61 ;  /* 0x000000ffffe57224 */ /* 0x000fe200078e003d */
[----:B------:R-:W-:Y:S01]  /*e2b0*/  LEA.HI.X.SX32 R201, R5, R0, 0x2, P5 ;  /* 0x0000000005c97211 */ /* 0x000fe200028f16ff */
[----:B------:R-:W-:Y:S01]  /*e2c0*/  VIADD R5, R3, 0x5 ;  /* 0x0000000503057836 */ /* 0x000fe20000000000 */
[CC--:B------:R-:W-:Y:S01]  /*e2d0*/  LEA R198, P1, R7.reuse, R2.reuse, 0x2 ;  /* 0x0000000207c67211 */ /* 0x0c0fe200078210ff */
[----:B--2---:R-:W-:Y:S01]  /*e2e0*/  IMAD.MOV.U32 R226, RZ, RZ, R58 ;  /* 0x000000ffffe27224 */ /* 0x004fe200078e003a */
[C---:B------:R-:W-:Y:S01]  /*e2f0*/  LEA R196, P5, R252.reuse, R2, 0x2 ;  /* 0x00000002fcc47211 */ /* 0x040fe200078a10ff */
[----:B------:R-:W-:Y:S01]  /*e300*/  IMAD.MOV.U32 R227, RZ, RZ, R59 ;  /* 0x000000ffffe37224 */ /* 0x000fe200078e003b */
[-C--:B------:R-:W-:Y:S01]  /*e310*/  LEA.HI.X.SX32 R199, R7, R0.reuse, 0x2, P1 ;  /* 0x0000000007c77211 */ /* 0x080fe200008f16ff */
[----:B------:R-:W-:Y:S01]  /*e320*/  IMAD.MOV.U32 R248, RZ, RZ, R56 ;  /* 0x000000fffff87224 */ /* 0x000fe200078e0038 */
[----:B------:R-:W-:Y:S01]  /*e330*/  LEA.HI.X.SX32 R197, R252, R0, 0x2, P5 ;  /* 0x00000000fcc57211 */ /* 0x000fe200028f16ff */
[----:B------:R-:W-:Y:S01]  /*e340*/  IMAD.MOV.U32 R249, RZ, RZ, R57 ;  /* 0x000000fffff97224 */ /* 0x000fe200078e0039 */
[----:B------:R-:W-:Y:S01]  /*e350*/  ISETP.LT.AND P1, PT, R4, UR13, !P0 ;  /* 0x0000000d04007c0c */ /* 0x000fe2000c721270 */
[----:B------:R-:W-:Y:S01]  /*e360*/  IMAD.MOV.U32 R234, RZ, RZ, R54 ;  /* 0x000000ffffea7224 */ /* 0x000fe200078e0036 */
[----:B------:R-:W-:Y:S01]  /*e370*/  ISETP.LT.AND P5, PT, R5, UR14, !P0 ;  /* 0x0000000e05007c0c */ /* 0x000fe2000c7a1270 */
[----:B------:R-:W-:-:S02]  /*e380*/  IMAD.MOV.U32 R235, RZ, RZ, R55 ;  /* 0x000000ffffeb7224 */ /* 0x000fc400078e0037 */
[----:B------:R-:W-:Y:S02]  /*e390*/  IMAD.MOV.U32 R239, RZ, RZ, R14 ;  /* 0x000000ffffef7224 */ /* 0x000fe400078e000e */
[----:B------:R-:W-:Y:S02]  /*e3a0*/  IMAD.MOV.U32 R246, RZ, RZ, R12 ;  /* 0x000000fffff67224 */ /* 0x000fe400078e000c */
[----:B------:R-:W-:Y:S02]  /*e3b0*/  IMAD.MOV.U32 R250, RZ, RZ, R10 ;  /* 0x000000fffffa7224 */ /* 0x000fe400078e000a */
[----:B---3--:R-:W-:Y:S02]  /*e3c0*/  IMAD.MOV.U32 R224, RZ, RZ, R52 ;  /* 0x000000ffffe07224 */ /* 0x008fe400078e0034 */
[----:B------:R-:W-:Y:S02]  /*e3d0*/  IMAD.MOV.U32 R225, RZ, RZ, R53 ;  /* 0x000000ffffe17224 */ /* 0x000fe400078e0035 */
[----:B------:R-:W-:-:S02]  /*e3e0*/  IMAD.MOV.U32 R230, RZ, RZ, R50 ;  /* 0x000000ffffe67224 */ /* 0x000fc400078e0032 */
[----:B------:R-:W-:Y:S02]  /*e3f0*/  IMAD.MOV.U32 R231, RZ, RZ, R51 ;  /* 0x000000ffffe77224 */ /* 0x000fe400078e0033 */
[----:B------:R-:W-:Y:S02]  /*e400*/  IMAD.MOV.U32 R247, RZ, RZ, R8 ;  /* 0x000000fffff77224 */ /* 0x000fe400078e0008 */
[----:B------:R-:W1:Y:S01]  /*e410*/  LDTM.x64 R4, tmem[UR11+0xc0] ;  /* 0x0000c00b000479ee */ /* 0x000e620008340000 */
[----:B------:R-:W-:Y:S01]  /*e420*/  NOP ;  /* 0x0000000000007918 */ /* 0x000fe20000000000 */
[----:B------:R2:W-:Y:S04]  /*e430*/  @P4 STG.E desc[UR18][R240.64], R237 ;  /* 0x000000edf0004986 */ /* 0x0005e8000c101912 */
[----:B--2---:R-:W2:Y:S01]  /*e440*/  LDL.LU.64 R240, [R1+0x240] ;  /* 0x0002400001f07983 */ /* 0x004ea20000300a00 */
[----:B------:R-:W-:-:S03]  /*e450*/  VIADD R233, R3, 0x6 ;  /* 0x0000000603e97836 */ /* 0x000fc60000000000 */
[----:B------:R3:W-:Y:S02]  /*e460*/  @P3 STG.E desc[UR18][R224.64], R239 ;  /* 0x000000efe0003986 */ /* 0x0007e4000c101912 */
[----:B------:R-:W-:Y:S01]  /*e470*/  ISETP.LT.AND P4, PT, R233, UR4, !P0 ;  /* 0x00000004e9007c0c */ /* 0x000fe2000c781270 */
[----:B------:R-:W1:Y:S01]  /*e480*/  LDCU UR4, c[0x0][0x39c] ;  /* 0x00007380ff0477ac */ /* 0x000e620008000800 */
[----:B------:R4:W-:Y:S04]  /*e490*/  @P6 STG.E desc[UR18][R248.64], R250 ;  /* 0x000000faf8006986 */ /* 0x0009e8000c101912 */
[----:B------:R1:W-:Y:S04]  /*e4a0*/  @P2 STG.E desc[UR18][R226.64], R243 ;  /* 0x000000f3e2002986 */ /* 0x0003e8000c101912 */
[----:B------:R-:W-:Y:S01]  /*e4b0*/  @P1 STG.E desc[UR18][R228.64], R245 ;  /* 0x000000f5e4001986 */ /* 0x000fe2000c101912 */
[----:B---3--:R-:W-:-:S03]  /*e4c0*/  VIADD R224, R3, 0x7 ;  /* 0x0000000703e07836 */ /* 0x008fc60000000000 */
[----:B----4-:R-:W3:Y:S04]  /*e4d0*/  LDL.LU.64 R248, [R1+0x1d0] ;  /* 0x0001d00001f87983 */ /* 0x010ee80000300a00 */
[----:B------:R-:W3:Y:S01]  /*e4e0*/  LDL.LU R250, [R1+0x20] ;  /* 0x0000200001fa7983 */ /* 0x000ee20000300800 */
[----:B-1----:R-:W-:Y:S01]  /*e4f0*/  ISETP.LT.AND P3, PT, R224, UR4, !P0 ;  /* 0x00000004e0007c0c */ /* 0x002fe2000c761270 */
[----:B------:R-:W1:Y:S02]  /*e500*/  LDCU UR4, c[0x0][0x39c] ;  /* 0x00007380ff0477ac */ /* 0x000e640008000800 */
[----:B------:R-:W4:Y:S04]  /*e510*/  LDL.LU.64 R226, [R1+0x1c8] ;  /* 0x0001c80001e27983 */ /* 0x000f280000300a00 */
[----:B------:R-:W4:Y:S01]  /*e520*/  LDL.LU R243, [R1+0x24] ;  /* 0x0000240001f37983 */ /* 0x000f220000300800 */
[----:B------:R-:W-:-:S05]  /*e530*/  VIADD R224, R3, 0x8 ;  /* 0x0000000803e07836 */ /* 0x000fca0000000000 */
[----:B-1----:R-:W-:Y:S01]  /*e540*/  ISETP.LT.AND P6, PT, R224, UR4, !P0 ;  /* 0x00000004e0007c0c */ /* 0x002fe2000c7c1270 */
[----:B------:R-:W1:Y:S01]  /*e550*/  LDCU UR4, c[0x0][0x39c] ;  /* 0x00007380ff0477ac */ /* 0x000e620008000800 */
[----:B--2---:R2:W-:Y:S04]  /*e560*/  @P5 STG.E desc[UR18][R240.64], R251 ;  /* 0x000000fbf0005986 */ /* 0x0045e8000c101912 */
[----:B--2---:R-:W2:Y:S04]  /*e570*/  LDL.LU.64 R240, [R1+0x1c0] ;  /* 0x0001c00001f07983 */ /* 0x004ea80000300a00 */
[----:B------:R-:W2:Y:S04]  /*e580*/  LDL.LU R251, [R1+0x28] ;  /* 0x0000280001fb7983 */ /* 0x000ea80000300800 */
[----:B------:R1:W-:Y:S04]  /*e590*/  @P4 STG.E desc[UR18][R230.64], R247 ;  /* 0x000000f7e6004986 */ /* 0x0003e8000c101912 */
[----:B------:R-:W5:Y:S01]  /*e5a0*/  LDL.LU.64 R228, [R1+0x1b8] ;  /* 0x0001b80001e47983 */ /* 0x000f620000300a00 */
[----:B------:R-:W-:-:S03]  /*e5b0*/  VIADD R224, R3, 0x9 ;  /* 0x0000000903e07836 */ /* 0x000fc60000000000 */
[----:B-1----:R-:W5:Y:S02]  /*e5c0*/  LDL.LU R247, [R1+0x2c] ;  /* 0x00002c0001f77983 */ /* 0x002f640000300800 */
[----:B------:R-:W-:Y:S01]  /*e5d0*/  ISETP.LT.AND P2, PT, R224, UR4, !P0 ;  /* 0x00000004e0007c0c */ /* 0x000fe2000c741270 */
[----:B------:R-:W1:Y:S01]  /*e5e0*/  LDCU UR4, c[0x0][0x39c] ;  /* 0x00007380ff0477ac */ /* 0x000e620008000800 */
[----:B------:R3:W-:Y:S04]  /*e5f0*/  @P3 STG.E desc[UR18][R234.64], R246 ;  /* 0x000000f6ea003986 */ /* 0x0007e8000c101912 */
[----:B------:R-:W5:Y:S01]  /*e600*/  LDL.LU.64 R230, [R1+0x1b0] ;  /* 0x0001b00001e67983 */ /* 0x000f620000300a00 */
[----:B------:R-:W-:-:S03]  /*e610*/  VIADD R224, R3, 0xa ;  /* 0x0000000a03e07836 */ /* 0x000fc60000000000 */
[----:B---3--:R-:W3:Y:S02]  /*e620*/  LDL.LU R246, [R1+0x30] ;  /* 0x0000300001f67983 */ /* 0x008ee40000300800 */
[----:B-1----:R-:W-:Y:S02]  /*e630*/  ISETP.LT.AND P1, PT, R224, UR4, !P0 ;  /* 0x00000004e0007c0c */ /* 0x002fe4000c721270 */
[----:B------:R-:W3:Y:S01]  /*e640*/  LDL.LU.64 R234, [R1+0x1a8] ;  /* 0x0001a80001ea7983 */ /* 0x000ee20000300a00 */
[----:B------:R-:W1:Y:S03]  /*e650*/  LDCU UR4, c[0x0][0x39c] ;  /* 0x00007380ff0477ac */ /* 0x000e660008000800 */
[----:B------:R-:W3:Y:S04]  /*e660*/  LDL.LU R245, [R1+0x34] ;  /* 0x0000340001f57983 */ /* 0x000ee80000300800 */
[----:B------:R1:W-:Y:S04]  /*e670*/  @P6 STG.E desc[UR18][R248.64], R250 ;  /* 0x000000faf8006986 */ /* 0x0003e8000c101912 */
[----:B----4-:R4:W-:Y:S04]  /*e680*/  @P2 STG.E desc[UR18][R226.64], R243 ;  /* 0x000000f3e2002986 */ /* 0x0109e8000c101912 */
[----:B-1----:R-:W3:Y:S04]  /*e690*/  LDL.LU.64 R248, [R1+0x1a0] ;  /* 0x0001a00001f87983 */ /* 0x002ee80000300a00 */
[----:B------:R-:W3:Y:S04]  /*e6a0*/  LDL.LU R250, [R1+0x38] ;  /* 0x0000380001fa7983 */ /* 0x000ee80000300800 */
[----:B----4-:R-:W4:Y:S04]  /*e6b0*/  LDL.LU.64 R226, [R1+0x198] ;  /* 0x0001980001e27983 */ /* 0x010f280000300a00 */
[----:B------:R-:W4:Y:S01]  /*e6c0*/  LDL.LU R243, [R1+0x3c] ;  /* 0x00003c0001f37983 */ /* 0x000f220000300800 */
[----:B------:R-:W-:-:S05]  /*e6d0*/  VIADD R224, R3, 0xb ;  /* 0x0000000b03e07836 */ /* 0x000fca0000000000 */
[----:B------:R-:W-:Y:S01]  /*e6e0*/  ISETP.LT.AND P5, PT, R224, UR4, !P0 ;  /* 0x00000004e0007c0c */ /* 0x000fe2000c7a1270 */
[----:B------:R-:W1:Y:S01]  /*e6f0*/  LDCU UR4, c[0x0][0x39c] ;  /* 0x00007380ff0477ac */ /* 0x000e620008000800 */
[C---:B------:R-:W-:Y:S01]  /*e700*/  VIADD R224, R3.reuse, 0xc ;  /* 0x0000000c03e07836 */ /* 0x040fe20000000000 */
[----:B--2---:R2:W-:Y:S04]  /*e710*/  @P1 STG.E desc[UR18][R240.64], R251 ;  /* 0x000000fbf0001986 */ /* 0x0045e8000c101912 */
[----:B--2---:R-:W2:Y:S04]  /*e720*/  LDL.LU.64 R240, [R1+0x190] ;  /* 0x0001900001f07983 */ /* 0x004ea80000300a00 */
[----:B------:R-:W2:Y:S01]  /*e730*/  LDL.LU R251, [R1+0x40] ;  /* 0x0000400001fb7983 */ /* 0x000ea20000300800 */
[----:B-1----:R-:W-:Y:S01]  /*e740*/  ISETP.LT.AND P4, PT, R224, UR4, !P0 ;  /* 0x00000004e0007c0c */ /* 0x002fe2000c781270 */
[----:B------:R-:W1:Y:S01]  /*e750*/  LDCU UR4, c[0x0][0x39c] ;  /* 0x00007380ff0477ac */ /* 0x000e620008000800 */
[----:B------:R-:W-:-:S05]  /*e760*/  VIADD R224, R3, 0xd ;  /* 0x0000000d03e07836 */ /* 0x000fca0000000000 */
[----:B-1----:R-:W-:Y:S01]  /*e770*/  ISETP.LT.AND P3, PT, R224, UR4, !P0 ;  /* 0x00000004e0007c0c */ /* 0x002fe2000c761270 */
[----:B------:R-:W1:Y:S01]  /*e780*/  LDCU UR4, c[0x0][0x39c] ;  /* 0x00007380ff0477ac */ /* 0x000e620008000800 */
[C---:B------:R-:W-:Y:S01]  /*e790*/  VIADD R224, R3.reuse, 0xe ;  /* 0x0000000e03e07836 */ /* 0x040fe20000000000 */
[----:B-----5:R5:W-:Y:S04]  /*e7a0*/  @P5 STG.E desc[UR18][R228.64], R247 ;  /* 0x000000f7e4005986 */ /* 0x020be8000c101912 */
[----:B-----5:R-:W5:Y:S01]  /*e7b0*/  LDL.LU.64 R228, [R1+0x188] ;  /* 0x0001880001e47983 */ /* 0x020f620000300a00 */
[----:B-1----:R-:W-:Y:S01]  /*e7c0*/  ISETP.LT.AND P6, PT, R224, UR4, !P0 ;  /* 0x00000004e0007c0c */ /* 0x002fe2000c7c1270 */
[----:B------:R-:W1:Y:S02]  /*e7d0*/  LDCU UR4, c[0x0][0x39c] ;  /* 0x00007380ff0477ac */ /* 0x000e640008000800 */
[----:B------:R-:W5:Y:S01]  /*e7e0*/  LDL.LU R247, [R1+0x44] ;  /* 0x0000440001f77983 */ /* 0x000f620000300800 */
[----:B------:R-:W-:-:S03]  /*e7f0*/  VIADD R224, R3, 0xf ;  /* 0x0000000f03e07836 */ /* 0x000fc60000000000 */
[----:B---3--:R3:W-:Y:S04]  /*e800*/  @P4 STG.E desc[UR18][R230.64], R246 ;  /* 0x000000f6e6004986 */ /* 0x0087e8000c101912 */
[----:B---3--:R-:W3:Y:S01]  /*e810*/  LDL.LU.64 R230, [R1+0x180] ;  /* 0x0001800001e67983 */ /* 0x008ee20000300a00 */
[----:B-1----:R-:W-:Y:S01]  /*e820*/  ISETP.LT.AND P2, PT, R224, UR4, !P0 ;  /* 0x00000004e0007c0c */ /* 0x002fe2000c741270 */
[----:B------:R-:W1:Y:S02]  /*e830*/  LDCU UR4, c[0x0][0x39c] ;  /* 0x00007380ff0477ac */ /* 0x000e640008000800 */
[----:B------:R-:W3:Y:S01]  /*e840*/  LDL.LU R246, [R1+0x48] ;  /* 0x0000480001f67983 */ /* 0x000ee20000300800 */
[----:B------:R-:W-:-:S03]  /*e850*/  VIADD R224, R3, 0x10 ;  /* 0x0000001003e07836 */ /* 0x000fc60000000000 */
[----:B------:R1:W-:Y:S02]  /*e860*/  @P3 STG.E desc[UR18][R234.64], R245 ;  /* 0x000000f5ea003986 */ /* 0x0003e4000c101912 */
        /* <DEDUP_REMOVED lines=10> */
[----:B------:R-:W-:-:S03]  /*e910*/  VIADD R224, R3, 0x11 ;  /* 0x0000001103e07836 */ /* 0x000fc60000000000 */
[----:B--2---:R1:W-:Y:S04]  /*e920*/  @P1 STG.E desc[UR18][R240.64], R251 ;  /* 0x000000fbf0001986 */ /* 0x0043e8000c101912 */
[----:B-1----:R-:W2:Y:S04]  /*e930*/  LDL.LU.64 R240, [R1+0x160] ;  /* 0x0001600001f07983 */ /* 0x002ea80000300a00 */
[----:B------:R-:W2:Y:S01]  /*e940*/  LDL.LU R251, [R1+0x58] ;  /* 0x0000580001fb7983 */ /* 0x000ea20000300800 */
[----:B------:R-:W-:Y:S01]  /*e950*/  ISETP.LT.AND P5, PT, R224, UR4, !P0 ;  /* 0x00000004e0007c0c */ /* 0x000fe2000c7a1270 */
[----:B------:R-:W1:Y:S01]  /*e960*/  LDCU UR4, c[0x0][0x39c] ;  /* 0x00007380ff0477ac */ /* 0x000e620008000800 */
[----:B------:R-:W-:-:S05]  /*e970*/  VIADD R224, R3, 0x12 ;  /* 0x0000001203e07836 */ /* 0x000fca0000000000 */
        /* <DEDUP_REMOVED lines=24> */
[----:B----4-:R-:W-:Y:S04]  /*eb00*/  @P2 STG.E desc[UR18][R226.64], R243 ;  /* 0x000000f3e2002986 */ /* 0x010fe8000c101912 */
[----:B-1----:R-:W4:Y:S04]  /*eb10*/  LDL.LU.64 R248, [R1+0x140] ;  /* 0x0001400001f87983 */ /* 0x002f280000300a00 */
        /* <DEDUP_REMOVED lines=24> */
[----:B-1----:R-:W-:Y:S01]  /*eca0*/  ISETP.LT.AND P5, PT, R224, UR4, !P0 ;  /* 0x00000004e0007c0c */ /* 0x002fe2000c7a1270 */
[----:B------:R-:W1:Y:S01]  /*ecb0*/  LDCU UR4, c[0x0][0x39c] ;  /* 0x00007380ff0477ac */ /* 0x000e620008000800 */
[C---:B-----5:R-:W-:Y:S01]  /*ecc0*/  VIADD R228, R3.reuse, 0x1e ;  /* 0x0000001e03e47836 */ /* 0x060fe20000000000 */
[----:B---3--:R3:W-:Y:S04]  /*ecd0*/  @P4 STG.E desc[UR18][R230.64], R246 ;  /* 0x000000f6e6004986 */ /* 0x0087e8000c101912 */
[----:B------:R-:W5:Y:S04]  /*ece0*/  LDL.LU.64 R224, [R1+0x130] ;  /* 0x0001300001e07983 */ /* 0x000f680000300a00 */
[----:B------:R-:W5:Y:S01]  /*ecf0*/  LDL.LU R239, [R1+0x70] ;  /* 0x0000700001ef7983 */ /* 0x000f620000300800 */
[----:B---3--:R-:W-:-:S03]  /*ed00*/  VIADD R230, R3, 0x1f ;  /* 0x0000001f03e67836 */ /* 0x008fc60000000000 */
[----:B------:R-:W3:Y:S01]  /*ed10*/  LDL.LU.64 R226, [R1+0x128] ;  /* 0x0001280001e27983 */ /* 0x000ee20000300a00 */
[----:B-1----:R-:W-:Y:S01]  /*ed20*/  ISETP.LT.AND P4, PT, R228, UR4, !P0 ;  /* 0x00000004e4007c0c */ /* 0x002fe2000c781270 */
[----:B------:R-:W1:Y:S02]  /*ed30*/  LDCU UR4, c[0x0][0x39c] ;  /* 0x00007380ff0477ac */ /* 0x000e640008000800 */
[----:B------:R-:W3:Y:S04]  /*ed40*/  LDL.LU R246, [R1+0x74] ;  /* 0x0000740001f67983 */ /* 0x000ee80000300800 */
[----:B------:R-:W3:Y:S04]  /*ed50*/  LDL.LU.64 R228, [R1+0x120] ;  /* 0x0001200001e47983 */ /* 0x000ee80000300a00 */
[----:B------:R4:W-:Y:S04]  /*ed60*/  @P3 STG.E desc[UR18][R234.64], R245 ;  /* 0x000000f5ea003986 */ /* 0x0009e8000c101912 */
[----:B------:R-:W3:Y:S01]  /*ed70*/  LDL.LU R247, [R1+0x78] ;  /* 0x0000780001f77983 */ /* 0x000ee20000300800 */
[----:B-1----:R-:W-:-:S03]  /*ed80*/  ISETP.LT.AND P3, PT, R230, UR4, !P0 ;  /* 0x00000004e6007c0c */ /* 0x002fc6000c761270 */
[----:B----4-:R1:W-:Y:S01]  /*ed90*/  @P6 STG.E desc[UR18][R248.64], R250 ;  /* 0x000000faf8006986 */ /* 0x0103e2000c101912 */
[----:B------:R-:W4:Y:S03]  /*eda0*/  LDCU UR4, c[0x0][0x39c] ;  /* 0x00007380ff0477ac */ /* 0x000f260008000800 */
[----:B------:R-:W3:Y:S04]  /*edb0*/  LDL.LU.64 R230, [R1+0x118] ;  /* 0x0001180001e67983 */ /* 0x000ee80000300a00 */
[----:B------:R-:W3:Y:S04]  /*edc0*/  LDL.LU R245, [R1+0x7c] ;  /* 0x00007c0001f57983 */ /* 0x000ee80000300800 */
[----:B------:R-:W3:Y:S04]  /*edd0*/  LDL.LU.64 R234, [R1+0x110] ;  /* 0x0001100001ea7983 */ /* 0x000ee80000300a00 */
[----:B------:R-:W3:Y:S04]  /*ede0*/  LDL.LU R243, [R1+0x80] ;  /* 0x0000800001f37983 */ /* 0x000ee80000300800 */
[----:B-1----:R-:W3:Y:S04]  /*edf0*/  LDL.LU.64 R248, [R1+0x108] ;  /* 0x0001080001f87983 */ /* 0x002ee80000300a00 */
[----:B------:R-:W3:Y:S04]  /*ee00*/  LDL.LU R237, [R1+0x84] ;  /* 0x0000840001ed7983 */ /* 0x000ee80000300800 */
[----:B--2---:R1:W-:Y:S04]  /*ee10*/  @P2 STG.E desc[UR18][R240.64], R251 ;  /* 0x000000fbf0002986 */ /* 0x0043e8000c101912 */
[----:B-1----:R-:W2:Y:S04]  /*ee20*/  LDL.LU R240, [R1+0x238] ;  /* 0x0002380001f07983 */ /* 0x002ea80000300800 */
[----:B------:R-:W2:Y:S04]  /*ee30*/  LDL.LU.64 R250, [R1+0x100] ;  /* 0x0001000001fa7983 */ /* 0x000ea80000300a00 */
[----:B------:R-:W2:Y:S01]  /*ee40*/  LDL.LU R241, [R1+0x88] ;  /* 0x0000880001f17983 */ /* 0x000ea20000300800 */
[----:B------:R-:W-:-:S05]  /*ee50*/  VIADD R233, R3, 0x20 ;  /* 0x0000002003e97836 */ /* 0x000fca0000000000 */
[----:B----4-:R-:W-:Y:S01]  /*ee60*/  ISETP.LT.AND P6, PT, R233, UR4, !P0 ;  /* 0x00000004e9007c0c */ /* 0x010fe2000c7c1270 */
[----:B------:R-:W1:Y:S01]  /*ee70*/  LDCU UR4, c[0x0][0x39c] ;  /* 0x00007380ff0477ac */ /* 0x000e620008000800 */
[----:B------:R-:W-:-:S05]  /*ee80*/  VIADD R233, R3, 0x21 ;  /* 0x0000002103e97836 */ /* 0x000fca0000000000 */
[----:B-1----:R-:W-:Y:S01]  /*ee90*/  ISETP.LT.AND P2, PT, R233, UR4, !P0 ;  /* 0x00000004e9007c0c */ /* 0x002fe2000c741270 */
[----:B------:R-:W1:Y:S01]  /*eea0*/  LDCU UR4, c[0x0][0x39c] ;  /* 0x00007380ff0477ac */ /* 0x000e620008000800 */
[----:B------:R-:W-:Y:S01]  /*eeb0*/  VIADD R233, R3, 0x22 ;  /* 0x0000002203e97836 */ /* 0x000fe20000000000 */
[----:B-----5:R4:W-:Y:S04]  /*eec0*/  @P1 STG.E desc[UR18][R224.64], R239 ;  /* 0x000000efe0001986 */ /* 0x0209e8000c101912 */
[----:B-1----:R-:W-:Y:S01]  /*eed0*/  ISETP.LT.AND P1, PT, R233, UR4, !P0 ;  /* 0x00000004e9007c0c */ /* 0x002fe2000c721270 */
[----:B------:R-:W1:Y:S01]  /*eee0*/  LDCU UR4, c[0x0][0x39c] ;  /* 0x00007380ff0477ac */ /* 0x000e620008000800 */
[----:B---3--:R3:W-:Y:S04]  /*eef0*/  @P5 STG.E desc[UR18][R226.64], R246 ;  /* 0x000000f6e2005986 */ /* 0x0087e8000c101912 */
[----:B----4-:R-:W4:Y:S04]  /*ef00*/  LDL.LU.64 R224, [R1+0x230] ;  /* 0x0002300001e07983 */ /* 0x010f280000300a00 */
[----:B------:R-:W5:Y:S04]  /*ef10*/  LDL.LU R239, [R1+0x8c] ;  /* 0x00008c0001ef7983 */ /* 0x000f680000300800 */
[----:B---3--:R-:W3:Y:S04]  /*ef20*/  LDL.LU.64 R226, [R1+0x228] ;  /* 0x0002280001e27983 */ /* 0x008ee80000300a00 */
[----:B------:R-:W3:Y:S04]  /*ef30*/  LDL.LU R246, [R1+0x220] ;  /* 0x0002200001f67983 */ /* 0x000ee80000300800 */
[----:B------:R1:W-:Y:S04]  /*ef40*/  @P4 STG.E desc[UR18][R228.64], R247 ;  /* 0x000000f7e4004986 */ /* 0x0003e8000c101912 */
[----:B------:R1:W-:Y:S04]  /*ef50*/  @P3 STG.E desc[UR18][R230.64], R245 ;  /* 0x000000f5e6003986 */ /* 0x0003e8000c101912 */
[----:B-1----:R-:W3:Y:S04]  /*ef60*/  LDL.LU.64 R228, [R1+0x218] ;  /* 0x0002180001e47983 */ /* 0x002ee80000300a00 */
[----:B------:R-:W3:Y:S04]  /*ef70*/  LDL.LU R247, [R1+0x90] ;  /* 0x0000900001f77983 */ /* 0x000ee80000300800 */
[----:B------:R-:W3:Y:S04]  /*ef80*/  LDL.LU.64 R230, [R1+0x210] ;  /* 0x0002100001e67983 */ /* 0x000ee80000300a00 */
[----:B------:R-:W3:Y:S04]  /*ef90*/  LDL.LU R245, [R1+0x94] ;  /* 0x0000940001f57983 */ /* 0x000ee80000300800 */
[----:B------:R1:W-:Y:S04]  /*efa0*/  @P6 STG.E desc[UR18][R234.64], R243 ;  /* 0x000000f3ea006986 */ /* 0x0003e8000c101912 */
[----:B------:R1:W-:Y:S04]  /*efb0*/  @P2 STG.E desc[UR18][R248.64], R237 ;  /* 0x000000edf8002986 */ /* 0x0003e8000c101912 */
[----:B-1----:R-:W3:Y:S04]  /*efc0*/  LDL.LU R234, [R1+0x208] ;  /* 0x0002080001ea7983 */ /* 0x002ee80000300800 */
[----:B------:R-:W3:Y:S04]  /*efd0*/  LDL.LU R243, [R1+0x98] ;  /* 0x0000980001f37983 */ /* 0x000ee80000300800 */
[----:B------:R-:W3:Y:S04]  /*efe0*/  LDL.LU.64 R248, [R1+0x200] ;  /* 0x0002000001f87983 */ /* 0x000ee80000300a00 */
[----:B--2---:R1:W-:Y:S04]  /*eff0*/  @P1 STG.E desc[UR18][R250.64], R241 ;  /* 0x000000f1fa001986 */ /* 0x0043e8000c101912 */
[----:B-1----:R-:W5:Y:S01]  /*f000*/  LDL.LU.64 R250, [R1+0x1f8] ;  /* 0x0001f80001fa7983 */ /* 0x002f620000300a00 */
[----:B------:R-:W-:-:S03]  /*f010*/  VIADD R233, R3, 0x23 ;  /* 0x0000002303e97836 */ /* 0x000fc60000000000 */
[----:B------:R-:W2:Y:S02]  /*f020*/  LDL.LU R241, [R1+0x9c] ;  /* 0x00009c0001f17983 */ /* 0x000ea40000300800 */
        /* <DEDUP_REMOVED lines=22> */
[----:B-----5:R-:W5:Y:S04]  /*f190*/  LDL.LU R239, [R1+0xa0] ;  /* 0x0000a00001ef7983 */ /* 0x020f680000300800 */
[----:B------:R-:W2:Y:S04]  /*f1a0*/  LDL.LU R237, [R1+0xa4] ;  /* 0x0000a40001ed7983 */ /* 0x000ea80000300800 */
[----:B------:R-:W2:Y:S04]  /*f1b0*/  LDL.LU R235, [R1+0xa8] ;  /* 0x0000a80001eb7983 */ /* 0x000ea80000300800 */
[----:B------:R-:W2:Y:S04]  /*f1c0*/  LDL.LU R233, [R1+0xac] ;  /* 0x0000ac0001e97983 */ /* 0x000ea80000300800 */
[----:B------:R-:W2:Y:S04]  /*f1d0*/  LDL.LU R251, [R1+0xfc] ;  /* 0x0000fc0001fb7983 */ /* 0x000ea80000300800 */
[----:B---3--:R-:W3:Y:S01]  /*f1e0*/  LDL.LU R247, [R1+0x1f4] ;  /* 0x0001f40001f77983 */ /* 0x008ee20000300800 */
[----:B------:R-:W-:-:S03]  /*f1f0*/  VIADD R250, R3, 0x2a ;  /* 0x0000002a03fa7836 */ /* 0x000fc60000000000 */
[----:B------:R-:W2:Y:S02]  /*f200*/  LDL.LU R249, [R1+0xf8] ;  /* 0x0000f80001f97983 */ /* 0x000ea40000300800 */
[----:B-1----:R-:W-:Y:S01]  /*f210*/  ISETP.LT.AND P4, PT, R250, UR4, !P0 ;  /* 0x00000004fa007c0c */ /* 0x002fe2000c781270 */
[----:B------:R-:W1:Y:S01]  /*f220*/  LDCU UR4, c[0x0][0x39c] ;  /* 0x00007380ff0477ac */ /* 0x000e620008000800 */
[----:B------:R-:W2:Y:S04]  /*f230*/  LDL.LU R250, [R1+0xf4] ;  /* 0x0000f40001fa7983 */ /* 0x000ea80000300800 */
[----:B---3--:R3:W-:Y:S04]  /*f240*/  @P3 STG.E desc[UR18][R246.64], R245 ;  /* 0x000000f5f6003986 */ /* 0x0087e8000c101912 */
[----:B---3--:R-:W3:Y:S01]  /*f250*/  LDL.LU R245, [R1+0x1f0] ;  /* 0x0001f00001f57983 */ /* 0x008ee20000300800 */
[----:B------:R-:W-:-:S03]  /*f260*/  VIADD R248, R3, 0x2b ;  /* 0x0000002b03f87836 */ /* 0x000fc60000000000 */
[----:B------:R-:W2:Y:S02]  /*f270*/  LDL.LU R247, [R1+0xf0] ;  /* 0x0000f00001f77983 */ /* 0x000ea40000300800 */
[----:B-1----:R-:W-:Y:S01]  /*f280*/  ISETP.LT.AND P3, PT, R248, UR4, !P0 ;  /* 0x00000004f8007c0c */ /* 0x002fe2000c761270 */
[----:B------:R-:W1:Y:S01]  /*f290*/  LDCU UR4, c[0x0][0x39c] ;  /* 0x00007380ff0477ac */ /* 0x000e620008000800 */
[----:B------:R-:W2:Y:S04]  /*f2a0*/  LDL.LU R248, [R1+0xec] ;  /* 0x0000ec0001f87983 */ /* 0x000ea80000300800 */
[----:B---3--:R3:W-:Y:S04]  /*f2b0*/  @P6 STG.E desc[UR18][R244.64], R243 ;  /* 0x000000f3f4006986 */ /* 0x0087e8000c101912 */
[----:B---3--:R-:W2:Y:S01]  /*f2c0*/  LDL.LU R243, [R1+0x1ec] ;  /* 0x0001ec0001f37983 */ /* 0x008ea20000300800 */
[----:B------:R-:W-:-:S03]  /*f2d0*/  VIADD R246, R3, 0x2c ;  /* 0x0000002c03f67836 */ /* 0x000fc60000000000 */
[----:B------:R-:W3:Y:S02]  /*f2e0*/  LDL.LU R245, [R1+0xe8] ;  /* 0x0000e80001f57983 */ /* 0x000ee40000300800 */
[----:B-1----:R-:W-:Y:S01]  /*f2f0*/  ISETP.LT.AND P6, PT, R246, UR4, !P0 ;  /* 0x00000004f6007c0c */ /* 0x002fe2000c7c1270 */
[----:B------:R-:W1:Y:S01]  /*f300*/  LDCU UR4, c[0x0][0x39c] ;  /* 0x00007380ff0477ac */ /* 0x000e620008000800 */
[----:B------:R-:W3:Y:S04]  /*f310*/  LDL.LU R246, [R1+0xe4] ;  /* 0x0000e40001f67983 */ /* 0x000ee80000300800 */
[----:B--2---:R2:W-:Y:S04]  /*f320*/  @P2 STG.E desc[UR18][R242.64], R241 ;  /* 0x000000f1f2002986 */ /* 0x0045e8000c101912 */
[----:B--2---:R-:W5:Y:S01]  /*f330*/  LDL.LU R241, [R1+0x1e8] ;  /* 0x0001e80001f17983 */ /* 0x004f620000300800 */
[----:B------:R-:W-:-:S03]  /*f340*/  VIADD R244, R3, 0x2d ;  /* 0x0000002d03f47836 */ /* 0x000fc60000000000 */
[----:B------:R-:W2:Y:S02]  /*f350*/  LDL.LU R243, [R1+0xe0] ;  /* 0x0000e00001f37983 */ /* 0x000ea40000300800 */
[----:B-1----:R-:W-:Y:S01]  /*f360*/  ISETP.LT.AND P2, PT, R244, UR4, !P0 ;  /* 0x00000004f4007c0c */ /* 0x002fe2000c741270 */
[----:B------:R-:W1:Y:S01]  /*f370*/  LDCU UR4, c[0x0][0x39c] ;  /* 0x00007380ff0477ac */ /* 0x000e620008000800 */
[----:B------:R-:W2:Y:S04]  /*f380*/  LDL.LU R244, [R1+0xdc] ;  /* 0x0000dc0001f47983 */ /* 0x000ea80000300800 */
[----:B-----5:R5:W-:Y:S04]  /*f390*/  @P1 STG.E desc[UR18][R240.64], R239 ;  /* 0x000000eff0001986 */ /* 0x020be8000c101912 */
[----:B-----5:R-:W5:Y:S01]  /*f3a0*/  LDL.LU R239, [R1+0x1e4] ;  /* 0x0001e40001ef7983 */ /* 0x020f620000300800 */
        /* <DEDUP_REMOVED lines=11> */
[----:B------:R-:W2:Y:S01]  /*f460*/  LDL.LU R240, [R1+0xcc] ;  /* 0x0000cc0001f07983 */ /* 0x000ea20000300800 */
[----:B------:R-:W-:-:S03]  /*f470*/  VIADD R238, R3, 0x30 ;  /* 0x0000003003ee7836 */ /* 0x000fc60000000000 */
[----:B-----5:R5:W-:Y:S04]  /*f480*/  @P4 STG.E desc[UR18][R236.64], R235 ;  /* 0x000000ebec004986 */ /* 0x020be8000c101912 */
[----:B-----5:R-:W5:Y:S01]  /*f490*/  LDL.LU R235, [R1+0x1dc] ;  /* 0x0001dc0001eb7983 */ /* 0x020f620000300800 */
[----:B-1----:R-:W-:Y:S01]  /*f4a0*/  ISETP.LT.AND P4, PT, R238, UR4, !P0 ;  /* 0x00000004ee007c0c */ /* 0x002fe2000c781270 */
[----:B------:R-:W1:Y:S01]  /*f4b0*/  LDCU UR4, c[0x0][0x39c] ;  /* 0x00007380ff0477ac */ /* 0x000e620008000800 */
[C---:B------:R-:W-:Y:S01]  /*f4c0*/  VIADD R236, R3.reuse, 0x31 ;  /* 0x0000003103ec7836 */ /* 0x040fe20000000000 */
[----:B------:R-:W2:Y:S04]  /*f4d0*/  LDL.LU R237, [R1+0xc8] ;  /* 0x0000c80001ed7983 */ /* 0x000ea80000300800 */
[----:B------:R-:W2:Y:S04]  /*f4e0*/  LDL.LU R238, [R1+0xc4] ;  /* 0x0000c40001ee7983 */ /* 0x000ea80000300800 */
[----:B-----5:R5:W-:Y:S01]  /*f4f0*/  @P3 STG.E desc[UR18][R234.64], R233 ;  /* 0x000000e9ea003986 */ /* 0x020be2000c101912 */
[----:B-1----:R-:W-:Y:S01]  /*f500*/  ISETP.LT.AND P3, PT, R236, UR4, !P0 ;  /* 0x00000004ec007c0c */ /* 0x002fe2000c761270 */
[----:B------:R-:W1:Y:S02]  /*f510*/  LDCU UR4, c[0x0][0x39c] ;  /* 0x00007380ff0477ac */ /* 0x000e640008000800 */
[----:B-----5:R-:W5:Y:S04]  /*f520*/  LDL.LU R233, [R1+0x1d8] ;  /* 0x0001d80001e97983 */ /* 0x020f680000300800 */
[----:B------:R-:W4:Y:S04]  /*f530*/  LDL.LU R235, [R1+0xc0] ;  /* 0x0000c00001eb7983 */ /* 0x000f280000300800 */
[----:B------:R-:W5:Y:S01]  /*f540*/  LDL.LU R236, [R1+0xb0] ;  /* 0x0000b00001ec7983 */ /* 0x000f620000300800 */
[----:B------:R-:W-:-:S03]  /*f550*/  VIADD R234, R3, 0x32 ;  /* 0x0000003203ea7836 */ /* 0x000fc60000000000 */
[----:B-----5:R5:W-:Y:S02]  /*f560*/  @P6 STG.E desc[UR18][R232.64], R236 ;  /* 0x000000ece8006986 */ /* 0x020be4000c101912 */
[----:B-1----:R-:W-:Y:S01]  /*f570*/  ISETP.LT.AND P6, PT, R234, UR4, !P0 ;  /* 0x00000004ea007c0c */ /* 0x002fe2000c7c1270 */
[----:B------:R-:W1:Y:S01]  /*f580*/  LDCU UR4, c[0x0][0x39c] ;  /* 0x00007380ff0477ac */ /* 0x000e620008000800 */
[----:B-----5:R-:W5:Y:S04]  /*f590*/  LDL.LU R232, [R1+0xb8] ;  /* 0x0000b80001e87983 */ /* 0x020f680000300800 */
[----:B------:R-:W2:Y:S04]  /*f5a0*/  LDL.LU R233, [R1+0xbc] ;  /* 0x0000bc0001e97983 */ /* 0x000ea80000300800 */
[----:B------:R-:W2:Y:S01]  /*f5b0*/  LDL.LU R234, [R1+0xb4] ;  /* 0x0000b40001ea7983 */ /* 0x000ea20000300800 */
[----:B------:R-:W-:-:S03]  /*f5c0*/  VIADD R236, R3, 0x33 ;  /* 0x0000003303ec7836 */ /* 0x000fc60000000000 */
[----:B--2---:R2:W-:Y:S02]  /*f5d0*/  @P2 STG.E desc[UR18][R230.64], R234 ;  /* 0x000000eae6002986 */ /* 0x0045e4000c101912 */
[----:B-1----:R-:W-:Y:S01]  /*f5e0*/  ISETP.LT.AND P2, PT, R236, UR4, !P0 ;  /* 0x00000004ec007c0c */ /* 0x002fe2000c741270 */
[----:B------:R-:W1:Y:S01]  /*f5f0*/  LDCU UR4, c[0x0][0x39c] ;  /* 0x00007380ff0477ac */ /* 0x000e620008000800 */
[----:B-----5:R5:W-:Y:S01]  /*f600*/  @P1 STG.E desc[UR18][R228.64], R232 ;  /* 0x000000e8e4001986 */ /* 0x020be2000c101912 */
[----:B--2---:R-:W-:-:S05]  /*f610*/  VIADD R234, R3, 0x34 ;  /* 0x0000003403ea7836 */ /* 0x004fca0000000000 */
[----:B-1----:R-:W-:Y:S01]  /*f620*/  ISETP.LT.AND P1, PT, R234, UR4, !P0 ;  /* 0x00000004ea007c0c */ /* 0x002fe2000c721270 */
[----:B------:R-:W1:Y:S01]  /*f630*/  LDCU UR4, c[0x0][0x39c] ;  /* 0x00007380ff0477ac */ /* 0x000e620008000800 */
[C---:B-----5:R-:W-:Y:S01]  /*f640*/  VIADD R232, R3.reuse, 0x35 ;  /* 0x0000003503e87836 */ /* 0x060fe20000000000 */
[----:B------:R2:W-:Y:S01]  /*f650*/  @P5 STG.E desc[UR18][R226.64], R233 ;  /* 0x000000e9e2005986 */ /* 0x0005e2000c101912 */
[----:B------:R-:W-:-:S03]  /*f660*/  VIADD R230, R3, 0x36 ;  /* 0x0000003603e67836 */ /* 0x000fc60000000000 */
[----:B-1----:R-:W-:Y:S01]  /*f670*/  ISETP.LT.AND P5, PT, R232, UR4, !P0 ;  /* 0x00000004e8007c0c */ /* 0x002fe2000c7a1270 */
[----:B------:R-:W1:Y:S01]  /*f680*/  LDCU UR4, c[0x0][0x39c] ;  /* 0x00007380ff0477ac */ /* 0x000e620008000800 */
[----:B----4-:R4:W-:Y:S01]  /*f690*/  @P4 STG.E desc[UR18][R224.64], R235 ;  /* 0x000000ebe0004986 */ /* 0x0109e2000c101912 */
[C---:B------:R-:W-:Y:S01]  /*f6a0*/  VIADD R228, R3.reuse, 0x37 ;  /* 0x0000003703e47836 */ /* 0x040fe20000000000 */
[----:B-1----:R-:W-:Y:S01]  /*f6b0*/  ISETP.LT.AND P4, PT, R230, UR4, !P0 ;  /* 0x00000004e6007c0c */ /* 0x002fe2000c781270 */
[----:B------:R-:W1:Y:S01]  /*f6c0*/  LDCU UR4, c[0x0][0x39c] ;  /* 0x00007380ff0477ac */ /* 0x000e620008000800 */
[----:B------:R5:W-:Y:S01]  /*f6d0*/  @P3 STG.E desc[UR18][R222.64], R238 ;  /* 0x000000eede003986 */ /* 0x000be2000c101912 */
[C---:B--2---:R-:W-:Y:S01]  /*f6e0*/  VIADD R226, R3.reuse, 0x38 ;  /* 0x0000003803e27836 */ /* 0x044fe20000000000 */
[----:B-1----:R-:W-:Y:S01]  /*f6f0*/  ISETP.LT.AND P3, PT, R228, UR4, !P0 ;  /* 0x00000004e4007c0c */ /* 0x002fe2000c761270 */
[----:B------:R-:W1:Y:S01]  /*f700*/  LDCU UR4, c[0x0][0x39c] ;  /* 0x00007380ff0477ac */ /* 0x000e620008000800 */
[----:B------:R2:W-:Y:S01]  /*f710*/  @P6 STG.E desc[UR18][R220.64], R237 ;  /* 0x000000eddc006986 */ /* 0x0005e2000c101912 */
[C---:B----4-:R-:W-:Y:S01]  /*f720*/  VIADD R224, R3.reuse, 0x39 ;  /* 0x0000003903e07836 */ /* 0x050fe20000000000 */
[----:B-1----:R-:W-:Y:S01]  /*f730*/  ISETP.LT.AND P6, PT, R226, UR4, !P0 ;  /* 0x00000004e2007c0c */ /* 0x002fe2000c7c1270 */
[----:B------:R-:W1:Y:S01]  /*f740*/  LDCU UR4, c[0x0][0x39c] ;  /* 0x00007380ff0477ac */ /* 0x000e620008000800 */
[----:B------:R4:W-:Y:S01]  /*f750*/  @P2 STG.E desc[UR18][R218.64], R240 ;  /* 0x000000f0da002986 */ /* 0x0009e2000c101912 */
[C---:B-----5:R-:W-:Y:S01]  /*f760*/  VIADD R222, R3.reuse, 0x3a ;  /* 0x0000003a03de7836 */ /* 0x060fe20000000000 */
        /* <DEDUP_REMOVED lines=18> */
[----:B------:R-:W-:Y:S01]  /*f890*/  @P6 STG.E desc[UR18][R208.64], R243 ;  /* 0x000000f3d0006986 */ /* 0x000fe2000c101912 */
[C---:B----4-:R-:W-:Y:S01]  /*f8a0*/  VIADD R212, R3.reuse, 0x3f ;  /* 0x0000003f03d47836 */ /* 0x050fe20000000000 */
[----:B-1----:R-:W-:Y:S01]  /*f8b0*/  ISETP.LT.AND P6, PT, R214, UR4, !P0 ;  /* 0x00000004d6007c0c */ /* 0x002fe2000c7c1270 */
[----:B------:R-:W1:Y:S01]  /*f8c0*/  LDCU UR4, c[0x0][0x39c] ;  /* 0x00007380ff0477ac */ /* 0x000e620008000800 */
[----:B---3--:R2:W-:Y:S01]  /*f8d0*/  @P2 STG.E desc[UR18][R206.64], R246 ;  /* 0x000000f6ce002986 */ /* 0x0085e2000c101912 */
[----:B-----5:R-:W-:-:S03]  /*f8e0*/  VIADD R210, R3, 0x40 ;  /* 0x0000004003d27836 */ /* 0x020fc60000000000 */
[----:B------:R3:W-:Y:S02]  /*f8f0*/  @P1 STG.E desc[UR18][R204.64], R245 ;  /* 0x000000f5cc001986 */ /* 0x0007e4000c101912 */
[----:B------:R-:W-:Y:S01]  /*f900*/  ISETP.LT.AND P1, PT, R210, UR6, !P0 ;  /* 0x00000006d2007c0c */ /* 0x000fe2000c721270 */
[----:B------:R-:W4:Y:S01]  /*f910*/  LDCU UR6, c[0x0][0x39c] ;  /* 0x00007380ff0677ac */ /* 0x000f220008000800 */
[----:B-1----:R-:W-:Y:S01]  /*f920*/  ISETP.LT.AND P2, PT, R212, UR4, !P0 ;  /* 0x00000004d4007c0c */ /* 0x002fe2000c741270 */
[----:B------:R-:W1:Y:S01]  /*f930*/  LDCU UR4, c[0x0][0x39c] ;  /* 0x00007380ff0477ac */ /* 0x000e620008000800 */
[----:B--2---:R-:W-:Y:S01]  /*f940*/  VIADD R207, R252, UR5 ;  /* 0x00000005fccf7c36 */ /* 0x004fe20008000000 */
[----:B------:R2:W-:Y:S01]  /*f950*/  @P5 STG.E desc[UR18][R202.64], R248 ;  /* 0x000000f8ca005986 */ /* 0x0005e2000c101912 */
[----:B------:R-:W-:-:S03]  /*f960*/  VIADD R206, R3, 0x43 ;  /* 0x0000004303ce7836 */ /* 0x000fc60000000000 */
[----:B------:R5:W-:Y:S01]  /*f970*/  @P4 STG.E desc[UR18][R200.64], R247 ;  /* 0x000000f7c8004986 */ /* 0x000be2000c101912 */
[----:B------:R-:W-:-:S03]  /*f980*/  VIADD R209, R3, 0x41 ;  /* 0x0000004103d17836 */ /* 0x000fc60000000000 */
[----:B------:R4:W-:Y:S01]  /*f990*/  @P3 STG.E desc[UR18][R198.64], R250 ;  /* 0x000000fac6003986 */ /* 0x0009e2000c101912 */
[C---:B---3--:R-:W-:Y:S01]  /*f9a0*/  LEA R204, P3, R207.reuse, R2, 0x2 ;  /* 0x00000002cfcc7211 */ /* 0x048fe200078610ff */
[----:B--2---:R-:W-:-:S03]  /*f9b0*/  VIADD R203, R207, UR5 ;  /* 0x00000005cfcb7c36 */ /* 0x004fc60008000000 */
[----:B------:R-:W-:Y:S02]  /*f9c0*/  LEA.HI.X.SX32 R205, R207, R0, 0x2, P3 ;  /* 0x00000000cfcd7211 */ /* 0x000fe400018f16ff */
[----:B------:R-:W-:Y:S01]  /*f9d0*/  ISETP.LT.AND P5, PT, R209, UR7, !P0 ;  /* 0x00000007d1007c0c */ /* 0x000fe2000c7a1270 */
[----:B------:R-:W2:Y:S01]  /*f9e0*/  LDCU UR7, c[0x0][0x39c] ;  /* 0x00007380ff0777ac */ /* 0x000ea20008000800 */
[----:B-1----:R-:W-:Y:S01]  /*f9f0*/  ISETP.LT.AND P3, PT, R206, UR4, !P0 ;  /* 0x00000004ce007c0c */ /* 0x002fe2000c761270 */
[----:B-----5:R-:W-:Y:S01]  /*fa00*/  VIADD R201, R3, 0x44 ;  /* 0x0000004403c97836 */ /* 0x020fe20000000000 */
[----:B------:R-:W1:Y:S01]  /*fa10*/  LDCU UR4, c[0x0][0x39c] ;  /* 0x00007380ff0477ac */ /* 0x000e620008000800 */
[----:B------:R3:W-:Y:S01]  /*fa20*/  @P6 STG.E desc[UR18][R196.64], R249 ;  /* 0x000000f9c4006986 */ /* 0x0007e2000c101912 */
[----:B------:R-:W-:-:S03]  /*fa30*/  LEA R200, P6, R203, R2, 0x2 ;  /* 0x00000002cbc87211 */ /* 0x000fc600078c10ff */
[----:B------:R5:W-:Y:S01]  /*fa40*/  @P2 STG.E desc[UR18][R204.64], R251 ;  /* 0x000000fbcc002986 */ /* 0x000be2000c101912 */
[----:B----4-:R-:W-:Y:S01]  /*fa50*/  ISETP.LT.AND P2, PT, R201, UR6, !P0 ;  /* 0x00000006c9007c0c */ /* 0x010fe2000c741270 */
[----:B------:R-:W-:Y:S01]  /*fa60*/  VIADD R202, R3, 0x46 ;  /* 0x0000004603ca7836 */ /* 0x000fe20000000000 */
[----:B------:R-:W-:Y:S01]  /*fa70*/  LEA.HI.X.SX32 R201, R203, R0, 0x2, P6 ;  /* 0x00000000cbc97211 */ /* 0x000fe200030f16ff */
[----:B------:R-:W-:Y:S01]  /*fa80*/  VIADD R199, R3, 0x45 ;  /* 0x0000004503c77836 */ /* 0x000fe20000000000 */
[----:B------:R-:W4:Y:S01]  /*fa90*/  LDCU UR6, c[0x0][0x39c] ;  /* 0x00007380ff0677ac */ /* 0x000f220008000800 */
[----:B---3--:R-:W-:-:S05]  /*faa0*/  VIADD R197, R203, UR5 ;  /* 0x00000005cbc57c36 */ /* 0x008fca0008000000 */
[C---:B------:R-:W-:Y:S01]  /*fab0*/  LEA R196, P6, R197.reuse, R2, 0x2 ;  /* 0x00000002c5c47211 */ /* 0x040fe200078c10ff */
[----:B------:R-:W-:-:S03]  /*fac0*/  VIADD R203, R197, UR5 ;  /* 0x00000005c5cb7c36 */ /* 0x000fc60008000000 */
[----:B------:R-:W-:Y:S01]  /*fad0*/  LEA.HI.X.SX32 R197, R197, R0, 0x2, P6 ;  /* 0x00000000c5c57211 */ /* 0x000fe200030f16ff */
[----:B------:R-:W-:Y:S01]  /*fae0*/  VIADD R208, R3, 0x42 ;  /* 0x0000004203d07836 */ /* 0x000fe20000000000 */
[----:B------:R3:W-:Y:S01]  /*faf0*/  @P1 STG.E desc[UR18][R200.64], R132 ;  /* 0x00000084c8001986 */ /* 0x0007e2000c101912 */
[----:B------:R-:W-:-:S03]  /*fb00*/  LEA R198, P6, R203, R2, 0x2 ;  /* 0x00000002cbc67211 */ /* 0x000fc600078c10ff */
[----:B------:R3:W-:Y:S01]  /*fb10*/  @P5 STG.E desc[UR18][R196.64], R133 ;  /* 0x00000085c4005986 */ /* 0x0007e2000c101912 */
[----:B-1----:R-:W-:Y:S01]  /*fb20*/  ISETP.LT.AND P5, PT, R202, UR4, !P0 ;  /* 0x00000004ca007c0c */ /* 0x002fe2000c7a1270 */
[----:B------:R-:W1:Y:S01]  /*fb30*/  LDCU UR4, c[0x0][0x39c] ;  /* 0x00007380ff0477ac */ /* 0x000e620008000800 */
[----:B--2---:R-:W-:Y:S02]  /*fb40*/  ISETP.LT.AND P1, PT, R199, UR7, !P0 ;  /* 0x00000007c7007c0c */ /* 0x004fe4000c721270 */
[----:B------:R-:W-:Y:S01]  /*fb50*/  ISETP.LT.AND P4, PT, R208, UR8, !P0 ;  /* 0x00000008d0007c0c */ /* 0x000fe2000c781270 */
[----:B------:R-:W2:Y:S01]  /*fb60*/  LDCU UR7, c[0x0][0x39c] ;  /* 0x00007380ff0777ac */ /* 0x000ea20008000800 */
[C---:B------:R-:W-:Y:S01]  /*fb70*/  LEA.HI.X.SX32 R199, R203.reuse, R0, 0x2, P6 ;  /* 0x00000000cbc77211 */ /* 0x040fe200030f16ff */
[----:B------:R-:W-:-:S04]  /*fb80*/  VIADD R203, R203, UR5 ;  /* 0x00000005cbcb7c36 */ /* 0x000fc80008000000 */
[C---:B-----5:R-:W-:Y:S01]  /*fb90*/  VIADD R205, R203.reuse, UR5 ;  /* 0x00000005cbcd7c36 */ /* 0x060fe20008000000 */
[----:B---3--:R-:W-:Y:S01]  /*fba0*/  LEA R200, P6, R203, R2, 0x2 ;  /* 0x00000002cbc87211 */ /* 0x008fe200078c10ff */
[----:B------:R-:W-:-:S03]  /*fbb0*/  VIADD R202, R3, 0x47 ;  /* 0x0000004703ca7836 */ /* 0x000fc60000000000 */
[----:B------:R-:W-:Y:S01]  /*fbc0*/  LEA.HI.X.SX32 R201, R203, R0, 0x2, P6 ;  /* 0x00000000cbc97211 */ /* 0x000fe200030f16ff */
[C---:B------:R-:W-:Y:S01]  /*fbd0*/  VIADD R203, R205.reuse, UR5 ;  /* 0x00000005cdcb7c36 */ /* 0x040fe20008000000 */
[----:B------:R-:W-:Y:S01]  /*fbe0*/  LEA R132, P6, R205, R2, 0x2 ;  /* 0x00000002cd847211 */ /* 0x000fe200078c10ff */
[----:B------:R-:W-:Y:S01]  /*fbf0*/  VIADD R197, R3, 0x48 ;  /* 0x0000004803c57836 */ /* 0x000fe20000000000 */
[----:B------:R3:W-:Y:S01]  /*fc00*/  @P4 STG.E desc[UR18][R198.64], R134 ;  /* 0x00000086c6004986 */ /* 0x0007e2000c101912 */
[----:B----4-:R-:W-:Y:S01]  /*fc10*/  ISETP.LT.AND P4, PT, R202, UR6, !P0 ;  /* 0x00000006ca007c0c */ /* 0x010fe2000c781270 */
[----:B------:R-:W4:Y:S01]  /*fc20*/  LDCU UR6, c[0x0][0x39c] ;  /* 0x00007380ff0677ac */ /* 0x000f220008000800 */
[----:B------:R-:W-:Y:S01]  /*fc30*/  LEA.HI.X.SX32 R133, R205, R0, 0x2, P6 ;  /* 0x00000000cd857211 */ /* 0x000fe200030f16ff */
[----:B------:R5:W-:Y:S01]  /*fc40*/  @P3 STG.E desc[UR18][R200.64], R135 ;  /* 0x00000087c8003986 */ /* 0x000be2000c101912 */
[----:B------:R-:W-:Y:S02]  /*fc50*/  LEA R196, P6, R203, R2, 0x2 ;  /* 0x00000002cbc47211 */ /* 0x000fe400078c10ff */
[----:B-1----:R-:W-:Y:S01]  /*fc60*/  ISETP.LT.AND P3, PT, R197, UR4, !P0 ;  /* 0x00000004c5007c0c */ /* 0x002fe2000c761270 */
[----:B------:R-:W1:Y:S01]  /*fc70*/  LDCU UR4, c[0x0][0x39c] ;  /* 0x00007380ff0477ac */ /* 0x000e620008000800 */
[C---:B------:R-:W-:Y:S01]  /*fc80*/  LEA.HI.X.SX32 R197, R203.reuse, R0, 0x2, P6 ;  /* 0x00000000cbc57211 */ /* 0x040fe200030f16ff */
[----:B------:R-:W-:-:S02]  /*fc90*/  VIADD R203, R203, UR5 ;  /* 0x00000005cbcb7c36 */ /* 0x000fc40008000000 */
[----:B---3--:R-:W-:Y:S01]  /*fca0*/  VIADD R134, R3, 0x49 ;  /* 0x0000004903867836 */ /* 0x008fe20000000000 */
[----:B------:R3:W-:Y:S01]  /*fcb0*/  @P2 STG.E desc[UR18][R132.64], R136 ;  /* 0x0000008884002986 */ /* 0x0007e2000c101912 */
[----:B------:R-:W-:-:S03]  /*fcc0*/  VIADD R199, R203, UR5 ;  /* 0x00000005cbc77c36 */ /* 0x000fc60008000000 */
[----:B--2---:R-:W-:Y:S01]  /*fcd0*/  ISETP.LT.AND P2, PT, R134, UR7, !P0 ;  /* 0x0000000786007c0c */ /* 0x004fe2000c741270 */
[----:B------:R-:W2:Y:S01]  /*fce0*/  LDCU UR7, c[0x0][0x39c] ;  /* 0x00007380ff0777ac */ /* 0x000ea20008000800 */
[----:B------:R-:W-:Y:S01]  /*fcf0*/  LEA R134, P6, R203, R2, 0x2 ;  /* 0x00000002cb867211 */ /* 0x000fe200078c10ff */
[----:B------:R-:W-:Y:S01]  /*fd00*/  VIADD R198, R3, 0x4a ;  /* 0x0000004a03c67836 */ /* 0x000fe20000000000 */
[----:B------:R1:W-:Y:S02]  /*fd10*/  @P1 STG.E desc[UR18][R196.64], R137 ;  /* 0x00000089c4001986 */ /* 0x0003e4000c101912 */
[----:B-----5:R-:W-:Y:S01]  /*fd20*/  LEA.HI.X.SX32 R135, R203, R0, 0x2, P6 ;  /* 0x00000000cb877211 */ /* 0x020fe200030f16ff */
[C---:B------:R-:W-:Y:S01]  /*fd30*/  VIADD R201, R199.reuse, UR5 ;  /* 0x00000005c7c97c36 */ /* 0x040fe20008000000 */
[----:B---3--:R-:W-:Y:S01]  /*fd40*/  LEA R132, P6, R199, R2, 0x2 ;  /* 0x00000002c7847211 */ /* 0x008fe200078c10ff */
[----:B------:R-:W-:Y:S01]  /*fd50*/  VIADD R136, R3, 0x4b ;  /* 0x0000004b03887836 */ /* 0x000fe20000000000 */
[----:B----4-:R-:W-:Y:S01]  /*fd60*/  ISETP.LT.AND P1, PT, R198, UR6, !P0 ;  /* 0x00000006c6007c0c */ /* 0x010fe2000c721270 */
[----:B------:R-:W3:Y:S01]  /*fd70*/  LDCU UR6, c[0x0][0x39c] ;  /* 0x00007380ff0677ac */ /* 0x000ee20008000800 */
[----:B------:R4:W-:Y:S01]  /*fd80*/  @P5 STG.E desc[UR18][R134.64], R138 ;  /* 0x0000008a86005986 */ /* 0x0009e2000c101912 */
[----:B------:R-:W-:Y:S01]  /*fd90*/  LEA.HI.X.SX32 R133, R199, R0, 0x2, P6 ;  /* 0x00000000c7857211 */ /* 0x000fe200030f16ff */
[----:B------:R-:W-:Y:S01]  /*fda0*/  VIADD R199, R201, UR5 ;  /* 0x00000005c9c77c36 */ /* 0x000fe20008000000 */
[----:B-1----:R-:W-:Y:S01]  /*fdb0*/  ISETP.LT.AND P5, PT, R136, UR4, !P0 ;  /* 0x0000000488007c0c */ /* 0x002fe2000c7a1270 */
[----:B------:R-:W-:Y:S01]  /*fdc0*/  VIADD R197, R3, 0x4c ;  /* 0x0000004c03c57836 */ /* 0x000fe20000000000 */
[C---:B------:R-:W-:Y:S01]  /*fdd0*/  LEA R136, P6, R201.reuse, R2, 0x2 ;  /* 0x00000002c9887211 */ /* 0x040fe200078c10ff */
[----:B------:R-:W1:Y:S03]  /*fde0*/  LDCU UR4, c[0x0][0x39c] ;  /* 0x00007380ff0477ac */ /* 0x000e660008000800 */
[----:B------:R-:W-:-:S02]  /*fdf0*/  LEA.HI.X.SX32 R137, R201, R0, 0x2, P6 ;  /* 0x00000000c9897211 */ /* 0x000fc400030f16ff */
[----:B------:R-:W-:Y:S01]  /*fe00*/  LEA R196, P6, R199, R2, 0x2 ;  /* 0x00000002c7c47211 */ /* 0x000fe200078c10ff */
[----:B------:R5:W-:Y:S01]  /*fe10*/  @P4 STG.E desc[UR18][R132.64], R139 ;  /* 0x0000008b84004986 */ /* 0x000be2000c101912 */
[----:B--2---:R-:W-:Y:S01]  /*fe20*/  ISETP.LT.AND P4, PT, R197, UR7, !P0 ;  /* 0x00000007c5007c0c */ /* 0x004fe2000c781270 */
[----:B------:R-:W-:Y:S01]  /*fe30*/  VIADD R198, R3, 0x4d ;  /* 0x0000004d03c67836 */ /* 0x000fe20000000000 */
[C---:B------:R-:W-:Y:S01]  /*fe40*/  LEA.HI.X.SX32 R197, R199.reuse, R0, 0x2, P6 ;  /* 0x00000000c7c57211 */ /* 0x040fe200030f16ff */
[----:B------:R-:W2:Y:S01]  /*fe50*/  LDCU UR7, c[0x0][0x39c] ;  /* 0x00007380ff0777ac */ /* 0x000ea20008000800 */
[----:B------:R-:W-:Y:S01]  /*fe60*/  VIADD R199, R199, UR5 ;  /* 0x00000005c7c77c36 */ /* 0x000fe20008000000 */
[----:B------:R1:W-:Y:S01]  /*fe70*/  @P3 STG.E desc[UR18][R136.64], R140 ;  /* 0x0000008c88003986 */ /* 0x0003e2000c101912 */
[----:B---3--:R-:W-:Y:S01]  /*fe80*/  ISETP.LT.AND P3, PT, R198, UR6, !P0 ;  /* 0x00000006c6007c0c */ /* 0x008fe2000c761270 */
[----:B------:R-:W3:Y:S01]  /*fe90*/  LDCU UR6, c[0x0][0x39c] ;  /* 0x00007380ff0677ac */ /* 0x000ee20008000800 */
[----:B----4-:R-:W-:Y:S01]  /*fea0*/  VIADD R135, R3, 0x4e ;  /* 0x0000004e03877836 */ /* 0x010fe20000000000 */
[----:B------:R4:W-:Y:S01]  /*feb0*/  @P2 STG.E desc[UR18][R196.64], R141 ;  /* 0x0000008dc4002986 */ /* 0x0009e2000c101912 */
[C---:B-----5:R-:W-:Y:S01]  /*fec0*/  VIADD R139, R199.reuse, UR5 ;  /* 0x00000005c78b7c36 */ /* 0x060fe20008000000 */
[----:B------:R-:W-:-:S04]  /*fed0*/  LEA R132, P2, R199, R2, 0x2 ;  /* 0x00000002c7847211 */ /* 0x000fc800078410ff */
[----:B------:R-:W-:Y:S02]  /*fee0*/  LEA R134, P6, R139, R2, 0x2 ;  /* 0x000000028b867211 */ /* 0x000fe400078c10ff */
[-C--:B------:R-:W-:Y:S01]  /*fef0*/  LEA.HI.X.SX32 R133, R199, R0.reuse, 0x2, P2 ;  /* 0x00000000c7857211 */ /* 0x080fe200010f16ff */
[----:B-1----:R-:W-:Y:S01]  /*ff00*/  VIADD R136, R3, 0x4f ;  /* 0x0000004f03887836 */ /* 0x002fe20000000000 */
[----:B------:R-:W-:Y:S01]  /*ff10*/  ISETP.LT.AND P2, PT, R135, UR4, !P0 ;  /* 0x0000000487007c0c */ /* 0x000fe2000c741270 */
[----:B------:R-:W1:Y:S01]  /*ff20*/  LDCU UR4, c[0x0][0x39c] ;  /* 0x00007380ff0477ac */ /* 0x000e620008000800 */
[C---:B------:R-:W-:Y:S01]  /*ff30*/  LEA.HI.X.SX32 R135, R139.reuse, R0, 0x2, P6 ;  /* 0x000000008b877211 */ /* 0x040fe200030f16ff */
[----:B------:R-:W-:Y:S01]  /*ff40*/  VIADD R139, R139, UR5 ;  /* 0x000000058b8b7c36 */ /* 0x000fe20008000000 */
[----:B------:R5:W-:Y:S01]  /*ff50*/  @P1 STG.E desc[UR18][R132.64], R142 ;  /* 0x0000008e84001986 */ /* 0x000be2000c101912 */
[----:B--2---:R-:W-:Y:S01]  /*ff60*/  ISETP.LT.AND P1, PT, R136, UR7, !P0 ;  /* 0x0000000788007c0c */ /* 0x004fe2000c721270 */
[----:B------:R-:W-:Y:S01]  /*ff70*/  VIADD R138, R3, 0x50 ;  /* 0x00000050038a7836 */ /* 0x000fe20000000000 */
[----:B------:R-:W2:Y:S01]  /*ff80*/  LDCU UR7, c[0x0][0x39c] ;  /* 0x00007380ff0777ac */ /* 0x000ea20008000800 */
[----:B------:R1:W-:Y:S01]  /*ff90*/  @P5 STG.E desc[UR18][R134.64], R143 ;  /* 0x0000008f86005986 */ /* 0x0003e2000c101912 */
[C---:B------:R-:W-:Y:S01]  /*ffa0*/  LEA R136, P5, R139.reuse, R2, 0x2 ;  /* 0x000000028b887211 */ /* 0x040fe200078a10ff */
[----:B----4-:R-:W-:-:S03]  /*ffb0*/  VIADD R141, R139, UR5 ;  /* 0x000000058b8d7c36 */ /* 0x010fc60008000000 */
[----:B------:R-:W-:Y:S02]  /*ffc0*/  LEA.HI.X.SX32 R137, R139, R0, 0x2, P5 ;  /* 0x000000008b897211 */ /* 0x000fe400028f16ff */
[----:B---3--:R-:W-:Y:S01]  /*ffd0*/  ISETP.LT.AND P5, PT, R138, UR6, !P0 ;  /* 0x000000068a007c0c */ /* 0x008fe2000c7a1270 */
[----:B------:R-:W3:Y:S01]  /*ffe0*/  LDCU UR6, c[0x0][0x39c] ;  /* 0x00007380ff0677ac */ /* 0x000ee20008000800 */
[----:B-----5:R-:W-:Y:S01]  /*fff0*/  VIADD R133, R3, 0x51 ;  /* 0x0000005103857836 */ /* 0x020fe20000000000 */
[C---:B------:R-:W-:Y:S01]  /*10000*/  LEA R132, P6, R141.reuse, R2, 0x2 ;  /* 0x000000028d847211 */ /* 0x040fe200078c10ff */
[----:B-1----:R-:W-:Y:S01]  /*10010*/  VIADD R135, R141, UR5 ;  /* 0x000000058d877c36 */ /* 0x002fe20008000000 */
[----:B------:R1:W-:Y:S02]  /*10020*/  @P4 STG.E desc[UR18][R136.64], R144 ;  /* 0x0000009088004986 */ /* 0x0003e4000c101912 */
[----:B------:R-:W-:Y:S01]  /*10030*/  ISETP.LT.AND P4, PT, R133, UR4, !P0 ;  /* 0x0000000485007c0c */ /* 0x000fe2000c781270 */
[----:B------:R-:W-:Y:S01]  /*10040*/  VIADD R139, R3, 0x52 ;  /* 0x00000052038b7836 */ /* 0x000fe20000000000 */
[----:B------:R-:W-:Y:S01]  /*10050*/  LEA.HI.X.SX32 R133, R141, R0, 0x2, P6 ;  /* 0x000000008d857211 */ /* 0x000fe200030f16ff */
[C---:B------:R-:W-:Y:S01]  /*10060*/  VIADD R141, R135.reuse, UR5 ;  /* 0x00000005878d7c36 */ /* 0x040fe20008000000 */
[C---:B------:R-:W-:Y:S01]  /*10070*/  LEA R134, P6, R135.reuse, R2, 0x2 ;  /* 0x0000000287867211 */ /* 0x040fe200078c10ff */
[----:B------:R-:W4:Y:S03]  /*10080*/  LDCU UR4, c[0x0][0x39c] ;  /* 0x00007380ff0477ac */ /* 0x000f260008000800 */
[----:B------:R-:W-:-:S02]  /*10090*/  LEA.HI.X.SX32 R135, R135, R0, 0x2, P6 ;  /* 0x0000000087877211 */ /* 0x000fc400030f16ff */
[----:B------:R-:W-:Y:S01]  /*100a0*/  LEA R138, P6, R141, R2, 0x2 ;  /* 0x000000028d8a7211 */ /* 0x000fe200078c10ff */
[----:B-1----:R-:W-:Y:S01]  /*100b0*/  VIADD R136, R3, 0x53 ;  /* 0x0000005303887836 */ /* 0x002fe20000000000 */
[----:B------:R1:W-:Y:S01]  /*100c0*/  @P3 STG.E desc[UR18][R132.64], R145 ;  /* 0x0000009184003986 */ /* 0x0003e2000c101912 */
[----:B--2---:R-:W-:Y:S01]  /*100d0*/  ISETP.LT.AND P3, PT, R139, UR7, !P0 ;  /* 0x000000078b007c0c */ /* 0x004fe2000c761270 */
[----:B------:R-:W2:Y:S01]  /*100e0*/  LDCU UR7, c[0x0][0x39c] ;  /* 0x00007380ff0777ac */ /* 0x000ea20008000800 */
[C---:B------:R-:W-:Y:S01]  /*100f0*/  LEA.HI.X.SX32 R139, R141.reuse, R0, 0x2, P6 ;  /* 0x000000008d8b7211 */ /* 0x040fe200030f16ff */
[----:B------:R5:W-:Y:S01]  /*10100*/  @P2 STG.E desc[UR18][R134.64], R146 ;  /* 0x0000009286002986 */ /* 0x000be2000c101912 */
[----:B---3--:R-:W-:Y:S01]  /*10110*/  ISETP.LT.AND P2, PT, R136, UR6, !P0 ;  /* 0x0000000688007c0c */ /* 0x008fe2000c741270 */
[----:B------:R-:W-:Y:S01]  /*10120*/  VIADD R141, R141, UR5 ;  /* 0x000000058d8d7c36 */ /* 0x000fe20008000000 */
[----:B------:R-:W3:Y:S01]  /*10130*/  LDCU UR6, c[0x0][0x39c] ;  /* 0x00007380ff0677ac */ /* 0x000ee20008000800 */
[----:B------:R-:W-:-:S02]  /*10140*/  VIADD R136, R3, 0x54 ;  /* 0x0000005403887836 */ /* 0x000fc40000000000 */
[C---:B------:R-:W-:Y:S01]  /*10150*/  VIADD R137, R141.reuse, UR5 ;  /* 0x000000058d897c36 */ /* 0x040fe20008000000 */
[C---:B-1----:R-:W-:Y:S01]  /*10160*/  LEA R132, P6, R141.reuse, R2, 0x2 ;  /* 0x000000028d847211 */ /* 0x042fe200078c10ff */
[----:B------:R1:W-:Y:S03]  /*10170*/  @P1 STG.E desc[UR18][R138.64], R147 ;  /* 0x000000938a001986 */ /* 0x0003e6000c101912 */
[----:B------:R-:W-:Y:S01]  /*10180*/  LEA.HI.X.SX32 R133, R141, R0, 0x2, P6 ;  /* 0x000000008d857211 */ /* 0x000fe200030f16ff */
[C---:B------:R-:W-:Y:S01]  /*10190*/  VIADD R141, R137.reuse, UR5 ;  /* 0x00000005898d7c36 */ /* 0x040fe20008000000 */
[----:B-----5:R-:W-:Y:S02]  /*101a0*/  LEA R134, P6, R137, R2, 0x2 ;  /* 0x0000000289867211 */ /* 0x020fe400078c10ff */
[----:B----4-:R-:W-:Y:S01]  /*101b0*/  ISETP.LT.AND P1, PT, R136, UR4, !P0 ;  /* 0x0000000488007c0c */ /* 0x010fe2000c721270 */
[----:B------:R-:W4:Y:S01]  /*101c0*/  LDCU UR4, c[0x0][0x39c] ;  /* 0x00007380ff0477ac */ /* 0x000f220008000800 */
[----:B------:R-:W-:Y:S01]  /*101d0*/  VIADD R140, R3, 0x55 ;  /* 0x00000055038c7836 */ /* 0x000fe20000000000 */
[----:B------:R-:W-:-:S02]  /*101e0*/  LEA.HI.X.SX32 R135, R137, R0, 0x2, P6 ;  /* 0x0000000089877211 */ /* 0x000fc400030f16ff */
[----:B------:R-:W-:Y:S01]  /*101f0*/  LEA R136, P6, R141, R2, 0x2 ;  /* 0x000000028d887211 */ /* 0x000fe200078c10ff */
[----:B------:R5:W-:Y:S01]  /*10200*/  @P5 STG.E desc[UR18][R132.64], R148 ;  /* 0x0000009484005986 */ /* 0x000be2000c101912 */
[----:B---3--:R-:W-:Y:S01]  /*10210*/  ISETP.LT.AND P5, PT, R140, UR6, !P0 ;  /* 0x000000068c007c0c */ /* 0x008fe2000c7a1270 */
[----:B-1----:R-:W-:Y:S01]  /*10220*/  VIADD R138, R3, 0x56 ;  /* 0x00000056038a7836 */ /* 0x002fe20000000000 */
[C---:B------:R-:W-:Y:S01]  /*10230*/  LEA.HI.X.SX32 R137, R141.reuse, R0, 0x2, P6 ;  /* 0x000000008d897211 */ /* 0x040fe200030f16ff */
[----:B------:R-:W1:Y:S01]  /*10240*/  LDCU UR6, c[0x0][0x39c] ;  /* 0x00007380ff0677ac */ /* 0x000e620008000800 */
[----:B------:R-:W-:Y:S01]  /*10250*/  VIADD R141, R141, UR5 ;  /* 0x000000058d8d7c36 */ /* 0x000fe20008000000 */
[----:B------:R3:W-:Y:S01]  /*10260*/  @P4 STG.E desc[UR18][R134.64], R149 ;  /* 0x0000009586004986 */ /* 0x0007e2000c101912 */
[----:B--2---:R-:W-:Y:S01]  /*10270*/  ISETP.LT.AND P4, PT, R138, UR7, !P0 ;  /* 0x000000078a007c0c */ /* 0x004fe2000c781270 */
[----:B------:R-:W2:Y:S01]  /*10280*/  LDCU UR7, c[0x0][0x39c] ;  /* 0x00007380ff0777ac */ /* 0x000ea20008000800 */
[----:B------:R-:W-:-:S02]  /*10290*/  VIADD R139, R141, UR5 ;  /* 0x000000058d8b7c36 */ /* 0x000fc40008000000 */
[----:B------:R-:W-:Y:S01]  /*102a0*/  VIADD R138, R3, 0x57 ;  /* 0x00000057038a7836 */ /* 0x000fe20000000000 */
[C---:B-----5:R-:W-:Y:S01]  /*102b0*/  LEA R132, P6, R141.reuse, R2, 0x2 ;  /* 0x000000028d847211 */ /* 0x060fe200078c10ff */
[----:B------:R5:W-:Y:S03]  /*102c0*/  @P3 STG.E desc[UR18][R136.64], R150 ;  /* 0x0000009688003986 */ /* 0x000be6000c101912 */
[----:B------:R-:W-:Y:S01]  /*102d0*/  LEA.HI.X.SX32 R133, R141, R0, 0x2, P6 ;  /* 0x000000008d857211 */ /* 0x000fe200030f16ff */
[C---:B------:R-:W-:Y:S01]  /*102e0*/  VIADD R141, R139.reuse, UR5 ;  /* 0x000000058b8d7c36 */ /* 0x040fe20008000000 */
[----:B---3--:R-:W-:Y:S02]  /*102f0*/  LEA R134, P6, R139, R2, 0x2 ;  /* 0x000000028b867211 */ /* 0x008fe400078c10ff */
[----:B----4-:R-:W-:Y:S01]  /*10300*/  ISETP.LT.AND P3, PT, R138, UR4, !P0 ;  /* 0x000000048a007c0c */ /* 0x010fe2000c761270 */
[----:B------:R-:W3:Y:S01]  /*10310*/  LDCU UR4, c[0x0][0x39c] ;  /* 0x00007380ff0477ac */ /* 0x000ee20008000800 */
[----:B------:R-:W-:Y:S01]  /*10320*/  VIADD R138, R3, 0x58 ;  /* 0x00000058038a7836 */ /* 0x000fe20000000000 */
[----:B------:R-:W-:Y:S01]  /*10330*/  LEA.HI.X.SX32 R135, R139, R0, 0x2, P6 ;  /* 0x000000008b877211 */ /* 0x000fe200030f16ff */
[C---:B------:R-:W-:Y:S01]  /*10340*/  VIADD R143, R141.reuse, UR5 ;  /* 0x000000058d8f7c36 */ /* 0x040fe20008000000 */
[----:B-----5:R-:W-:Y:S01]  /*10350*/  LEA R136, P6, R141, R2, 0x2 ;  /* 0x000000028d887211 */ /* 0x020fe200078c10ff */
[----:B------:R4:W-:Y:S01]  /*10360*/  @P2 STG.E desc[UR18][R132.64], R151 ;  /* 0x0000009784002986 */ /* 0x0009e2000c101912 */
[----:B-1----:R-:W-:Y:S01]  /*10370*/  ISETP.LT.AND P2, PT, R138, UR6, !P0 ;  /* 0x000000068a007c0c */ /* 0x002fe2000c741270 */
[----:B------:R-:W-:Y:S01]  /*10380*/  VIADD R139, R3, 0x59 ;  /* 0x00000059038b7836 */ /* 0x000fe20000000000 */
[----:B------:R-:W-:Y:S01]  /*10390*/  LEA.HI.X.SX32 R137, R141, R0, 0x2, P6 ;  /* 0x000000008d897211 */ /* 0x000fe200030f16ff */
[----:B------:R-:W1:Y:S01]  /*103a0*/  LDCU UR6, c[0x0][0x39c] ;  /* 0x00007380ff0677ac */ /* 0x000e620008000800 */
        /* <DEDUP_REMOVED lines=10> */
[C---:B------:R-:W-:Y:S01]  /*10450*/  VIADD R141, R143.reuse, UR5 ;  /* 0x000000058f8d7c36 */ /* 0x040fe20008000000 */
[----:B------:R2:W-:Y:S01]  /*10460*/  @P4 STG.E desc[UR18][R138.64], R154 ;  /* 0x0000009a8a004986 */ /* 0x0005e2000c101912 */
[----:B----4-:R-:W-:Y:S01]  /*10470*/  LEA R132, P4, R143, R2, 0x2 ;  /* 0x000000028f847211 */ /* 0x010fe200078810ff */
[----:B-----5:R-:W-:-:S02]  /*10480*/  VIADD R135, R3, 0x5b ;  /* 0x0000005b03877836 */ /* 0x020fc40000000000 */
[----:B------:R-:W-:Y:S02]  /*10490*/  LEA R134, P6, R141, R2, 0x2 ;  /* 0x000000028d867211 */ /* 0x000fe400078c10ff */
[-C--:B------:R-:W-:Y:S02]  /*104a0*/  LEA.HI.X.SX32 R133, R143, R0.reuse, 0x2, P4 ;  /* 0x000000008f857211 */ /* 0x080fe400020f16ff */
[----:B-1----:R-:W-:Y:S01]  /*104b0*/  ISETP.LT.AND P4, PT, R135, UR6, !P0 ;  /* 0x0000000687007c0c */ /* 0x002fe2000c781270 */
[----:B------:R-:W1:Y:S01]  /*104c0*/  LDCU UR6, c[0x0][0x39c] ;  /* 0x00007380ff0677ac */ /* 0x000e620008000800 */
[----:B------:R-:W-:Y:S01]  /*104d0*/  VIADD R136, R3, 0x5c ;  /* 0x0000005c03887836 */ /* 0x000fe20000000000 */
[C---:B------:R-:W-:Y:S01]  /*104e0*/  LEA.HI.X.SX32 R135, R141.reuse, R0, 0x2, P6 ;  /* 0x000000008d877211 */ /* 0x040fe200030f16ff */
[----:B------:R-:W-:Y:S01]  /*104f0*/  VIADD R141, R141, UR5 ;  /* 0x000000058d8d7c36 */ /* 0x000fe20008000000 */
[----:B------:R4:W-:Y:S01]  /*10500*/  @P3 STG.E desc[UR18][R132.64], R155 ;  /* 0x0000009b84003986 */ /* 0x0009e2000c101912 */
[----:B--2---:R-:W-:Y:S01]  /*10510*/  VIADD R138, R3, 0x5d ;  /* 0x0000005d038a7836 */ /* 0x004fe20000000000 */
[----:B------:R-:W-:Y:S01]  /*10520*/  ISETP.LT.AND P3, PT, R136, UR7, !P0 ;  /* 0x0000000788007c0c */ /* 0x000fe2000c761270 */
[----:B------:R-:W2:Y:S01]  /*10530*/  LDCU UR7, c[0x0][0x39c] ;  /* 0x00007380ff0777ac */ /* 0x000ea20008000800 */
[----:B------:R5:W-:Y:S01]  /*10540*/  @P2 STG.E desc[UR18][R134.64], R156 ;  /* 0x0000009c86002986 */ /* 0x000be2000c101912 */
[C---:B------:R-:W-:Y:S01]  /*10550*/  LEA R136, P2, R141.reuse, R2, 0x2 ;  /* 0x000000028d887211 */ /* 0x040fe200078410ff */
[----:B------:R-:W-:-:S03]  /*10560*/  VIADD R139, R141, UR5 ;  /* 0x000000058d8b7c36 */ /* 0x000fc60008000000 */
[----:B------:R-:W-:Y:S02]  /*10570*/  LEA.HI.X.SX32 R137, R141, R0, 0x2, P2 ;  /* 0x000000008d897211 */ /* 0x000fe400010f16ff */
[----:B---3--:R-:W-:Y:S01]  /*10580*/  ISETP.LT.AND P2, PT, R138, UR4, !P0 ;  /* 0x000000048a007c0c */ /* 0x008fe2000c741270 */
[----:B------:R-:W3:Y:S01]  /*10590*/  LDCU UR4, c[0x0][0x39c] ;  /* 0x00007380ff0477ac */ /* 0x000ee20008000800 */
[----:B----4-:R-:W-:Y:S01]  /*105a0*/  VIADD R133, R3, 0x5e ;  /* 0x0000005e03857836 */ /* 0x010fe20000000000 */
[C---:B------:R-:W-:Y:S01]  /*105b0*/  LEA R132, P6, R139.reuse, R2, 0x2 ;  /* 0x000000028b847211 */ /* 0x040fe200078c10ff */
[----:B-----5:R-:W-:Y:S01]  /*105c0*/  VIADD R135, R139, UR5 ;  /* 0x000000058b877c36 */ /* 0x020fe20008000000 */
[----:B------:R4:W-:Y:S02]  /*105d0*/  @P1 STG.E desc[UR18][R136.64], R157 ;  /* 0x0000009d88001986 */ /* 0x0009e4000c101912 */
[----:B-1----:R-:W-:Y:S01]  /*105e0*/  ISETP.LT.AND P1, PT, R133, UR6, !P0 ;  /* 0x0000000685007c0c */ /* 0x002fe2000c721270 */
[----:B------:R-:W1:Y:S01]  /*105f0*/  LDCU UR6, c[0x0][0x39c] ;  /* 0x00007380ff0677ac */ /* 0x000e620008000800 */
[----:B------:R-:W-:Y:S01]  /*10600*/  LEA.HI.X.SX32 R133, R139, R0, 0x2, P6 ;  /* 0x000000008b857211 */ /* 0x000fe200030f16ff */
[C---:B------:R-:W-:Y:S01]  /*10610*/  VIADD R141, R135.reuse, UR5 ;  /* 0x00000005878d7c36 */ /* 0x040fe20008000000 */
[----:B------:R-:W-:Y:S01]  /*10620*/  LEA R134, P6, R135, R2, 0x2 ;  /* 0x0000000287867211 */ /* 0x000fe200078c10ff */
[----:B------:R-:W-:-:S03]  /*10630*/  VIADD R139, R3, 0x5f ;  /* 0x0000005f038b7836 */ /* 0x000fc60000000000 */
[----:B------:R-:W-:Y:S02]  /*10640*/  LEA.HI.X.SX32 R135, R135, R0, 0x2, P6 ;  /* 0x0000000087877211 */ /* 0x000fe400030f16ff */
[----:B------:R-:W-:Y:S01]  /*10650*/  LEA R138, P6, R141, R2, 0x2 ;  /* 0x000000028d8a7211 */ /* 0x000fe200078c10ff */
[----:B----4-:R-:W-:Y:S01]  /*10660*/  VIADD R136, R3, 0x60 ;  /* 0x0000006003887836 */ /* 0x010fe20000000000 */
        /* <DEDUP_REMOVED lines=10> */
[C---:B----4-:R-:W-:Y:S01]  /*10710*/  LEA R132, P6, R141.reuse, R2, 0x2 ;  /* 0x000000028d847211 */ /* 0x050fe200078c10ff */
[----:B------:R4:W-:Y:S03]  /*10720*/  @P3 STG.E desc[UR18][R138.64], R160 ;  /* 0x000000a08a003986 */ /* 0x0009e6000c101912 */
[----:B------:R-:W-:Y:S01]  /*10730*/  LEA.HI.X.SX32 R133, R141, R0, 0x2, P6 ;  /* 0x000000008d857211 */ /* 0x000fe200030f16ff */
[C---:B------:R-:W-:Y:S01]  /*10740*/  VIADD R141, R137.reuse, UR5 ;  /* 0x00000005898d7c36 */ /* 0x040fe20008000000 */
[----:B-----5:R-:W-:Y:S02]  /*10750*/  LEA R134, P6, R137, R2, 0x2 ;  /* 0x0000000289867211 */ /* 0x020fe400078c10ff */
[----:B-1----:R-:W-:Y:S01]  /*10760*/  ISETP.LT.AND P3, PT, R136, UR6, !P0 ;  /* 0x0000000688007c0c */ /* 0x002fe2000c761270 */
[----:B------:R-:W1:Y:S01]  /*10770*/  LDCU UR6, c[0x0][0x39c] ;  /* 0x00007380ff0677ac */ /* 0x000e620008000800 */
[----:B------:R-:W-:Y:S01]  /*10780*/  VIADD R140, R3, 0x62 ;  /* 0x00000062038c7836 */ /* 0x000fe20000000000 */
[----:B------:R-:W-:-:S02]  /*10790*/  LEA.HI.X.SX32 R135, R137, R0, 0x2, P6 ;  /* 0x0000000089877211 */ /* 0x000fc400030f16ff */
[----:B------:R-:W-:Y:S01]  /*107a0*/  LEA R136, P6, R141, R2, 0x2 ;  /* 0x000000028d887211 */ /* 0x000fe200078c10ff */
[----:B------:R5:W-:Y:S01]  /*107b0*/  @P2 STG.E desc[UR18][R132.64], R161 ;  /* 0x000000a184002986 */ /* 0x000be2000c101912 */
[----:B---3--:R-:W-:Y:S01]  /*107c0*/  ISETP.LT.AND P2, PT, R140, UR4, !P0 ;  /* 0x000000048c007c0c */ /* 0x008fe2000c741270 */
[----:B----4-:R-:W-:Y:S01]  /*107d0*/  VIADD R138, R3, 0x63 ;  /* 0x00000063038a7836 */ /* 0x010fe20000000000 */
[C---:B------:R-:W-:Y:S01]  /*107e0*/  LEA.HI.X.SX32 R137, R141.reuse, R0, 0x2, P6 ;  /* 0x000000008d897211 */ /* 0x040fe200030f16ff */
[----:B------:R-:W3:Y:S01]  /*107f0*/  LDCU UR4, c[0x0][0x39c] ;  /* 0x00007380ff0477ac */ /* 0x000ee20008000800 */
        /* <DEDUP_REMOVED lines=10> */
[----:B----4-:R-:W-:Y:S02]  /*108a0*/  LEA R134, P6, R139, R2, 0x2 ;  /* 0x000000028b867211 */ /* 0x010fe400078c10ff */
[----:B-1----:R-:W-:Y:S01]  /*108b0*/  ISETP.LT.AND P5, PT, R138, UR6, !P0 ;  /* 0x000000068a007c0c */ /* 0x002fe2000c7a1270 */
[----:B------:R-:W1:Y:S01]  /*108c0*/  LDCU UR6, c[0x0][0x39c] ;  /* 0x00007380ff0677ac */ /* 0x000e620008000800 */
[----:B------:R-:W-:Y:S01]  /*108d0*/  VIADD R138, R3, 0x65 ;  /* 0x00000065038a7836 */ /* 0x000fe20000000000 */
[----:B------:R-:W-:Y:S01]  /*108e0*/  LEA.HI.X.SX32 R135, R139, R0, 0x2, P6 ;  /* 0x000000008b877211 */ /* 0x000fe200030f16ff */
[C---:B------:R-:W-:Y:S01]  /*108f0*/  VIADD R143, R141.reuse, UR5 ;  /* 0x000000058d8f7c36 */ /* 0x040fe20008000000 */
[----:B-----5:R-:W-:Y:S01]  /*10900*/  LEA R136, P6, R141, R2, 0x2 ;  /* 0x000000028d887211 */ /* 0x020fe200078c10ff */
[----:B------:R4:W-:Y:S01]  /*10910*/  @P4 STG.E desc[UR18][R132.64], R164 ;  /* 0x000000a484004986 */ /* 0x0009e2000c101912 */
[----:B---3--:R-:W-:Y:S01]  /*10920*/  ISETP.LT.AND P4, PT, R138, UR4, !P0 ;  /* 0x000000048a007c0c */ /* 0x008fe2000c781270 */
[----:B------:R-:W-:Y:S01]  /*10930*/  VIADD R139, R3, 0x66 ;  /* 0x00000066038b7836 */ /* 0x000fe20000000000 */
[----:B------:R-:W-:Y:S01]  /*10940*/  LEA.HI.X.SX32 R137, R141, R0, 0x2, P6 ;  /* 0x000000008d897211 */ /* 0x000fe200030f16ff */
[----:B------:R-:W3:Y:S01]  /*10950*/  LDCU UR4, c[0x0][0x39c] ;  /* 0x00007380ff0477ac */ /* 0x000ee20008000800 */
        /* <DEDUP_REMOVED lines=8> */
[----:B-1----:R-:W-:Y:S01]  /*109e0*/  ISETP.LT.AND P2, PT, R140, UR6, !P0 ;  /* 0x000000068c007c0c */ /* 0x002fe2000c741270 */
[----:B------:R-:W1:Y:S01]  /*109f0*/  LDCU UR6, c[0x0][0x39c] ;  /* 0x00007380ff0677ac */ /* 0x000e620008000800 */
[C---:B------:R-:W-:Y:S01]  /*10a00*/  VIADD R141, R143.reuse, UR5 ;  /* 0x000000058f8d7c36 */ /* 0x040fe20008000000 */
[----:B------:R2:W-:Y:S01]  /*10a10*/  @P1 STG.E desc[UR18][R138.64], R167 ;  /* 0x000000a78a001986 */ /* 0x0005e2000c101912 */
[----:B----4-:R-:W-:Y:S01]  /*10a20*/  LEA R132, P1, R143, R2, 0x2 ;  /* 0x000000028f847211 */ /* 0x010fe200078210ff */
[----:B-----5:R-:W-:-:S02]  /*10a30*/  VIADD R135, R3, 0x68 ;  /* 0x0000006803877836 */ /* 0x020fc40000000000 */
[----:B------:R-:W-:Y:S02]  /*10a40*/  LEA R134, P6, R141, R2, 0x2 ;  /* 0x000000028d867211 */ /* 0x000fe400078c10ff */
[-C--:B------:R-:W-:Y:S02]  /*10a50*/  LEA.HI.X.SX32 R133, R143, R0.reuse, 0x2, P1 ;  /* 0x000000008f857211 */ /* 0x080fe400008f16ff */
[----:B---3--:R-:W-:Y:S01]  /*10a60*/  ISETP.LT.AND P1, PT, R135, UR4, !P0 ;  /* 0x0000000487007c0c */ /* 0x008fe2000c721270 */
[----:B------:R-:W3:Y:S01]  /*10a70*/  LDCU UR4, c[0x0][0x39c] ;  /* 0x00007380ff0477ac */ /* 0x000ee20008000800 */
        /* <DEDUP_REMOVED lines=11> */
[----:B-1----:R-:W-:Y:S01]  /*10b30*/  ISETP.LT.AND P4, PT, R138, UR6, !P0 ;  /* 0x000000068a007c0c */ /* 0x002fe2000c781270 */
[----:B------:R-:W1:Y:S01]  /*10b40*/  LDCU UR6, c[0x0][0x39c] ;  /* 0x00007380ff0677ac */ /* 0x000e620008000800 */
[----:B----4-:R-:W-:Y:S01]  /*10b50*/  VIADD R133, R3, 0x6b ;  /* 0x0000006b03857836 */ /* 0x010fe20000000000 */
[C---:B------:R-:W-:Y:S01]  /*10b60*/  LEA R132, P6, R139.reuse, R2, 0x2 ;  /* 0x000000028b847211 */ /* 0x040fe200078c10ff */
[----:B-----5:R-:W-:Y:S01]  /*10b70*/  VIADD R135, R139, UR5 ;  /* 0x000000058b877c36 */ /* 0x020fe20008000000 */
[----:B------:R4:W-:Y:S02]  /*10b80*/  @P3 STG.E desc[UR18][R136.64], R170 ;  /* 0x000000aa88003986 */ /* 0x0009e4000c101912 */
[----:B---3--:R-:W-:Y:S01]  /*10b90*/  ISETP.LT.AND P3, PT, R133, UR4, !P0 ;  /* 0x0000000485007c0c */ /* 0x008fe2000c761270 */
[----:B------:R-:W3:Y:S01]  /*10ba0*/  LDCU UR4, c[0x0][0x39c] ;  /* 0x00007380ff0477ac */ /* 0x000ee20008000800 */
        /* <DEDUP_REMOVED lines=12> */
[----:B-1----:R-:W-:Y:S01]  /*10c70*/  ISETP.LT.AND P1, PT, R136, UR6, !P0 ;  /* 0x0000000688007c0c */ /* 0x002fe2000c721270 */
[----:B------:R-:W-:Y:S01]  /*10c80*/  VIADD R141, R141, UR5 ;  /* 0x000000058d8d7c36 */ /* 0x000fe20008000000 */
[----:B------:R-:W1:Y:S01]  /*10c90*/  LDCU UR6, c[0x0][0x39c] ;  /* 0x00007380ff0677ac */ /* 0x000e620008000800 */
[----:B------:R-:W-:-:S02]  /*10ca0*/  VIADD R136, R3, 0x6e ;  /* 0x0000006e03887836 */ /* 0x000fc40000000000 */
[C---:B------:R-:W-:Y:S01]  /*10cb0*/  VIADD R137, R141.reuse, UR5 ;  /* 0x000000058d897c36 */ /* 0x040fe20008000000 */
[C---:B----4-:R-:W-:Y:S01]  /*10cc0*/  LEA R132, P6, R141.reuse, R2, 0x2 ;  /* 0x000000028d847211 */ /* 0x050fe200078c10ff */
[----:B------:R4:W-:Y:S03]  /*10cd0*/  @P5 STG.E desc[UR18][R138.64], R173 ;  /* 0x000000ad8a005986 */ /* 0x0009e6000c101912 */
[----:B------:R-:W-:Y:S01]  /*10ce0*/  LEA.HI.X.SX32 R133, R141, R0, 0x2, P6 ;  /* 0x000000008d857211 */ /* 0x000fe200030f16ff */
[C---:B------:R-:W-:Y:S01]  /*10cf0*/  VIADD R141, R137.reuse, UR5 ;  /* 0x00000005898d7c36 */ /* 0x040fe20008000000 */
[----:B-----5:R-:W-:Y:S02]  /*10d00*/  LEA R134, P6, R137, R2, 0x2 ;  /* 0x0000000289867211 */ /* 0x020fe400078c10ff */
[----:B---3--:R-:W-:Y:S01]  /*10d10*/  ISETP.LT.AND P5, PT, R136, UR4, !P0 ;  /* 0x0000000488007c0c */ /* 0x008fe2000c7a1270 */
[----:B------:R-:W3:Y:S01]  /*10d20*/  LDCU UR4, c[0x0][0x39c] ;  /* 0x00007380ff0477ac */ /* 0x000ee20008000800 */
[----:B------:R-:W-:Y:S01]  /*10d30*/  VIADD R140, R3, 0x6f ;  /* 0x0000006f038c7836 */ /* 0x000fe20000000000 */
[----:B------:R-:W-:-:S02]  /*10d40*/  LEA.HI.X.SX32 R135, R137, R0, 0x2, P6 ;  /* 0x0000000089877211 */ /* 0x000fc400030f16ff */
[----:B------:R-:W-:Y:S01]  /*10d50*/  LEA R136, P6, R141, R2, 0x2 ;  /* 0x000000028d887211 */ /* 0x000fe200078c10ff */
[----:B------:R5:W-:Y:S01]  /*10d60*/  @P4 STG.E desc[UR18][R132.64], R174 ;  /* 0x000000ae84004986 */ /* 0x000be2000c101912 */
[----:B-1----:R-:W-:Y:S01]  /*10d70*/  ISETP.LT.AND P4, PT, R140, UR6, !P0 ;  /* 0x000000068c007c0c */ /* 0x002fe2000c781270 */
[----:B----4-:R-:W-:Y:S01]  /*10d80*/  VIADD R138, R3, 0x70 ;  /* 0x00000070038a7836 */ /* 0x010fe20000000000 */
        /* <DEDUP_REMOVED lines=13> */
[----:B---3--:R-:W-:Y:S01]  /*10e60*/  ISETP.LT.AND P2, PT, R138, UR4, !P0 ;  /* 0x000000048a007c0c */ /* 0x008fe2000c741270 */
        /* <DEDUP_REMOVED lines=147> */
[----:B------:R-:W-:Y:S01]  /*117a0*/  VIADD R136, R3, 0x88 ;  /* 0x0000008803887836 */ /* 0x000fe20000000000 */
[C---:B------:R-:W-:Y:S01]  /*117b0*/  LEA.HI.X.SX32 R139, R141.reuse, R0, 0x2, P6 ;  /* 0x000000008d8b7211 */ /* 0x040fe200030f16ff */
[----:B------:R2:W-:Y:S01]  /*117c0*/  @P5 STG.E desc[UR18][R134.64], R70 ;  /* 0x0000004686005986 */ /* 0x0005e2000c101912 */
[----:B-1----:R-:W-:Y:S01]  /*117d0*/  ISETP.LT.AND P5, PT, R68, UR6, !P0 ;  /* 0x0000000644007c0c */ /* 0x002fe2000c7a1270 */
[----:B------:R-:W-:Y:S01]  /*117e0*/  VIADD R141, R141, UR5 ;  /* 0x000000058d8d7c36 */ /* 0x000fe20008000000 */
[----:B------:R-:W1:Y:S04]  /*117f0*/  LDCU UR6, c[0x0][0x39c] ;  /* 0x00007380ff0677ac */ /* 0x000e680008000800 */
[C---:B------:R-:W-:Y:S01]  /*11800*/  LEA R68, P6, R141.reuse, R2, 0x2 ;  /* 0x000000028d447211 */ /* 0x040fe200078c10ff */
[C---:B----4-:R-:W-:Y:S01]  /*11810*/  VIADD R133, R141.reuse, UR5 ;  /* 0x000000058d857c36 */ /* 0x050fe20008000000 */
[----:B------:R-:W4:Y:S02]  /*11820*/  LDCU UR7, c[0x0][0x39c] ;  /* 0x00007380ff0777ac */ /* 0x000f240008000800 */
[----:B------:R-:W-:Y:S01]  /*11830*/  LEA.HI.X.SX32 R69, R141, R0, 0x2, P6 ;  /* 0x000000008d457211 */ /* 0x000fe200030f16ff */
[C---:B--2---:R-:W-:Y:S01]  /*11840*/  VIADD R135, R133.reuse, UR5 ;  /* 0x0000000585877c36 */ /* 0x044fe20008000000 */
[----:B------:R-:W-:Y:S01]  /*11850*/  LEA R132, P6, R133, R2, 0x2 ;  /* 0x0000000285847211 */ /* 0x000fe200078c10ff */
[----:B------:R2:W-:Y:S01]  /*11860*/  @P4 STG.E desc[UR18][R138.64], R71 ;  /* 0x000000478a004986 */ /* 0x0005e2000c101912 */
[----:B---3--:R-:W-:Y:S01]  /*11870*/  ISETP.LT.AND P4, PT, R136, UR4, !P0 ;  /* 0x0000000488007c0c */ /* 0x008fe2000c781270 */
[----:B------:R-:W3:Y:S01]  /*11880*/  LDCU UR4, c[0x0][0x39c] ;  /* 0x00007380ff0477ac */ /* 0x000ee20008000800 */
[----:B------:R-:W-:Y:S01]  /*11890*/  VIADD R134, R3, 0x89 ;  /* 0x0000008903867836 */ /* 0x000fe20000000000 */
[----:B------:R-:W-:-:S02]  /*118a0*/  LEA.HI.X.SX32 R133, R133, R0, 0x2, P6 ;  /* 0x0000000085857211 */ /* 0x000fc400030f16ff */
[----:B------:R-:W-:Y:S01]  /*118b0*/  LEA R70, P6, R135, R2, 0x2 ;  /* 0x0000000287467211 */ /* 0x000fe200078c10ff */
[----:B------:R5:W-:Y:S01]  /*118c0*/  @P3 STG.E desc[UR18][R68.64], R72 ;  /* 0x0000004844003986 */ /* 0x000be2000c101912 */
[----:B-1----:R-:W-:Y:S01]  /*118d0*/  ISETP.LT.AND P3, PT, R134, UR6, !P0 ;  /* 0x0000000686007c0c */ /* 0x002fe2000c761270 */
[----:B------:R-:W-:Y:S01]  /*118e0*/  VIADD R134, R3, 0x8a ;  /* 0x0000008a03867836 */ /* 0x000fe20000000000 */
[----:B------:R-:W1:Y:S01]  /*118f0*/  LDCU UR6, c[0x0][0x39c] ;  /* 0x00007380ff0677ac */ /* 0x000e620008000800 */
[C---:B--2---:R-:W-:Y:S01]  /*11900*/  LEA.HI.X.SX32 R71, R135.reuse, R0, 0x2, P6 ;  /* 0x0000000087477211 */ /* 0x044fe200030f16ff */
[----:B------:R-:W-:Y:S01]  /*11910*/  VIADD R135, R135, UR5 ;  /* 0x0000000587877c36 */ /* 0x000fe20008000000 */
[----:B------:R2:W-:Y:S01]  /*11920*/  @P2 STG.E desc[UR18][R132.64], R73 ;  /* 0x0000004984002986 */ /* 0x0005e2000c101912 */
[----:B----4-:R-:W-:Y:S01]  /*11930*/  ISETP.LT.AND P2, PT, R134, UR7, !P0 ;  /* 0x0000000786007c0c */ /* 0x010fe2000c741270 */
[----:B------:R-:W-:Y:S01]  /*11940*/  VIADD R134, R3, 0x8b ;  /* 0x0000008b03867836 */ /* 0x000fe20000000000 */
[----:B------:R-:W4:Y:S01]  /*11950*/  LDCU UR7, c[0x0][0x39c] ;  /* 0x00007380ff0777ac */ /* 0x000f220008000800 */
[C---:B------:R-:W-:Y:S01]  /*11960*/  VIADD R137, R135.reuse, UR5 ;  /* 0x0000000587897c36 */ /* 0x040fe20008000000 */
[C---:B-----5:R-:W-:Y:S01]  /*11970*/  LEA R68, P6, R135.reuse, R2, 0x2 ;  /* 0x0000000287447211 */ /* 0x060fe200078c10ff */
[----:B------:R5:W-:Y:S01]  /*11980*/  @P1 STG.E desc[UR18][R70.64], R74 ;  /* 0x0000004a46001986 */ /* 0x000be2000c101912 */
[----:B---3--:R-:W-:Y:S01]  /*11990*/  ISETP.LT.AND P1, PT, R134, UR4, !P0 ;  /* 0x0000000486007c0c */ /* 0x008fe2000c721270 */
[----:B------:R-:W3:Y:S01]  /*119a0*/  LDCU UR4, c[0x0][0x39c] ;  /* 0x00007380ff0477ac */ /* 0x000ee20008000800 */
[----:B------:R-:W-:-:S02]  /*119b0*/  LEA.HI.X.SX32 R69, R135, R0, 0x2, P6 ;  /* 0x0000000087457211 */ /* 0x000fc400030f16ff */
[C---:B------:R-:W-:Y:S01]  /*119c0*/  LEA R72, P6, R137.reuse, R2, 0x2 ;  /* 0x0000000289487211 */ /* 0x040fe200078c10ff */
[----:B--2---:R-:W-:Y:S02]  /*119d0*/  VIADD R133, R137, UR5 ;  /* 0x0000000589857c36 */ /* 0x004fe40008000000 */
        /* <DEDUP_REMOVED lines=11> */
[----:B----4-:R-:W-:Y:S01]  /*11a90*/  ISETP.LT.AND P4, PT, R74, UR7, !P0 ;  /* 0x000000074a007c0c */ /* 0x010fe2000c781270 */
[----:B------:R-:W-:Y:S01]  /*11aa0*/  VIADD R74, R3, 0x8e ;  /* 0x0000008e034a7836 */ /* 0x000fe20000000000 */
[C---:B------:R-:W-:Y:S01]  /*11ab0*/  LEA.HI.X.SX32 R133, R135.reuse, R0, 0x2, P6 ;  /* 0x0000000087857211 */ /* 0x040fe200030f16ff */
[----:B------:R-:W4:Y:S01]  /*11ac0*/  LDCU UR7, c[0x0][0x39c] ;  /* 0x00007380ff0777ac */ /* 0x000f220008000800 */
[----:B------:R-:W-:Y:S01]  /*11ad0*/  VIADD R135, R135, UR5 ;  /* 0x0000000587877c36 */ /* 0x000fe20008000000 */
[----:B------:R1:W-:Y:S01]  /*11ae0*/  @P3 STG.E desc[UR18][R70.64], R77 ;  /* 0x0000004d46003986 */ /* 0x0003e2000c101912 */
[----:B---3--:R-:W-:Y:S01]  /*11af0*/  ISETP.LT.AND P3, PT, R74, UR4, !P0 ;  /* 0x000000044a007c0c */ /* 0x008fe2000c761270 */
[----:B------:R-:W3:Y:S01]  /*11b00*/  LDCU UR4, c[0x0][0x39c] ;  /* 0x00007380ff0477ac */ /* 0x000ee20008000800 */
[C---:B--2---:R-:W-:Y:S01]  /*11b10*/  VIADD R75, R135.reuse, UR5 ;  /* 0x00000005874b7c36 */ /* 0x044fe20008000000 */
[----:B------:R-:W-:Y:S01]  /*11b20*/  @P2 STG.E desc[UR18][R132.64], R78 ;  /* 0x0000004e84002986 */ /* 0x000fe2000c101912 */
[----:B------:R-:W-:Y:S01]  /*11b30*/  LEA R68, P2, R135, R2, 0x2 ;  /* 0x0000000287447211 */ /* 0x000fe200078410ff */
        /* <DEDUP_REMOVED lines=9> */
[----:B------:R-:W-:Y:S01]  /*11bd0*/  VIADD R74, R3, 0x91 ;  /* 0x00000091034a7836 */ /* 0x000fe20000000000 */
[----:B----4-:R-:W-:Y:S01]  /*11be0*/  ISETP.LT.AND P1, PT, R70, UR7, !P0 ;  /* 0x0000000746007c0c */ /* 0x010fe2000c721270 */
[C---:B------:R-:W-:Y:S01]  /*11bf0*/  VIADD R77, R75.reuse, UR5 ;  /* 0x000000054b4d7c36 */ /* 0x040fe20008000000 */
[----:B------:R4:W-:Y:S01]  /*11c00*/  @P5 STG.E desc[UR18][R72.64], R80 ;  /* 0x0000005048005986 */ /* 0x0009e2000c101912 */
[C---:B------:R-:W-:Y:S01]  /*11c10*/  LEA R70, P5, R75.reuse, R2, 0x2 ;  /* 0x000000024b467211 */ /* 0x040fe200078a10ff */
[----:B------:R-:W5:Y:S03]  /*11c20*/  LDCU UR7, c[0x0][0x39c] ;  /* 0x00007380ff0777ac */ /* 0x000f660008000800 */
[----:B------:R-:W-:-:S02]  /*11c30*/  LEA.HI.X.SX32 R71, R75, R0, 0x2, P5 ;  /* 0x000000004b477211 */ /* 0x000fc400028f16ff */
[----:B---3--:R-:W-:Y:S01]  /*11c40*/  ISETP.LT.AND P5, PT, R74, UR4, !P0 ;  /* 0x000000044a007c0c */ /* 0x008fe2000c7a1270 */
[----:B------:R-:W3:Y:S01]  /*11c50*/  LDCU UR4, c[0x0][0x39c] ;  /* 0x00007380ff0477ac */ /* 0x000ee20008000800 */
[----:B--2---:R-:W-:Y:S01]  /*11c60*/  VIADD R69, R3, 0x92 ;  /* 0x0000009203457836 */ /* 0x004fe20000000000 */
[C---:B------:R-:W-:Y:S01]  /*11c70*/  LEA R68, P6, R77.reuse, R2, 0x2 ;  /* 0x000000024d447211 */ /* 0x040fe200078c10ff */
[----:B----4-:R-:W-:Y:S01]  /*11c80*/  VIADD R73, R77, UR5 ;  /* 0x000000054d497c36 */ /* 0x010fe20008000000 */
        /* <DEDUP_REMOVED lines=9> */
[----:B--2---:R-:W-:Y:S01]  /*11d20*/  VIADD R70, R3, 0x94 ;  /* 0x0000009403467836 */ /* 0x004fe20000000000 */
[----:B------:R2:W-:Y:S01]  /*11d30*/  @P3 STG.E desc[UR18][R68.64], R82 ;  /* 0x0000005244003986 */ /* 0x0005e2000c101912 */
[----:B-----5:R-:W-:Y:S01]  /*11d40*/  ISETP.LT.AND P3, PT, R75, UR7, !P0 ;  /* 0x000000074b007c0c */ /* 0x020fe2000c761270 */
[----:B------:R-:W4:Y:S01]  /*11d50*/  LDCU UR7, c[0x0][0x39c] ;  /* 0x00007380ff0777ac */ /* 0x000f220008000800 */
[C---:B------:R-:W-:Y:S01]  /*11d60*/  LEA.HI.X.SX32 R75, R77.reuse, R0, 0x2, P6 ;  /* 0x000000004d4b7211 */ /* 0x040fe200030f16ff */
[----:B------:R5:W-:Y:S01]  /*11d70*/  @P2 STG.E desc[UR18][R72.64], R83 ;  /* 0x0000005348002986 */ /* 0x000be2000c101912 */
[----:B---3--:R-:W-:Y:S01]  /*11d80*/  ISETP.LT.AND P2, PT, R70, UR4, !P0 ;  /* 0x0000000446007c0c */ /* 0x008fe2000c741270 */
[----:B------:R-:W3:Y:S01]  /*11d90*/  LDCU UR4, c[0x0][0x39c] ;  /* 0x00007380ff0477ac */ /* 0x000ee20008000800 */
[----:B------:R-:W-:-:S02]  /*11da0*/  VIADD R77, R77, UR5 ;  /* 0x000000054d4d7c36 */ /* 0x000fc40008000000 */
[----:B------:R-:W-:Y:S02]  /*11db0*/  VIADD R70, R3, 0x95 ;  /* 0x0000009503467836 */ /* 0x000fe40000000000 */
[C---:B------:R-:W-:Y:S01]  /*11dc0*/  VIADD R71, R77.reuse, UR5 ;  /* 0x000000054d477c36 */ /* 0x040fe20008000000 */
[C---:B--2---:R-:W-:Y:S01]  /*11dd0*/  LEA R68, P6, R77.reuse, R2, 0x2 ;  /* 0x000000024d447211 */ /* 0x044fe200078c10ff */
[----:B------:R2:W-:Y:S01]  /*11de0*/  @P1 STG.E desc[UR18][R74.64], R84 ;  /* 0x000000544a001986 */ /* 0x0005e2000c101912 */
[----:B-1----:R-:W-:Y:S01]  /*11df0*/  ISETP.LT.AND P1, PT, R70, UR6, !P0 ;  /* 0x0000000646007c0c */ /* 0x002fe2000c721270 */
[----:B------:R-:W1:Y:S01]  /*11e00*/  LDCU UR6, c[0x0][0x39c] ;  /* 0x00007380ff0677ac */ /* 0x000e620008000800 */
[----:B------:R-:W-:Y:S01]  /*11e10*/  LEA.HI.X.SX32 R69, R77, R0, 0x2, P6 ;  /* 0x000000004d457211 */ /* 0x000fe200030f16ff */
[C---:B------:R-:W-:Y:S01]  /*11e20*/  VIADD R77, R71.reuse, UR5 ;  /* 0x00000005474d7c36 */ /* 0x040fe20008000000 */
[----:B------:R-:W-:Y:S01]  /*11e30*/  LEA R70, P6, R71, R2, 0x2 ;  /* 0x0000000247467211 */ /* 0x000fe200078c10ff */
[----:B-----5:R-:W-:-:S03]  /*11e40*/  VIADD R73, R3, 0x96 ;  /* 0x0000009603497836 */ /* 0x020fc60000000000 */
[----:B------:R-:W-:Y:S02]  /*11e50*/  LEA.HI.X.SX32 R71, R71, R0, 0x2, P6 ;  /* 0x0000000047477211 */ /* 0x000fe400030f16ff */
[----:B------:R-:W-:Y:S01]  /*11e60*/  LEA R72, P6, R77, R2, 0x2 ;  /* 0x000000024d487211 */ /* 0x000fe200078c10ff */
[----:B------:R5:W-:Y:S01]  /*11e70*/  @P5 STG.E desc[UR18][R68.64], R85 ;  /* 0x0000005544005986 */ /* 0x000be2000c101912 */
[----:B---3--:R-:W-:Y:S01]  /*11e80*/  ISETP.LT.AND P5, PT, R73, UR4, !P0 ;  /* 0x0000000449007c0c */ /* 0x008fe2000c7a1270 */
[----:B--2---:R-:W-:Y:S01]  /*11e90*/  VIADD R74, R3, 0x97 ;  /* 0x00000097034a7836 */ /* 0x004fe20000000000 */
[C---:B------:R-:W-:Y:S01]  /*11ea0*/  LEA.HI.X.SX32 R73, R77.reuse, R0, 0x2, P6 ;  /* 0x000000004d497211 */ /* 0x040fe200030f16ff */
[----:B------:R-:W2:Y:S01]  /*11eb0*/  LDCU UR4, c[0x0][0x39c] ;  /* 0x00007380ff0477ac */ /* 0x000ea20008000800 */
[----:B------:R-:W-:Y:S01]  /*11ec0*/  VIADD R77, R77, UR5 ;  /* 0x000000054d4d7c36 */ /* 0x000fe20008000000 */
[----:B------:R3:W-:Y:S01]  /*11ed0*/  @P4 STG.E desc[UR18][R70.64], R86 ;  /* 0x0000005646004986 */ /* 0x0007e2000c101912 */
[----:B----4-:R-:W-:Y:S01]  /*11ee0*/  ISETP.LT.AND P4, PT, R74, UR7, !P0 ;  /* 0x000000074a007c0c */ /* 0x010fe2000c781270 */
[----:B------:R-:W4:Y:S01]  /*11ef0*/  LDCU UR7, c[0x0][0x39c] ;  /* 0x00007380ff0777ac */ /* 0x000f220008000800 */
[----:B------:R-:W-:-:S02]  /*11f00*/  VIADD R75, R77, UR5 ;  /* 0x000000054d4b7c36 */ /* 0x000fc40008000000 */
[----:B------:R-:W-:Y:S01]  /*11f10*/  VIADD R74, R3, 0x98 ;  /* 0x00000098034a7836 */ /* 0x000fe20000000000 */
[C---:B-----5:R-:W-:Y:S01]  /*11f20*/  LEA R68, P6, R77.reuse, R2, 0x2 ;  /* 0x000000024d447211 */ /* 0x060fe200078c10ff */
[----:B------:R5:W-:Y:S03]  /*11f30*/  @P3 STG.E desc[UR18][R72.64], R87 ;  /* 0x0000005748003986 */ /* 0x000be6000c101912 */
[----:B------:R-:W-:Y:S01]  /*11f40*/  LEA.HI.X.SX32 R69, R77, R0, 0x2, P6 ;  /* 0x000000004d457211 */ /* 0x000fe200030f16ff */
[C---:B------:R-:W-:Y:S01]  /*11f50*/  VIADD R77, R75.reuse, UR5 ;  /* 0x000000054b4d7c36 */ /* 0x040fe20008000000 */
[----:B---3--:R-:W-:Y:S02]  /*11f60*/  LEA R70, P6, R75, R2, 0x2 ;  /* 0x000000024b467211 */ /* 0x008fe400078c10ff */
[----:B-1----:R-:W-:Y:S01]  /*11f70*/  ISETP.LT.AND P3, PT, R74, UR6, !P0 ;  /* 0x000000064a007c0c */ /* 0x002fe2000c761270 */
[----:B------:R-:W1:Y:S01]  /*11f80*/  LDCU UR6, c[0x0][0x39c] ;  /* 0x00007380ff0677ac */ /* 0x000e620008000800 */
[----:B------:R-:W-:Y:S01]  /*11f90*/  VIADD R74, R3, 0x99 ;  /* 0x00000099034a7836 */ /* 0x000fe20000000000 */
[----:B------:R-:W-:Y:S01]  /*11fa0*/  LEA.HI.X.SX32 R71, R75, R0, 0x2, P6 ;  /* 0x000000004b477211 */ /* 0x000fe200030f16ff */
[C---:B------:R-:W-:Y:S01]  /*11fb0*/  VIADD R79, R77.reuse, UR5 ;  /* 0x000000054d4f7c36 */ /* 0x040fe20008000000 */
[----:B-----5:R-:W-:Y:S01]  /*11fc0*/  LEA R72, P6, R77, R2, 0x2 ;  /* 0x000000024d487211 */ /* 0x020fe200078c10ff */
[----:B------:R3:W-:Y:S01]  /*11fd0*/  @P2 STG.E desc[UR18][R68.64], R88 ;  /* 0x0000005844002986 */ /* 0x0007e2000c101912 */
[----:B--2---:R-:W-:Y:S01]  /*11fe0*/  ISETP.LT.AND P2, PT, R74, UR4, !P0 ;  /* 0x000000044a007c0c */ /* 0x004fe2000c741270 */
[----:B------:R-:W-:Y:S01]  /*11ff0*/  VIADD R75, R3, 0x9a ;  /* 0x0000009a034b7836 */ /* 0x000fe20000000000 */
[----:B------:R-:W-:Y:S01]  /*12000*/  LEA.HI.X.SX32 R73, R77, R0, 0x2, P6 ;  /* 0x000000004d497211 */ /* 0x000fe200030f16ff */
[----:B------:R-:W2:Y:S01]  /*12010*/  LDCU UR4, c[0x0][0x39c] ;  /* 0x00007380ff0477ac */ /* 0x000ea20008000800 */
        /* <DEDUP_REMOVED lines=8> */
[----:B-1----:R-:W-:Y:S01]  /*120a0*/  ISETP.LT.AND P5, PT, R76, UR6, !P0 ;  /* 0x000000064c007c0c */ /* 0x002fe2000c7a1270 */
[----:B------:R-:W1:Y:S01]  /*120b0*/  LDCU UR6, c[0x0][0x39c] ;  /* 0x00007380ff0677ac */ /* 0x000e620008000800 */
[C---:B------:R-:W-:Y:S01]  /*120c0*/  VIADD R77, R79.reuse, UR5 ;  /* 0x000000054f4d7c36 */ /* 0x040fe20008000000 */
[----:B------:R4:W-:Y:S01]  /*120d0*/  @P4 STG.E desc[UR18][R74.64], R91 ;  /* 0x0000005b4a004986 */ /* 0x0009e2000c101912 */
[----:B---3--:R-:W-:Y:S01]  /*120e0*/  LEA R68, P4, R79, R2, 0x2 ;  /* 0x000000024f447211 */ /* 0x008fe200078810ff */
[----:B-----5:R-:W-:-:S02]  /*120f0*/  VIADD R71, R3, 0x9c ;  /* 0x0000009c03477836 */ /* 0x020fc40000000000 */
[----:B------:R-:W-:Y:S02]  /*12100*/  LEA R70, P6, R77, R2, 0x2 ;  /* 0x000000024d467211 */ /* 0x000fe400078c10ff */
[-C--:B------:R-:W-:Y:S02]  /*12110*/  LEA.HI.X.SX32 R69, R79, R0.reuse, 0x2, P4 ;  /* 0x000000004f457211 */ /* 0x080fe400020f16ff */
[----:B--2---:R-:W-:Y:S01]  /*12120*/  ISETP.LT.AND P4, PT, R71, UR4, !P0 ;  /* 0x0000000447007c0c */ /* 0x004fe2000c781270 */
[----:B------:R-:W2:Y:S01]  /*12130*/  LDCU UR4, c[0x0][0x39c] ;  /* 0x00007380ff0477ac */ /* 0x000ea20008000800 */
[----:B------:R-:W-:Y:S01]  /*12140*/  VIADD R72, R3, 0x9d ;  /* 0x0000009d03487836 */ /* 0x000fe20000000000 */
[C---:B------:R-:W-:Y:S01]  /*12150*/  LEA.HI.X.SX32 R71, R77.reuse, R0, 0x2, P6 ;  /* 0x000000004d477211 */ /* 0x040fe200030f16ff */
[----:B------:R-:W-:Y:S01]  /*12160*/  VIADD R77, R77, UR5 ;  /* 0x000000054d4d7c36 */ /* 0x000fe20008000000 */
[----:B------:R3:W-:Y:S01]  /*12170*/  @P3 STG.E desc[UR18][R68.64], R92 ;  /* 0x0000005c44003986 */ /* 0x0007e2000c101912 */
[----:B----4-:R-:W-:Y:S01]  /*12180*/  VIADD R74, R3, 0x9e ;  /* 0x0000009e034a7836 */ /* 0x010fe20000000000 */
[----:B------:R-:W-:Y:S01]  /*12190*/  ISETP.LT.AND P3, PT, R72, UR7, !P0 ;  /* 0x0000000748007c0c */ /* 0x000fe2000c761270 */
[----:B------:R-:W4:Y:S01]  /*121a0*/  LDCU UR7, c[0x0][0x39c] ;  /* 0x00007380ff0777ac */ /* 0x000f220008000800 */
[----:B------:R5:W-:Y:S01]  /*121b0*/  @P2 STG.E desc[UR18][R70.64], R93 ;  /* 0x0000005d46002986 */ /* 0x000be2000c101912 */
[C---:B------:R-:W-:Y:S01]  /*121c0*/  LEA R72, P2, R77.reuse, R2, 0x2 ;  /* 0x000000024d487211 */ /* 0x040fe200078410ff */
[----:B------:R-:W-:-:S03]  /*121d0*/  VIADD R75, R77, UR5 ;  /* 0x000000054d4b7c36 */ /* 0x000fc60008000000 */
[----:B------:R-:W-:Y:S02]  /*121e0*/  LEA.HI.X.SX32 R73, R77, R0, 0x2, P2 ;  /* 0x000000004d497211 */ /* 0x000fe400010f16ff */
[----:B-1----:R-:W-:Y:S01]  /*121f0*/  ISETP.LT.AND P2, PT, R74, UR6, !P0 ;  /* 0x000000064a007c0c */ /* 0x002fe2000c741270 */
[----:B------:R-:W1:Y:S01]  /*12200*/  LDCU UR6, c[0x0][0x39c] ;  /* 0x00007380ff0677ac */ /* 0x000e620008000800 */
[----:B---3--:R-:W-:Y:S01]  /*12210*/  VIADD R69, R3, 0x9f ;  /* 0x0000009f03457836 */ /* 0x008fe20000000000 */
[C---:B------:R-:W-:Y:S01]  /*12220*/  LEA R68, P6, R75.reuse, R2, 0x2 ;  /* 0x000000024b447211 */ /* 0x040fe200078c10ff */
[----:B-----5:R-:W-:Y:S01]  /*12230*/  VIADD R71, R75, UR5 ;  /* 0x000000054b477c36 */ /* 0x020fe20008000000 */
[----:B------:R3:W-:Y:S02]  /*12240*/  @P1 STG.E desc[UR18][R72.64], R94 ;  /* 0x0000005e48001986 */ /* 0x0007e4000c101912 */
[----:B--2---:R-:W-:Y:S01]  /*12250*/  ISETP.LT.AND P1, PT, R69, UR4, !P0 ;  /* 0x0000000445007c0c */ /* 0x004fe2000c721270 */
[----:B------:R-:W2:Y:S01]  /*12260*/  LDCU UR4, c[0x0][0x39c] ;  /* 0x00007380ff0477ac */ /* 0x000ea20008000800 */
[----:B------:R-:W-:Y:S01]  /*12270*/  LEA.HI.X.SX32 R69, R75, R0, 0x2, P6 ;  /* 0x000000004b457211 */ /* 0x000fe200030f16ff */
[C---:B------:R-:W-:Y:S01]  /*12280*/  VIADD R77, R71.reuse, UR5 ;  /* 0x00000005474d7c36 */ /* 0x040fe20008000000 */
[----:B------:R-:W-:Y:S01]  /*12290*/  LEA R70, P6, R71, R2, 0x2 ;  /* 0x0000000247467211 */ /* 0x000fe200078c10ff */
[----:B------:R-:W-:-:S03]  /*122a0*/  VIADD R75, R3, 0xa0 ;  /* 0x000000a0034b7836 */ /* 0x000fc60000000000 */
[----:B------:R-:W-:Y:S02]  /*122b0*/  LEA.HI.X.SX32 R71, R71, R0, 0x2, P6 ;  /* 0x0000000047477211 */ /* 0x000fe400030f16ff */
[----:B------:R-:W-:Y:S01]  /*122c0*/  LEA R74, P6, R77, R2, 0x2 ;  /* 0x000000024d4a7211 */ /* 0x000fe200078c10ff */
[----:B---3--:R-:W-:Y:S01]  /*122d0*/  VIADD R72, R3, 0xa1 ;  /* 0x000000a103487836 */ /* 0x008fe20000000000 */
[----:B------:R3:W-:Y:S01]  /*122e0*/  @P5 STG.E desc[UR18][R68.64], R95 ;  /* 0x0000005f44005986 */ /* 0x0007e2000c101912 */
[----:B----4-:R-:W-:Y:S01]  /*122f0*/  ISETP.LT.AND P5, PT, R75, UR7, !P0 ;  /* 0x000000074b007c0c */ /* 0x010fe2000c7a1270 */
[----:B------:R-:W4:Y:S01]  /*12300*/  LDCU UR7, c[0x0][0x39c] ;  /* 0x00007380ff0777ac */ /* 0x000f220008000800 */
[C---:B------:R-:W-:Y:S01]  /*12310*/  LEA.HI.X.SX32 R75, R77.reuse, R0, 0x2, P6 ;  /* 0x000000004d4b7211 */ /* 0x040fe200030f16ff */
[----:B------:R5:W-:Y:S01]  /*12320*/  @P4 STG.E desc[UR18][R70.64], R96 ;  /* 0x0000006046004986 */ /* 0x000be2000c101912 */
[----:B-1----:R-:W-:Y:S01]  /*12330*/  ISETP.LT.AND P4, PT, R72, UR6, !P0 ;  /* 0x0000000648007c0c */ /* 0x002fe2000c781270 */
[----:B------:R-:W-:Y:S01]  /*12340*/  VIADD R77, R77, UR5 ;  /* 0x000000054d4d7c36 */ /* 0x000fe20008000000 */
[----:B------:R-:W1:Y:S01]  /*12350*/  LDCU UR6, c[0x0][0x39c] ;  /* 0x00007380ff0677ac */ /* 0x000e620008000800 */
[----:B------:R-:W-:-:S02]  /*12360*/  VIADD R72, R3, 0xa2 ;  /* 0x000000a203487836 */ /* 0x000fc40000000000 */
[C---:B------:R-:W-:Y:S01]  /*12370*/  VIADD R73, R77.reuse, UR5 ;  /* 0x000000054d497c36 */ /* 0x040fe20008000000 */
[C---:B---3--:R-:W-:Y:S01]  /*12380*/  LEA R68, P6, R77.reuse, R2, 0x2 ;  /* 0x000000024d447211 */ /* 0x048fe200078c10ff */
[----:B------:R3:W-:Y:S03]  /*12390*/  @P3 STG.E desc[UR18][R74.64], R97 ;  /* 0x000000614a003986 */ /* 0x0007e6000c101912 */
[----:B------:R-:W-:Y:S01]  /*123a0*/  LEA.HI.X.SX32 R69, R77, R0, 0x2, P6 ;  /* 0x000000004d457211 */ /* 0x000fe200030f16ff */
[C---:B------:R-:W-:Y:S01]  /*123b0*/  VIADD R77, R73.reuse, UR5 ;  /* 0x00000005494d7c36 */ /* 0x040fe20008000000 */
[----:B-----5:R-:W-:Y:S02]  /*123c0*/  LEA R70, P6, R73, R2, 0x2 ;  /* 0x0000000249467211 */ /* 0x020fe400078c10ff */
[----:B--2---:R-:W-:Y:S01]  /*123d0*/  ISETP.LT.AND P3, PT, R72, UR4, !P0 ;  /* 0x0000000448007c0c */ /* 0x004fe2000c761270 */
[----:B------:R-:W2:Y:S01]  /*123e0*/  LDCU UR4, c[0x0][0x39c] ;  /* 0x00007380ff0477ac */ /* 0x000ea20008000800 */
[----:B------:R-:W-:Y:S01]  /*123f0*/  VIADD R76, R3, 0xa3 ;  /* 0x000000a3034c7836 */ /* 0x000fe20000000000 */
[----:B------:R-:W-:-:S02]  /*12400*/  LEA.HI.X.SX32 R71, R73, R0, 0x2, P6 ;  /* 0x0000000049477211 */ /* 0x000fc400030f16ff */
[----:B------:R-:W-:Y:S01]  /*12410*/  LEA R72, P6, R77, R2, 0x2 ;  /* 0x000000024d487211 */ /* 0x000fe200078c10ff */
[----:B------:R5:W-:Y:S01]  /*12420*/  @P2 STG.E desc[UR18][R68.64], R98 ;  /* 0x0000006244002986 */ /* 0x000be2000c101912 */
[----:B-1----:R-:W-:Y:S01]  /*12430*/  ISETP.LT.AND P2, PT, R76, UR6, !P0 ;  /* 0x000000064c007c0c */ /* 0x002fe2000c741270 */
[----:B---3--:R-:W-:Y:S01]  /*12440*/  VIADD R74, R3, 0xa4 ;  /* 0x000000a4034a7836 */ /* 0x008fe20000000000 */
[C---:B------:R-:W-:Y:S01]  /*12450*/  LEA.HI.X.SX32 R73, R77.reuse, R0, 0x2, P6 ;  /* 0x000000004d497211 */ /* 0x040fe200030f16ff */
[----:B------:R-:W1:Y:S01]  /*12460*/  LDCU UR6, c[0x0][0x39c] ;  /* 0x00007380ff0677ac */ /* 0x000e620008000800 */
        /* <DEDUP_REMOVED lines=11> */
[----:B--2---:R-:W-:Y:S01]  /*12520*/  ISETP.LT.AND P5, PT, R74, UR4, !P0 ;  /* 0x000000044a007c0c */ /* 0x004fe2000c7a1270 */
[----:B------:R-:W2:Y:S01]  /*12530*/  LDCU UR4, c[0x0][0x39c] ;  /* 0x00007380ff0477ac */ /* 0x000ea20008000800 */
        /* <DEDUP_REMOVED lines=17> */
[----:B--2---:R-:W-:Y:S01]  /*12650*/  ISETP.LT.AND P2, PT, R76, UR4, !P0 ;  /* 0x000000044c007c0c */ /* 0x004fe2000c741270 */
[----:B------:R-:W2:Y:S01]  /*12660*/  LDCU UR4, c[0x0][0x39c] ;  /* 0x00007380ff0477ac */ /* 0x000ea20008000800 */
[C---:B------:R-:W-:Y:S01]  /*12670*/  VIADD R77, R79.reuse, UR5 ;  /* 0x000000054f4d7c36 */ /* 0x040fe20008000000 */
[----:B------:R4:W-:Y:S01]  /*12680*/  @P1 STG.E desc[UR18][R74.64], R104 ;  /* 0x000000684a001986 */ /* 0x0009e2000c101912 */
[----:B---3--:R-:W-:Y:S01]  /*12690*/  LEA R68, P1, R79, R2, 0x2 ;  /* 0x000000024f447211 */ /* 0x008fe200078210ff */
        /* <DEDUP_REMOVED lines=16> */
[----:B--2---:R-:W-:Y:S01]  /*127a0*/  ISETP.LT.AND P4, PT, R74, UR4, !P0 ;  /* 0x000000044a007c0c */ /* 0x004fe2000c781270 */
[----:B------:R-:W2:Y:S01]  /*127b0*/  LDCU UR4, c[0x0][0x39c] ;  /* 0x00007380ff0477ac */ /* 0x000ea20008000800 */
[----:B---3--:R-:W-:Y:S01]  /*127c0*/  VIADD R69, R3, 0xac ;  /* 0x000000ac03457836 */ /* 0x008fe20000000000 */
        /* <DEDUP_REMOVED lines=17> */
[----:B--2---:R-:W-:Y:S01]  /*128e0*/  ISETP.LT.AND P1, PT, R72, UR4, !P0 ;  /* 0x0000000448007c0c */ /* 0x004fe2000c721270 */
[----:B------:R-:W-:Y:S01]  /*128f0*/  VIADD R77, R77, UR5 ;  /* 0x000000054d4d7c36 */ /* 0x000fe20008000000 */
[----:B------:R-:W2:Y:S01]  /*12900*/  LDCU UR4, c[0x0][0x39c] ;  /* 0x00007380ff0477ac */ /* 0x000ea20008000800 */
[----:B------:R-:W-:-:S02]  /*12910*/  VIADD R72, R3, 0xaf ;  /* 0x000000af03487836 */ /* 0x000fc40000000000 */
[C---:B------:R-:W-:Y:S01]  /*12920*/  VIADD R73, R77.reuse, UR5 ;  /* 0x000000054d497c36 */ /* 0x040fe20008000000 */
[C---:B---3--:R-:W-:Y:S01]  /*12930*/  LEA R68, P6, R77.reuse, R2, 0x2 ;  /* 0x000000024d447211 */ /* 0x048fe200078c10ff */
        /* <DEDUP_REMOVED lines=10> */
[----:B--2---:R-:W-:Y:S01]  /*129e0*/  ISETP.LT.AND P4, PT, R76, UR4, !P0 ;  /* 0x000000044c007c0c */ /* 0x004fe2000c781270 */
[----:B---3--:R-:W-:Y:S01]  /*129f0*/  VIADD R74, R3, 0xb1 ;  /* 0x000000b1034a7836 */ /* 0x008fe20000000000 */
        /* <DEDUP_REMOVED lines=48> */
[C---:B------:R-:W-:Y:S01]  /*12d00*/  VIADD R75, R77.reuse, UR5 ;  /* 0x000000054d4b7c36 */ /* 0x040fe20008000000 */
[----:B------:R4:W-:Y:S01]  /*12d10*/  @P1 STG.E desc[UR18][R70.64], R119 ;  /* 0x0000007746001986 */ /* 0x0009e2000c101912 */
[C---:B------:R-:W-:Y:S01]  /*12d20*/  LEA R72, P1, R77.reuse, R2, 0x2 ;  /* 0x000000024d487211 */ /* 0x040fe200078210ff */
[----:B------:R-:W5:Y:S03]  /*12d30*/  LDCU UR7, c[0x0][0x39c] ;  /* 0x00007380ff0777ac */ /* 0x000f660008000800 */
[----:B------:R-:W-:-:S02]  /*12d40*/  LEA.HI.X.SX32 R73, R77, R0, 0x2, P1 ;  /* 0x000000004d497211 */ /* 0x000fc400008f16ff */
[----:B-1----:R-:W-:Y:S01]  /*12d50*/  ISETP.LT.AND P1, PT, R74, UR6, !P0 ;  /* 0x000000064a007c0c */ /* 0x002fe2000c721270 */
[----:B------:R-:W1:Y:S01]  /*12d60*/  LDCU UR6, c[0x0][0x39c] ;  /* 0x00007380ff0677ac */ /* 0x000e620008000800 */
[----:B---3--:R-:W-:Y:S01]  /*12d70*/  VIADD R69, R3, 0xb9 ;  /* 0x000000b903457836 */ /* 0x008fe20000000000 */
[C---:B------:R-:W-:Y:S01]  /*12d80*/  LEA R68, P6, R75.reuse, R2, 0x2 ;  /* 0x000000024b447211 */ /* 0x040fe200078c10ff */
[----:B----4-:R-:W-:Y:S01]  /*12d90*/  VIADD R71, R75, UR5 ;  /* 0x000000054b477c36 */ /* 0x010fe20008000000 */
        /* <DEDUP_REMOVED lines=11> */
[----:B-----5:R-:W-:Y:S01]  /*12e50*/  ISETP.LT.AND P4, PT, R75, UR7, !P0 ;  /* 0x000000074b007c0c */ /* 0x020fe2000c781270 */
[----:B------:R-:W4:Y:S01]  /*12e60*/  LDCU UR7, c[0x0][0x39c] ;  /* 0x00007380ff0777ac */ /* 0x000f220008000800 */
[C---:B------:R-:W-:Y:S01]  /*12e70*/  LEA.HI.X.SX32 R75, R77.reuse, R0, 0x2, P6 ;  /* 0x000000004d4b7211 */ /* 0x040fe200030f16ff */
[----:B------:R5:W-:Y:S01]  /*12e80*/  @P3 STG.E desc[UR18][R70.64], R122 ;  /* 0x0000007a46003986 */ /* 0x000be2000c101912 */
[----:B-1----:R-:W-:Y:S01]  /*12e90*/  ISETP.LT.AND P3, PT, R72, UR6, !P0 ;  /* 0x0000000648007c0c */ /* 0x002fe2000c761270 */
[----:B------:R-:W1:Y:S01]  /*12ea0*/  LDCU UR6, c[0x0][0x39c] ;  /* 0x00007380ff0677ac */ /* 0x000e620008000800 */
[----:B------:R-:W-:-:S02]  /*12eb0*/  VIADD R77, R77, UR5 ;  /* 0x000000054d4d7c36 */ /* 0x000fc40008000000 */
[----:B------:R-:W-:Y:S02]  /*12ec0*/  VIADD R72, R3, 0xbc ;  /* 0x000000bc03487836 */ /* 0x000fe40000000000 */
[C---:B------:R-:W-:Y:S01]  /*12ed0*/  VIADD R73, R77.reuse, UR5 ;  /* 0x000000054d497c36 */ /* 0x040fe20008000000 */
[C---:B---3--:R-:W-:Y:S01]  /*12ee0*/  LEA R68, P6, R77.reuse, R2, 0x2 ;  /* 0x000000024d447211 */ /* 0x048fe200078c10ff */
[----:B------:R3:W-:Y:S03]  /*12ef0*/  @P2 STG.E desc[UR18][R74.64], R123 ;  /* 0x0000007b4a002986 */ /* 0x0007e6000c101912 */
[----:B------:R-:W-:Y:S01]  /*12f00*/  LEA.HI.X.SX32 R69, R77, R0, 0x2, P6 ;  /* 0x000000004d457211 */ /* 0x000fe200030f16ff */
[C---:B------:R-:W-:Y:S01]  /*12f10*/  VIADD R77, R73.reuse, UR5 ;  /* 0x00000005494d7c36 */ /* 0x040fe20008000000 */
[----:B-----5:R-:W-:Y:S01]  /*12f20*/  LEA R70, P6, R73, R2, 0x2 ;  /* 0x0000000249467211 */ /* 0x020fe200078c10ff */
[----:B------:R-:W-:Y:S01]  /*12f30*/  VIADD R76, R3, 0xbd ;  /* 0x000000bd034c7836 */ /* 0x000fe20000000000 */
[----:B--2---:R-:W-:Y:S01]  /*12f40*/  ISETP.LT.AND P2, PT, R72, UR4, !P0 ;  /* 0x0000000448007c0c */ /* 0x004fe2000c741270 */
[----:B------:R-:W2:Y:S01]  /*12f50*/  LDCU UR4, c[0x0][0x39c] ;  /* 0x00007380ff0477ac */ /* 0x000ea20008000800 */
        /* <DEDUP_REMOVED lines=27> */
[----:B------:R-:W1:Y:S01]  /*13110*/  LDCU UR6, c[0x0][0x39c] ;  /* 0x00007380ff0677ac */ /* 0x000e620008000800 */
[----:B------:R-:W-:-:S02]  /*13120*/  LEA.HI.X.SX32 R73, R77, R0, 0x2, P6 ;  /* 0x000000004d497211 */ /* 0x000fc400030f16ff */
        /* <DEDUP_REMOVED lines=33> */
[----:B------:R3:W-:Y:S01]  /*13340*/  @P2 STG.E desc[UR18][R72.64], R5 ;  /* 0x0000000548002986 */ /* 0x0007e2000c101912 */
[----:B-----5:R-:W-:Y:S02]  /*13350*/  VIADD R71, R75, UR5 ;  /* 0x000000054b477c36 */ /* 0x020fe40008000000 */
[----:B-1----:R-:W-:Y:S01]  /*13360*/  ISETP.LT.AND P2, PT, R69, UR6, !P0 ;  /* 0x0000000645007c0c */ /* 0x002fe2000c741270 */
[----:B------:R-:W-:Y:S01]  /*13370*/  VIADD R4, R3, 0xc7 ;  /* 0x000000c703047836 */ /* 0x000fe20000000000 */
[----:B------:R-:W-:Y:S01]  /*13380*/  LEA.HI.X.SX32 R69, R75, R0, 0x2, P6 ;  /* 0x000000004b457211 */ /* 0x000fe200030f16ff */
[----:B------:R-:W1:Y:S01]  /*13390*/  LDCU UR6, c[0x0][0x39c] ;  /* 0x00007380ff0677ac */ /* 0x000e620008000800 */
[C---:B------:R-:W-:Y:S01]  /*133a0*/  LEA R70, P6, R71.reuse, R2, 0x2 ;  /* 0x0000000247467211 */ /* 0x040fe200078c10ff */
[----:B------:R-:W-:-:S02]  /*133b0*/  VIADD R77, R71, UR5 ;  /* 0x00000005474d7c36 */ /* 0x000fc40008000000 */
[----:B------:R5:W-:Y:S01]  /*133c0*/  @P1 STG.E desc[UR18][R68.64], R6 ;  /* 0x0000000644001986 */ /* 0x000be2000c101912 */
[----:B------:R-:W-:Y:S02]  /*133d0*/  LEA.HI.X.SX32 R71, R71, R0, 0x2, P6 ;  /* 0x0000000047477211 */ /* 0x000fe400030f16ff */
[----:B----4-:R-:W-:Y:S01]  /*133e0*/  ISETP.LT.AND P1, PT, R4, UR7, !P0 ;  /* 0x0000000704007c0c */ /* 0x010fe2000c721270 */
[----:B------:R-:W-:Y:S01]  /*133f0*/  VIADD R4, R3, 0xc8 ;  /* 0x000000c803047836 */ /* 0x000fe20000000000 */
[----:B------:R-:W-:Y:S01]  /*13400*/  LEA R74, P6, R77, R2, 0x2 ;  /* 0x000000024d4a7211 */ /* 0x000fe200078c10ff */
[----:B------:R4:W-:Y:S01]  /*13410*/  @P5 STG.E desc[UR18][R70.64], R7 ;  /* 0x0000000746005986 */ /* 0x0009e2000c101912 */
[----:B---3--:R-:W-:Y:S01]  /*13420*/  VIADD R5, R3, 0xc9 ;  /* 0x000000c903057836 */ /* 0x008fe20000000000 */
[----:B------:R-:W3:Y:S01]  /*13430*/  LDCU UR7, c[0x0][0x39c] ;  /* 0x00007380ff0777ac */ /* 0x000ee20008000800 */
[----:B--2---:R-:W-:Y:S02]  /*13440*/  ISETP.LT.AND P5, PT, R4, UR4, !P0 ;  /* 0x0000000404007c0c */ /* 0x004fe4000c7a1270 */
[C---:B------:R-:W-:Y:S01]  /*13450*/  LEA.HI.X.SX32 R75, R77.reuse, R0, 0x2, P6 ;  /* 0x000000004d4b7211 */ /* 0x040fe200030f16ff */
[----:B------:R-:W2:Y:S01]  /*13460*/  LDCU UR4, c[0x0][0x39c] ;  /* 0x00007380ff0477ac */ /* 0x000ea20008000800 */
[----:B------:R-:W-:-:S04]  /*13470*/  VIADD R77, R77, UR5 ;  /* 0x000000054d4d7c36 */ /* 0x000fc80008000000 */
[C---:B-----5:R-:W-:Y:S01]  /*13480*/  VIADD R69, R77.reuse, UR5 ;  /* 0x000000054d457c36 */ /* 0x060fe20008000000 */
[----:B------:R-:W-:Y:S01]  /*13490*/  LEA R4, P6, R77, R2, 0x2 ;  /* 0x000000024d047211 */ /* 0x000fe200078c10ff */
[----:B------:R5:W-:Y:S01]  /*134a0*/  @P4 STG.E desc[UR18][R74.64], R8 ;  /* 0x000000084a004986 */ /* 0x000be2000c101912 */
[----:B-1----:R-:W-:Y:S01]  /*134b0*/  ISETP.LT.AND P4, PT, R5, UR6, !P0 ;  /* 0x0000000605007c0c */ /* 0x002fe2000c781270 */
[----:B----4-:R-:W-:Y:S01]  /*134c0*/  VIADD R71, R69, UR5 ;  /* 0x0000000545477c36 */ /* 0x010fe20008000000 */
[----:B------:R-:W-:Y:S01]  /*134d0*/  LEA.HI.X.SX32 R5, R77, R0, 0x2, P6 ;  /* 0x000000004d057211 */ /* 0x000fe200030f16ff */
[----:B------:R-:W1:Y:S01]  /*134e0*/  LDCU UR6, c[0x0][0x39c] ;  /* 0x00007380ff0677ac */ /* 0x000e620008000800 */
[----:B------:R-:W-:Y:S01]  /*134f0*/  LEA R6, P6, R69, R2, 0x2 ;  /* 0x0000000245067211 */ /* 0x000fe200078c10ff */
[----:B------:R-:W-:Y:S02]  /*13500*/  VIADD R70, R3, 0xca ;  /* 0x000000ca03467836 */ /* 0x000fe40000000000 */
[----:B------:R4:W-:Y:S01]  /*13510*/  @P3 STG.E desc[UR18][R4.64], R9 ;  /* 0x0000000904003986 */ /* 0x0009e2000c101912 */
[----:B------:R-:W-:-:S02]  /*13520*/  LEA.HI.X.SX32 R7, R69, R0, 0x2, P6 ;  /* 0x0000000045077211 */ /* 0x000fc400030f16ff */
[----:B------:R-:W-:Y:S02]  /*13530*/  LEA R68, P6, R71, R2, 0x2 ;  /* 0x0000000247447211 */ /* 0x000fe400078c10ff */
[----:B--2---:R-:W-:Y:S01]  /*13540*/  ISETP.LT.AND P3, PT, R70, UR4, !P0 ;  /* 0x0000000446007c0c */ /* 0x004fe2000c761270 */
[----:B------:R-:W2:Y:S01]  /*13550*/  LDCU UR4, c[0x0][0x39c] ;  /* 0x00007380ff0477ac */ /* 0x000ea20008000800 */
[----:B-----5:R-:W-:Y:S01]  /*13560*/  VIADD R8, R3, 0xcb ;  /* 0x000000cb03087836 */ /* 0x020fe20000000000 */
[C---:B------:R-:W-:Y:S01]  /*13570*/  LEA.HI.X.SX32 R69, R71.reuse, R0, 0x2, P6 ;  /* 0x0000000047457211 */ /* 0x040fe200030f16ff */
[----:B------:R-:W-:Y:S01]  /*13580*/  VIADD R71, R71, UR5 ;  /* 0x0000000547477c36 */ /* 0x000fe20008000000 */
[----:B------:R5:W-:Y:S02]  /*13590*/  @P2 STG.E desc[UR18][R6.64], R10 ;  /* 0x0000000a06002986 */ /* 0x000be4000c101912 */
[----:B---3--:R-:W-:Y:S01]  /*135a0*/  ISETP.LT.AND P2, PT, R8, UR7, !P0 ;  /* 0x0000000708007c0c */ /* 0x008fe2000c741270 */
[----:B------:R-:W-:Y:S01]  /*135b0*/  VIADD R8, R3, 0xcc ;  /* 0x000000cc03087836 */ /* 0x000fe20000000000 */
[C---:B----4-:R-:W-:Y:S01]  /*135c0*/  LEA R4, P6, R71.reuse, R2, 0x2 ;  /* 0x0000000247047211 */ /* 0x050fe200078c10ff */
[----:B------:R-:W-:Y:S01]  /*135d0*/  VIADD R9, R71, UR5 ;  /* 0x0000000547097c36 */ /* 0x000fe20008000000 */
[----:B------:R-:W3:Y:S01]  /*135e0*/  LDCU UR7, c[0x0][0x39c] ;  /* 0x00007380ff0777ac */ /* 0x000ee20008000800 */
[----:B------:R4:W-:Y:S01]  /*135f0*/  @P1 STG.E desc[UR18][R68.64], R11 ;  /* 0x0000000b44001986 */ /* 0x0009e2000c101912 */
[----:B-1----:R-:W-:Y:S01]  /*13600*/  ISETP.LT.AND P1, PT, R8, UR6, !P0 ;  /* 0x0000000608007c0c */ /* 0x002fe2000c721270 */
[----:B------:R-:W-:Y:S01]  /*13610*/  VIADD R8, R3, 0xcd ;  /* 0x000000cd03087836 */ /* 0x000fe20000000000 */
[----:B------:R-:W-:Y:S01]  /*13620*/  LEA.HI.X.SX32 R5, R71, R0, 0x2, P6 ;  /* 0x0000000047057211 */ /* 0x000fe200030f16ff */
[C---:B------:R-:W-:Y:S01]  /*13630*/  VIADD R71, R9.reuse, UR5 ;  /* 0x0000000509477c36 */ /* 0x040fe20008000000 */
[C---:B-----5:R-:W-:Y:S01]  /*13640*/  LEA R6, P6, R9.reuse, R2, 0x2 ;  /* 0x0000000209067211 */ /* 0x060fe200078c10ff */
[----:B------:R-:W1:Y:S02]  /*13650*/  LDCU UR6, c[0x0][0x39c] ;  /* 0x00007380ff0677ac */ /* 0x000e640008000800 */
[----:B------:R-:W-:Y:S01]  /*13660*/  @P5 STG.E desc[UR18][R4.64], R12 ;  /* 0x0000000c04005986 */ /* 0x000fe2000c101912 */
[----:B------:R-:W-:-:S02]  /*13670*/  LEA.HI.X.SX32 R7, R9, R0, 0x2, P6 ;  /* 0x0000000009077211 */ /* 0x000fc400030f16ff */
[----:B--2---:R-:W-:Y:S01]  /*13680*/  ISETP.LT.AND P5, PT, R8, UR4, !P0 ;  /* 0x0000000408007c0c */ /* 0x004fe2000c7a1270 */
[C---:B----4-:R-:W-:Y:S01]  /*13690*/  VIADD R69, R71.reuse, UR5 ;  /* 0x0000000547457c36 */ /* 0x050fe20008000000 */
[----:B------:R-:W-:Y:S01]  /*136a0*/  LEA R8, P6, R71, R2, 0x2 ;  /* 0x0000000247087211 */ /* 0x000fe200078c10ff */
[----:B------:R-:W-:Y:S01]  /*136b0*/  VIADD R11, R3, 0xce ;  /* 0x000000ce030b7836 */ /* 0x000fe20000000000 */
[----:B------:R-:W2:Y:S02]  /*136c0*/  LDCU UR4, c[0x0][0x39c] ;  /* 0x00007380ff0477ac */ /* 0x000ea40008000800 */
[----:B------:R-:W-:Y:S02]  /*136d0*/  LEA.HI.X.SX32 R9, R71, R0, 0x2, P6 ;  /* 0x0000000047097211 */ /* 0x000fe400030f16ff */
[----:B------:R-:W-:Y:S01]  /*136e0*/  LEA R10, P6, R69, R2, 0x2 ;  /* 0x00000002450a7211 */ /* 0x000fe200078c10ff */
[----:B------:R4:W-:Y:S01]  /*136f0*/  @P4 STG.E desc[UR18][R6.64], R13 ;  /* 0x0000000d06004986 */ /* 0x0009e2000c101912 */
[----:B---3--:R-:W-:Y:S01]  /*13700*/  ISETP.LT.AND P4, PT, R11, UR7, !P0 ;  /* 0x000000070b007c0c */ /* 0x008fe2000c781270 */
[----:B------:R-:W-:Y:S01]  /*13710*/  VIADD R68, R3, 0xcf ;  /* 0x000000cf03447836 */ /* 0x000fe20000000000 */
[C---:B------:R-:W-:Y:S01]  /*13720*/  LEA.HI.X.SX32 R11, R69.reuse, R0, 0x2, P6 ;  /* 0x00000000450b7211 */ /* 0x040fe200030f16ff */
[----:B------:R-:W3:Y:S01]  /*13730*/  LDCU UR7, c[0x0][0x39c] ;  /* 0x00007380ff0777ac */ /* 0x000ee20008000800 */
[----:B------:R-:W-:Y:S01]  /*13740*/  VIADD R69, R69, UR5 ;  /* 0x0000000545457c36 */ /* 0x000fe20008000000 */
[----:B------:R5:W-:Y:S01]  /*13750*/  @P3 STG.E desc[UR18][R8.64], R14 ;  /* 0x0000000e08003986 */ /* 0x000be2000c101912 */
[----:B-1----:R-:W-:Y:S01]  /*13760*/  ISETP.LT.AND P3, PT, R68, UR6, !P0 ;  /* 0x0000000644007c0c */ /* 0x002fe2000c761270 */
[----:B------:R-:W1:Y:S02]  /*13770*/  LDCU UR6, c[0x0][0x39c] ;  /* 0x00007380ff0677ac */ /* 0x000e640008000800 */
[----:B------:R1:W-:Y:S01]  /*13780*/  @P2 STG.E desc[UR18][R10.64], R15 ;  /* 0x0000000f0a002986 */ /* 0x0003e2000c101912 */
[C---:B----4-:R-:W-:Y:S01]  /*13790*/  VIADD R13, R69.reuse, UR5 ;  /* 0x00000005450d7c36 */ /* 0x050fe20008000000 */
[----:B------:R-:W-:Y:S01]  /*137a0*/  LEA R4, P2, R69, R2, 0x2 ;  /* 0x0000000245047211 */ /* 0x000fe200078410ff */
[----:B------:R-:W-:-:S03]  /*137b0*/  VIADD R7, R3, 0xd0 ;  /* 0x000000d003077836 */ /* 0x000fc60000000000 */
[----:B------:R-:W-:Y:S02]  /*137c0*/  LEA R6, P6, R13, R2, 0x2 ;  /* 0x000000020d067211 */ /* 0x000fe400078c10ff */
[-C--:B------:R-:W-:Y:S01]  /*137d0*/  LEA.HI.X.SX32 R5, R69, R0.reuse, 0x2, P2 ;  /* 0x0000000045057211 */ /* 0x080fe200010f16ff */
[----:B-----5:R-:W-:Y:S01]  /*137e0*/  VIADD R8, R3, 0xd1 ;  /* 0x000000d103087836 */ /* 0x020fe20000000000 */
[----:B--2---:R-:W-:Y:S01]  /*137f0*/  ISETP.LT.AND P2, PT, R7, UR4, !P0 ;  /* 0x0000000407007c0c */ /* 0x004fe2000c741270 */
[----:B------:R-:W2:Y:S01]  /*13800*/  LDCU UR4, c[0x0][0x39c] ;  /* 0x00007380ff0477ac */ /* 0x000ea20008000800 */
[C---:B------:R-:W-:Y:S01]  /*13810*/  LEA.HI.X.SX32 R7, R13.reuse, R0, 0x2, P6 ;  /* 0x000000000d077211 */ /* 0x040fe200030f16ff */
[----:B------:R-:W-:Y:S01]  /*13820*/  VIADD R13, R13, UR5 ;  /* 0x000000050d0d7c36 */ /* 0x000fe20008000000 */
[----:B------:R4:W-:Y:S01]  /*13830*/  @P1 STG.E desc[UR18][R4.64], R16 ;  /* 0x0000001004001986 */ /* 0x0009e2000c101912 */
[----:B---3--:R-:W-:Y:S01]  /*13840*/  ISETP.LT.AND P1, PT, R8, UR7, !P0 ;  /* 0x0000000708007c0c */ /* 0x008fe2000c721270 */
[----:B-1----:R-:W-:Y:S01]  /*13850*/  VIADD R10, R3, 0xd2 ;  /* 0x000000d2030a7836 */ /* 0x002fe20000000000 */
[----:B------:R-:W1:Y:S01]  /*13860*/  LDCU UR7, c[0x0][0x39c] ;  /* 0x00007380ff0777ac */ /* 0x000e620008000800 */
[----:B------:R3:W-:Y:S01]  /*13870*/  @P5 STG.E desc[UR18][R6.64], R17 ;  /* 0x0000001106005986 */ /* 0x0007e2000c101912 */
[C---:B------:R-:W-:Y:S01]  /*13880*/  LEA R8, P5, R13.reuse, R2, 0x2 ;  /* 0x000000020d087211 */ /* 0x040fe200078a10ff */
[----:B------:R-:W-:-:S03]  /*13890*/  VIADD R11, R13, UR5 ;  /* 0x000000050d0b7c36 */ /* 0x000fc60008000000 */
[----:B------:R-:W-:Y:S02]  /*138a0*/  LEA.HI.X.SX32 R9, R13, R0, 0x2, P5 ;  /* 0x000000000d097211 */ /* 0x000fe400028f16ff */
[----:B------:R-:W-:Y:S01]  /*138b0*/  ISETP.LT.AND P5, PT, R10, UR6, !P0 ;  /* 0x000000060a007c0c */ /* 0x000fe2000c7a1270 */
[----:B------:R-:W5:Y:S01]  /*138c0*/  LDCU UR6, c[0x0][0x39c] ;  /* 0x00007380ff0677ac */ /* 0x000f620008000800 */
[----:B----4-:R-:W-:Y:S01]  /*138d0*/  VIADD R5, R3, 0xd3 ;  /* 0x000000d303057836 */ /* 0x010fe20000000000 */
[C---:B------:R-:W-:Y:S01]  /*138e0*/  LEA R4, P6, R11.reuse, R2, 0x2 ;  /* 0x000000020b047211 */ /* 0x040fe200078c10ff */
[----:B---3--:R-:W-:Y:S01]  /*138f0*/  VIADD R7, R11, UR5 ;  /* 0x000000050b077c36 */ /* 0x008fe20008000000 */
        /* <DEDUP_REMOVED lines=11> */
[----:B-1----:R-:W-:Y:S01]  /*139b0*/  ISETP.LT.AND P3, PT, R11, UR7, !P0 ;  /* 0x000000070b007c0c */ /* 0x002fe2000c761270 */
[----:B------:R-:W1:Y:S01]  /*139c0*/  LDCU UR7, c[0x0][0x39c] ;  /* 0x00007380ff0777ac */ /* 0x000e620008000800 */
[C---:B------:R-:W-:Y:S01]  /*139d0*/  LEA.HI.X.SX32 R11, R13.reuse, R0, 0x2, P6 ;  /* 0x000000000d0b7211 */ /* 0x040fe200030f16ff */
[----:B------:R4:W-:Y:S01]  /*139e0*/  @P2 STG.E desc[UR18][R6.64], R20 ;  /* 0x0000001406002986 */ /* 0x0009e2000c101912 */
[----:B-----5:R-:W-:Y:S01]  /*139f0*/  ISETP.LT.AND P2, PT, R8, UR6, !P0 ;  /* 0x0000000608007c0c */ /* 0x020fe2000c741270 */
[----:B------:R-:W-:Y:S01]  /*13a00*/  VIADD R13, R13, UR5 ;  /* 0x000000050d0d7c36 */ /* 0x000fe20008000000 */
[----:B------:R-:W5:Y:S01]  /*13a10*/  LDCU UR6, c[0x0][0x39c] ;  /* 0x00007380ff0677ac */ /* 0x000f620008000800 */
[----:B------:R-:W-:-:S02]  /*13a20*/  VIADD R8, R3, 0xd6 ;  /* 0x000000d603087836 */ /* 0x000fc40000000000 */
[C---:B------:R-:W-:Y:S01]  /*13a30*/  VIADD R9, R13.reuse, UR5 ;  /* 0x000000050d097c36 */ /* 0x040fe20008000000 */
[C---:B---3--:R-:W-:Y:S01]  /*13a40*/  LEA R4, P6, R13.reuse, R2, 0x2 ;  /* 0x000000020d047211 */ /* 0x048fe200078c10ff */
[----:B------:R3:W-:Y:S03]  /*13a50*/  @P1 STG.E desc[UR18][R10.64], R21 ;  /* 0x000000150a001986 */ /* 0x0007e6000c101912 */
[----:B------:R-:W-:Y:S01]  /*13a60*/  LEA.HI.X.SX32 R5, R13, R0, 0x2, P6 ;  /* 0x000000000d057211 */ /* 0x000fe200030f16ff */
[C---:B------:R-:W-:Y:S01]  /*13a70*/  VIADD R13, R9.reuse, UR5 ;  /* 0x00000005090d7c36 */ /* 0x040fe20008000000 */
[----:B----4-:R-:W-:Y:S02]  /*13a80*/  LEA R6, P6, R9, R2, 0x2 ;  /* 0x0000000209067211 */ /* 0x010fe400078c10ff */
[----:B--2---:R-:W-:Y:S01]  /*13a90*/  ISETP.LT.AND P1, PT, R8, UR4, !P0 ;  /* 0x0000000408007c0c */ /* 0x004fe2000c721270 */
[----:B------:R-:W2:Y:S01]  /*13aa0*/  LDCU UR4, c[0x0][0x39c] ;  /* 0x00007380ff0477ac */ /* 0x000ea20008000800 */
[----:B------:R-:W-:Y:S01]  /*13ab0*/  VIADD R12, R3, 0xd7 ;  /* 0x000000d7030c7836 */ /* 0x000fe20000000000 */
[----:B------:R-:W-:-:S02]  /*13ac0*/  LEA.HI.X.SX32 R7, R9, R0, 0x2, P6 ;  /* 0x0000000009077211 */ /* 0x000fc400030f16ff */
[----:B------:R-:W-:Y:S01]  /*13ad0*/  LEA R8, P6, R13, R2, 0x2 ;  /* 0x000000020d087211 */ /* 0x000fe200078c10ff */
[----:B------:R4:W-:Y:S01]  /*13ae0*/  @P5 STG.E desc[UR18][R4.64], R22 ;  /* 0x0000001604005986 */ /* 0x0009e2000c101912 */
[----:B-----5:R-:W-:Y:S01]  /*13af0*/  ISETP.LT.AND P5, PT, R12, UR6, !P0 ;  /* 0x000000060c007c0c */ /* 0x020fe2000c7a1270 */
[----:B---3--:R-:W-:Y:S01]  /*13b00*/  VIADD R10, R3, 0xd8 ;  /* 0x000000d8030a7836 */ /* 0x008fe20000000000 */
[C---:B------:R-:W-:Y:S01]  /*13b10*/  LEA.HI.X.SX32 R9, R13.reuse, R0, 0x2, P6 ;  /* 0x000000000d097211 */ /* 0x040fe200030f16ff */
[----:B------:R-:W3:Y:S01]  /*13b20*/  LDCU UR6, c[0x0][0x39c] ;  /* 0x00007380ff0677ac */ /* 0x000ee20008000800 */
[----:B------:R-:W-:Y:S01]  /*13b30*/  VIADD R13, R13, UR5 ;  /* 0x000000050d0d7c36 */ /* 0x000fe20008000000 */
[----:B------:R5:W-:Y:S01]  /*13b40*/  @P4 STG.E desc[UR18][R6.64], R23 ;  /* 0x0000001706004986 */ /* 0x000be2000c101912 */
[----:B-1----:R-:W-:Y:S01]  /*13b50*/  ISETP.LT.AND P4, PT, R10, UR7, !P0 ;  /* 0x000000070a007c0c */ /* 0x002fe2000c781270 */
[----:B------:R-:W1:Y:S01]  /*13b60*/  LDCU UR7, c[0x0][0x39c] ;  /* 0x00007380ff0777ac */ /* 0x000e620008000800 */
[----:B------:R-:W-:-:S02]  /*13b70*/  VIADD R11, R13, UR5 ;  /* 0x000000050d0b7c36 */ /* 0x000fc40008000000 */
[----:B------:R-:W-:Y:S01]  /*13b80*/  VIADD R10, R3, 0xd9 ;  /* 0x000000d9030a7836 */ /* 0x000fe20000000000 */
[C---:B----4-:R-:W-:Y:S01]  /*13b90*/  LEA R4, P6, R13.reuse, R2, 0x2 ;  /* 0x000000020d047211 */ /* 0x050fe200078c10ff */
[----:B------:R4:W-:Y:S03]  /*13ba0*/  @P3 STG.E desc[UR18][R8.64], R24 ;  /* 0x0000001808003986 */ /* 0x0009e6000c101912 */
[----:B------:R-:W-:Y:S01]  /*13bb0*/  LEA.HI.X.SX32 R5, R13, R0, 0x2, P6 ;  /* 0x000000000d057211 */ /* 0x000fe200030f16ff */
[C---:B------:R-:W-:Y:S01]  /*13bc0*/  VIADD R13, R11.reuse, UR5 ;  /* 0x000000050b0d7c36 */ /* 0x040fe20008000000 */
[----:B-----5:R-:W-:Y:S02]  /*13bd0*/  LEA R6, P6, R11, R2, 0x2 ;  /* 0x000000020b067211 */ /* 0x020fe400078c10ff */
[----:B--2---:R-:W-:Y:S01]  /*13be0*/  ISETP.LT.AND P3, PT, R10, UR4, !P0 ;  /* 0x000000040a007c0c */ /* 0x004fe2000c761270 */
[----:B------:R-:W2:Y:S01]  /*13bf0*/  LDCU UR4, c[0x0][0x39c] ;  /* 0x00007380ff0477ac */ /* 0x000ea20008000800 */
[----:B------:R-:W-:Y:S01]  /*13c00*/  VIADD R10, R3, 0xda ;  /* 0x000000da030a7836 */ /* 0x000fe20000000000 */
[----:B------:R-:W-:Y:S01]  /*13c10*/  LEA.HI.X.SX32 R7, R11, R0, 0x2, P6 ;  /* 0x000000000b077211 */ /* 0x000fe200030f16ff */
[C---:B------:R-:W-:Y:S01]  /*13c20*/  VIADD R15, R13.reuse, UR5 ;  /* 0x000000050d0f7c36 */ /* 0x040fe20008000000 */
[----:B----4-:R-:W-:Y:S01]  /*13c30*/  LEA R8, P6, R13, R2, 0x2 ;  /* 0x000000020d087211 */ /* 0x010fe200078c10ff */
[----:B------:R4:W-:Y:S01]  /*13c40*/  @P2 STG.E desc[UR18][R4.64], R25 ;  /* 0x0000001904002986 */ /* 0x0009e2000c101912 */
[----:B---3--:R-:W-:Y:S01]  /*13c50*/  ISETP.LT.AND P2, PT, R10, UR6, !P0 ;  /* 0x000000060a007c0c */ /* 0x008fe2000c741270 */
[----:B------:R-:W-:Y:S01]  /*13c60*/  VIADD R11, R3, 0xdb ;  /* 0x000000db030b7836 */ /* 0x000fe20000000000 */
[----:B------:R-:W-:Y:S01]  /*13c70*/  LEA.HI.X.SX32 R9, R13, R0, 0x2, P6 ;  /* 0x000000000d097211 */ /* 0x000fe200030f16ff */
[----:B------:R-:W3:Y:S01]  /*13c80*/  LDCU UR6, c[0x0][0x39c] ;  /* 0x00007380ff0677ac */ /* 0x000ee20008000800 */
[----:B------:R-:W-:Y:S01]  /*13c90*/  LEA R10, P6, R15, R2, 0x2 ;  /* 0x000000020f0a7211 */ /* 0x000fe200078c10ff */
[----:B------:R5:W-:Y:S01]  /*13ca0*/  @P1 STG.E desc[UR18][R6.64], R26 ;  /* 0x0000001a06001986 */ /* 0x000be2000c101912 */
[----:B-1----:R-:W-:Y:S01]  /*13cb0*/  ISETP.LT.AND P1, PT, R11, UR7, !P0 ;  /* 0x000000070b007c0c */ /* 0x002fe2000c721270 */
[----:B------:R-:W-:Y:S01]  /*13cc0*/  VIADD R12, R3, 0xdc ;  /* 0x000000dc030c7836 */ /* 0x000fe20000000000 */
[C---:B------:R-:W-:Y:S01]  /*13cd0*/  LEA.HI.X.SX32 R11, R15.reuse, R0, 0x2, P6 ;  /* 0x000000000f0b7211 */ /* 0x040fe200030f16ff */
[----:B------:R-:W1:Y:S01]  /*13ce0*/  LDCU UR7, c[0x0][0x39c] ;  /* 0x00007380ff0777ac */ /* 0x000e620008000800 */
[----:B------:R-:W-:Y:S01]  /*13cf0*/  VIADD R15, R15, UR5 ;  /* 0x000000050f0f7c36 */ /* 0x000fe20008000000 */
[----:B------:R3:W-:Y:S01]  /*13d00*/  @P5 STG.E desc[UR18][R8.64], R27 ;  /* 0x0000001b08005986 */ /* 0x0007e2000c101912 */
[----:B--2---:R-:W-:Y:S01]  /*13d10*/  ISETP.LT.AND P5, PT, R12, UR4, !P0 ;  /* 0x000000040c007c0c */ /* 0x004fe2000c7a1270 */
[----:B------:R-:W2:Y:S01]  /*13d20*/  LDCU UR4, c[0x0][0x39c] ;  /* 0x00007380ff0477ac */ /* 0x000ea20008000800 */
        /* <DEDUP_REMOVED lines=12> */
[----:B-1----:R-:W-:Y:S01]  /*13df0*/  VIADD R10, R3, 0xdf ;  /* 0x000000df030a7836 */ /* 0x002fe20000000000 */
[----:B------:R-:W-:Y:S01]  /*13e00*/  ISETP.LT.AND P3, PT, R8, UR7, !P0 ;  /* 0x0000000708007c0c */ /* 0x000fe2000c761270 */
[----:B------:R-:W1:Y:S01]  /*13e10*/  LDCU UR7, c[0x0][0x39c] ;  /* 0x00007380ff0777ac */ /* 0x000e620008000800 */
[----:B------:R5:W-:Y:S01]  /*13e20*/  @P2 STG.E desc[UR18][R6.64], R30 ;  /* 0x0000001e06002986 */ /* 0x000be2000c101912 */
[C---:B------:R-:W-:Y:S01]  /*13e30*/  LEA R8, P2, R13.reuse, R2, 0x2 ;  /* 0x000000020d087211 */ /* 0x040fe200078410ff */
[----:B------:R-:W-:-:S03]  /*13e40*/  VIADD R11, R13, UR5 ;  /* 0x000000050d0b7c36 */ /* 0x000fc60008000000 */
[----:B------:R-:W-:Y:S02]  /*13e50*/  LEA.HI.X.SX32 R9, R13, R0, 0x2, P2 ;  /* 0x000000000d097211 */ /* 0x000fe400010f16ff */
[----:B--2---:R-:W-:Y:S01]  /*13e60*/  ISETP.LT.AND P2, PT, R10, UR4, !P0 ;  /* 0x000000040a007c0c */ /* 0x004fe2000c741270 */
[----:B------:R-:W2:Y:S01]  /*13e70*/  LDCU UR4, c[0x0][0x39c] ;  /* 0x00007380ff0477ac */ /* 0x000ea20008000800 */
        /* <DEDUP_REMOVED lines=14> */
[----:B-1----:R-:W-:Y:S01]  /*13f60*/  ISETP.LT.AND P5, PT, R11, UR7, !P0 ;  /* 0x000000070b007c0c */ /* 0x002fe2000c7a1270 */
[----:B------:R-:W1:Y:S01]  /*13f70*/  LDCU UR7, c[0x0][0x39c] ;  /* 0x00007380ff0777ac */ /* 0x000e620008000800 */
[C---:B------:R-:W-:Y:S01]  /*13f80*/  LEA.HI.X.SX32 R11, R13.reuse, R0, 0x2, P6 ;  /* 0x000000000d0b7211 */ /* 0x040fe200030f16ff */
[----:B------:R5:W-:Y:S01]  /*13f90*/  @P4 STG.E desc[UR18][R6.64], R33 ;  /* 0x0000002106004986 */ /* 0x000be2000c101912 */
[----:B--2---:R-:W-:Y:S01]  /*13fa0*/  ISETP.LT.AND P4, PT, R8, UR4, !P0 ;  /* 0x0000000408007c0c */ /* 0x004fe2000c781270 */
[----:B------:R-:W-:Y:S01]  /*13fb0*/  VIADD R13, R13, UR5 ;  /* 0x000000050d0d7c36 */ /* 0x000fe20008000000 */
[----:B------:R-:W2:Y:S01]  /*13fc0*/  LDCU UR4, c[0x0][0x39c] ;  /* 0x00007380ff0477ac */ /* 0x000ea20008000800 */
        /* <DEDUP_REMOVED lines=13> */
[----:B--2---:R-:W-:Y:S01]  /*140a0*/  ISETP.LT.AND P2, PT, R12, UR4, !P0 ;  /* 0x000000040c007c0c */ /* 0x004fe2000c741270 */
[----:B----4-:R-:W-:Y:S01]  /*140b0*/  VIADD R10, R3, 0xe5 ;  /* 0x000000e5030a7836 */ /* 0x010fe20000000000 */
[C---:B------:R-:W-:Y:S01]  /*140c0*/  LEA.HI.X.SX32 R9, R13.reuse, R0, 0x2, P6 ;  /* 0x000000000d097211 */ /* 0x040fe200030f16ff */
[----:B------:R-:W2:Y:S01]  /*140d0*/  LDCU UR4, c[0x0][0x39c] ;  /* 0x00007380ff0477ac */ /* 0x000ea20008000800 */
[----:B------:R-:W-:Y:S01]  /*140e0*/  VIADD R13, R13, UR5 ;  /* 0x000000050d0d7c36 */ /* 0x000fe20008000000 */
[----:B------:R4:W-:Y:S01]  /*140f0*/  @P1 STG.E desc[UR18][R6.64], R36 ;  /* 0x0000002406001986 */ /* 0x0009e2000c101912 */
[----:B-1----:R-:W-:Y:S01]  /*14100*/  ISETP.LT.AND P1, PT, R10, UR7, !P0 ;  /* 0x000000070a007c0c */ /* 0x002fe2000c721270 */
[----:B------:R-:W1:Y:S01]  /*14110*/  LDCU UR7, c[0x0][0x39c] ;  /* 0x00007380ff0777ac */ /* 0x000e620008000800 */
        /* <DEDUP_REMOVED lines=98> */
[----:B--2---:R-:W-:Y:S01]  /*14740*/  ISETP.LT.AND P2, PT, R10, UR4, !P0 ;  /* 0x000000040a007c0c */ /* 0x004fe2000c741270 */
[----:B------:R-:W2:Y:S01]  /*14750*/  LDCU UR4, c[0x0][0x39c] ;  /* 0x00007380ff0477ac */ /* 0x000ea20008000800 */
        /* <DEDUP_REMOVED lines=33> */
[C---:B------:R-:W-:Y:S01]  /*14970*/  VIADD R11, R13.reuse, UR5 ;  /* 0x000000050d0b7c36 */ /* 0x040fe20008000000 */
[----:B------:R1:W-:Y:S01]  /*14980*/  @P1 STG.E desc[UR18][R6.64], R56 ;  /* 0x0000003806001986 */ /* 0x0003e2000c101912 */
[C---:B------:R-:W-:Y:S01]  /*14990*/  LEA R8, P1, R13.reuse, R2, 0x2 ;  /* 0x000000020d087211 */ /* 0x040fe200078210ff */
[----:B------:R-:W5:Y:S03]  /*149a0*/  LDCU UR7, c[0x0][0x39c] ;  /* 0x00007380ff0777ac */ /* 0x000f660008000800 */
[----:B------:R-:W-:-:S02]  /*149b0*/  LEA.HI.X.SX32 R9, R13, R0, 0x2, P1 ;  /* 0x000000000d097211 */ /* 0x000fc400008f16ff */
[----:B--2---:R-:W-:Y:S01]  /*149c0*/  ISETP.LT.AND P1, PT, R10, UR4, !P0 ;  /* 0x000000040a007c0c */ /* 0x004fe2000c721270 */
[----:B------:R-:W2:Y:S01]  /*149d0*/  LDCU UR4, c[0x0][0x39c] ;  /* 0x00007380ff0477ac */ /* 0x000ea20008000800 */
[----:B----4-:R-:W-:Y:S01]  /*149e0*/  VIADD R5, R3, 0xfa ;  /* 0x000000fa03057836 */ /* 0x010fe20000000000 */
[C---:B------:R-:W-:Y:S01]  /*149f0*/  LEA R4, P6, R11.reuse, R2, 0x2 ;  /* 0x000000020b047211 */ /* 0x040fe200078c10ff */
[----:B-1----:R-:W-:Y:S01]  /*14a00*/  VIADD R7, R11, UR5 ;  /* 0x000000050b077c36 */ /* 0x002fe20008000000 */
[----:B------:R1:W-:Y:S02]  /*14a10*/  @P5 STG.E desc[UR18][R8.64], R57 ;  /* 0x0000003908005986 */ /* 0x0003e4000c101912 */
[----:B---3--:R-:W-:Y:S01]  /*14a20*/  ISETP.LT.AND P5, PT, R5, UR6, !P0 ;  /* 0x0000000605007c0c */ /* 0x008fe2000c7a1270 */
[----:B------:R-:W3:Y:S01]  /*14a30*/  LDCU UR6, c[0x0][0x39c] ;  /* 0x00007380ff0677ac */ /* 0x000ee20008000800 */
[----:B------:R-:W-:Y:S01]  /*14a40*/  LEA.HI.X.SX32 R5, R11, R0, 0x2, P6 ;  /* 0x000000000b057211 */ /* 0x000fe200030f16ff */
[C---:B------:R-:W-:Y:S01]  /*14a50*/  VIADD R11, R7.reuse, UR5 ;  /* 0x00000005070b7c36 */ /* 0x040fe20008000000 */
[----:B------:R-:W-:Y:S01]  /*14a60*/  LEA R6, P6, R7, R2, 0x2 ;  /* 0x0000000207067211 */ /* 0x000fe200078c10ff */
[----:B------:R-:W-:-:S02]  /*14a70*/  VIADD R10, R3, 0xfb ;  /* 0x000000fb030a7836 */ /* 0x000fc40000000000 */
[----:B------:R-:W-:Y:S01]  /*14a80*/  VIADD R13, R11, UR5 ;  /* 0x000000050b0d7c36 */ /* 0x000fe20008000000 */
[----:B------:R-:W-:Y:S01]  /*14a90*/  LEA.HI.X.SX32 R7, R7, R0, 0x2, P6 ;  /* 0x0000000007077211 */ /* 0x000fe200030f16ff */
[----:B-1----:R-:W-:Y:S01]  /*14aa0*/  VIADD R9, R3, 0xfc ;  /* 0x000000fc03097836 */ /* 0x002fe20000000000 */
[----:B------:R-:W-:Y:S01]  /*14ab0*/  LEA R8, P6, R11, R2, 0x2 ;  /* 0x000000020b087211 */ /* 0x000fe200078c10ff */
[----:B------:R1:W-:Y:S01]  /*14ac0*/  @P4 STG.E desc[UR18][R4.64], R58 ;  /* 0x0000003a04004986 */ /* 0x0003e2000c101912 */
[----:B------:R-:W-:Y:S01]  /*14ad0*/  VIADD R15, R13, UR5 ;  /* 0x000000050d0f7c36 */ /* 0x000fe20008000000 */
[----:B-----5:R-:W-:Y:S02]  /*14ae0*/  ISETP.LT.AND P4, PT, R10, UR7, !P0 ;  /* 0x000000070a007c0c */ /* 0x020fe4000c781270 */
[----:B------:R4:W-:Y:S01]  /*14af0*/  @P3 STG.E desc[UR18][R6.64], R59 ;  /* 0x0000003b06003986 */ /* 0x0009e2000c101912 */
[----:B--2---:R-:W-:Y:S01]  /*14b00*/  ISETP.LT.AND P3, PT, R9, UR4, !P0 ;  /* 0x0000000409007c0c */ /* 0x004fe2000c761270 */
[----:B------:R-:W-:Y:S01]  /*14b10*/  VIADD R17, R15, UR5 ;  /* 0x000000050f117c36 */ /* 0x000fe20008000000 */
[----:B------:R-:W-:Y:S01]  /*14b20*/  LEA.HI.X.SX32 R9, R11, R0, 0x2, P6 ;  /* 0x000000000b097211 */ /* 0x000fe200030f16ff */
[----:B------:R-:W2:Y:S01]  /*14b30*/  LDCU UR4, c[0x0][0x39c] ;  /* 0x00007380ff0477ac */ /* 0x000ea20008000800 */
[----:B------:R-:W-:Y:S01]  /*14b40*/  LEA R10, P6, R13, R2, 0x2 ;  /* 0x000000020d0a7211 */ /* 0x000fe200078c10ff */
[----:B-1----:R-:W-:-:S03]  /*14b50*/  VIADD R4, R3, 0xfd ;  /* 0x000000fd03047836 */ /* 0x002fc60000000000 */
[----:B------:R-:W-:Y:S01]  /*14b60*/  LEA.HI.X.SX32 R11, R13, R0, 0x2, P6 ;  /* 0x000000000d0b7211 */ /* 0x000fe200030f16ff */
[----:B------:R1:W-:Y:S01]  /*14b70*/  @P2 STG.E desc[UR18][R8.64], R60 ;  /* 0x0000003c08002986 */ /* 0x0003e2000c101912 */
[----:B------:R-:W-:Y:S01]  /*14b80*/  VIADD R13, R17, UR5 ;  /* 0x00000005110d7c36 */ /* 0x000fe20008000000 */
[----:B---3--:R-:W-:Y:S01]  /*14b90*/  ISETP.LT.AND P2, PT, R4, UR6, !P0 ;  /* 0x0000000604007c0c */ /* 0x008fe2000c741270 */
[----:B------:R-:W3:Y:S02]  /*14ba0*/  LDCU UR6, c[0x0][0x39c] ;  /* 0x00007380ff0677ac */ /* 0x000ee40008000800 */
[----:B------:R-:W-:Y:S01]  /*14bb0*/  VIADD R19, R13, UR5 ;  /* 0x000000050d137c36 */ /* 0x000fe20008000000 */
[----:B------:R5:W-:Y:S01]  /*14bc0*/  @P1 STG.E desc[UR18][R10.64], R61 ;  /* 0x0000003d0a001986 */ /* 0x000be2000c101912 */
[-C--:B------:R-:W-:Y:S02]  /*14bd0*/  LEA R4, P1, R15, R2.reuse, 0x2 ;  /* 0x000000020f047211 */ /* 0x080fe400078210ff */
[----:B----4-:R-:W-:Y:S01]  /*14be0*/  LEA R6, P6, R17, R2, 0x2 ;  /* 0x0000000211067211 */ /* 0x010fe200078c10ff */
[----:B------:R-:W-:Y:S01]  /*14bf0*/  VIADD R21, R19, UR5 ;  /* 0x0000000513157c36 */ /* 0x000fe20008000000 */
[----:B------:R-:W-:-:S02]  /*14c00*/  LEA.HI.X.SX32 R5, R15, R0, 0x2, P1 ;  /* 0x000000000f057211 */ /* 0x000fc400008f16ff */
[----:B------:R-:W-:Y:S01]  /*14c10*/  LEA.HI.X.SX32 R7, R17, R0, 0x2, P6 ;  /* 0x0000000011077211 */ /* 0x000fe200030f16ff */
[----:B------:R-:W-:Y:S01]  /*14c20*/  VIADD R15, R21, UR5 ;  /* 0x00000005150f7c36 */ /* 0x000fe20008000000 */
[-C--:B-1----:R-:W-:Y:S01]  /*14c30*/  LEA R8, P6, R13, R2.reuse, 0x2 ;  /* 0x000000020d087211 */ /* 0x082fe200078c10ff */
[----:B------:R-:W-:Y:S01]  /*14c40*/  VIADD R14, R3, 0xfe ;  /* 0x000000fe030e7836 */ /* 0x000fe20000000000 */
[----:B------:R-:W-:Y:S01]  /*14c50*/  LEA R12, P1, R19, R2, 0x2 ;  /* 0x00000002130c7211 */ /* 0x000fe200078210ff */
[----:B------:R-:W-:Y:S01]  /*14c60*/  VIADD R3, R3, 0xff ;  /* 0x000000ff03037836 */ /* 0x000fe20000000000 */
[----:B------:R-:W-:Y:S02]  /*14c70*/  LEA.HI.X.SX32 R9, R13, R0, 0x2, P6 ;  /* 0x000000000d097211 */ /* 0x000fe400030f16ff */
[----:B-----5:R-:W-:Y:S02]  /*14c80*/  LEA R10, P6, R15, R2, 0x2 ;  /* 0x000000020f0a7211 */ /* 0x020fe400078c10ff */
[----:B------:R-:W-:-:S02]  /*14c90*/  LEA.HI.X.SX32 R13, R19, R0, 0x2, P1 ;  /* 0x00000000130d7211 */ /* 0x000fc400008f16ff */
[----:B--2---:R-:W-:Y:S02]  /*14ca0*/  ISETP.LT.AND P1, PT, R14, UR4, !P0 ;  /* 0x000000040e007c0c */ /* 0x004fe4000c721270 */
[----:B---3--:R-:W-:Y:S02]  /*14cb0*/  ISETP.LT.AND P0, PT, R3, UR6, !P0 ;  /* 0x0000000603007c0c */ /* 0x008fe4000c701270 */
[----:B------:R-:W-:Y:S02]  /*14cc0*/  LEA.HI.X.SX32 R11, R15, R0, 0x2, P6 ;  /* 0x000000000f0b7211 */ /* 0x000fe400030f16ff */
[C---:B------:R-:W-:Y:S01]  /*14cd0*/  LEA R2, P6, R21.reuse, R2, 0x2 ;  /* 0x0000000215027211 */ /* 0x040fe200078c10ff */
[----:B------:R1:W-:Y:S03]  /*14ce0*/  @P5 STG.E desc[UR18][R4.64], R62 ;  /* 0x0000003e04005986 */ /* 0x0003e6000c101912 */
[----:B------:R-:W-:Y:S01]  /*14cf0*/  LEA.HI.X.SX32 R3, R21, R0, 0x2, P6 ;  /* 0x0000000015037211 */ /* 0x000fe200030f16ff */
[----:B------:R1:W-:Y:S04]  /*14d00*/  @P4 STG.E desc[UR18][R6.64], R63 ;  /* 0x0000003f06004986 */ /* 0x0003e8000c101912 */
[----:B------:R1:W-:Y:S04]  /*14d10*/  @P3 STG.E desc[UR18][R8.64], R64 ;  /* 0x0000004008003986 */ /* 0x0003e8000c101912 */
[----:B------:R1:W-:Y:S04]  /*14d20*/  @P2 STG.E desc[UR18][R12.64], R65 ;  /* 0x000000410c002986 */ /* 0x0003e8000c101912 */
[----:B------:R1:W-:Y:S04]  /*14d30*/  @P1 STG.E desc[UR18][R2.64], R66 ;  /* 0x0000004202001986 */ /* 0x0003e8000c101912 */
[----:B------:R1:W-:Y:S01]  /*14d40*/  @P0 STG.E desc[UR18][R10.64], R67 ;  /* 0x000000430a000986 */ /* 0x0003e2000c101912 */
[----:B------:R-:W-:Y:S06]  /*14d50*/  BAR.SYNC.DEFER_BLOCKING 0x0 ;  /* 0x0000000000007b1d */ /* 0x000fec0000010000 */
[----:B------:R-:W-:Y:S05]  /*14d60*/  BRA.U UP0, `(.L_x_14) ;  /* 0x0000000100a07547 */ /* 0x000fea000b800000 */
[----:B------:R-:W2:Y:S01]  /*14d70*/  S2UR UR5, SR_CgaCtaId ;  /* 0x00000000000579c3 */ /* 0x000ea20000008800 */
[----:B------:R-:W-:Y:S01]  /*14d80*/  NOP ;  /* 0x0000000000007918 */ /* 0x000fe20000000000 */
[----:B------:R-:W-:Y:S01]  /*14d90*/  UMOV UR4, 0x50 ;  /* 0x0000005000047882 */ /* 0x000fe20000000000 */
[----:B------:R-:W-:Y:S02]  /*14da0*/  IMAD.U32 R0, RZ, RZ, UR20 ;  /* 0x00000014ff007e24 */ /* 0x000fe4000f8e00ff */
[----:B-1----:R-:W-:Y:S02]  /*14db0*/  IMAD.MOV.U32 R3, RZ, RZ, 0xffff ;  /* 0x0000ffffff037424 */ /* 0x002fe400078e00ff */
[----:B------:R-:W-:Y:S01]  /*14dc0*/  IMAD.MOV.U32 R7, RZ, RZ, 0x1 ;  /* 0x00000001ff077424 */ /* 0x000fe200078e00ff */
[----:B------:R-:W-:-:S04]  /*14dd0*/  LOP3.LUT R0, R0, 0xffff, RZ, 0xc0, !PT ;  /* 0x0000ffff00007812 */ /* 0x000fc800078ec0ff */
[----:B------:R-:W-:-:S05]  /*14de0*/  SHF.R.U32.HI R0, RZ, 0x5, R0 ;  /* 0x00000005ff007819 */ /* 0x000fca0000011600 */
[----:B------:R-:W-:Y:S01]  /*14df0*/  VIADD R2, R0, 0x10 ;  /* 0x0000001000027836 */ /* 0x000fe20000000000 */
[----:B------:R-:W-:Y:S01]  /*14e00*/  SHF.L.U32 R0, R3, R0, RZ ;  /* 0x0000000003007219 */ /* 0x000fe200000006ff */
[----:B--2---:R-:W-:-:S03]  /*14e10*/  ULEA UR6, UR5, UR4, 0x18 ;  /* 0x0000000405067291 */ /* 0x004fc6000f8ec0ff */
[----:B------:R-:W-:-:S04]  /*14e20*/  SHF.L.U32 R3, R7, R2, RZ ;  /* 0x0000000207037219 */ /* 0x000fc800000006ff */
[----:B------:R-:W-:Y:S02]  /*14e30*/  LOP3.LUT R0, R3, R0, RZ, 0xfc, !PT ;  /* 0x0000000003007212 */ /* 0x000fe400078efcff */
[----:B------:R-:W1:Y:S02]  /*14e40*/  LDS R5, [UR6] ;  /* 0x00000006ff057984 */ /* 0x000e640008000800 */
[C---:B------:R-:W-:Y:S02]  /*14e50*/  LOP3.LUT R2, R0.reuse, 0xffff, RZ, 0xc0, !PT ;  /* 0x0000ffff00027812 */ /* 0x040fe400078ec0ff */
[----:B-1----:R-:W-:-:S04]  /*14e60*/  LOP3.LUT R3, R0, 0xffff, R5, 0x80, !PT ;  /* 0x0000ffff00037812 */ /* 0x002fc800078e8005 */
[----:B------:R-:W-:-:S13]  /*14e70*/  ISETP.NE.AND P0, PT, R3, R2, PT ;  /* 0x000000020300720c */ /* 0x000fda0003f05270 */
[----:B------:R-:W-:Y:S05]  /*14e80*/  @P0 BRA `(.L_x_15) ;  /* 0x0000000000500947 */ /* 0x000fea0003800000 */
[----:B------:R-:W-:Y:S02]  /*14e90*/  SHF.R.U32.HI R5, RZ, 0x10, R5 ;  /* 0x00000010ff057819 */ /* 0x000fe40000011605 */
[----:B------:R-:W-:-:S04]  /*14ea0*/  SHF.R.U32.HI R2, RZ, 0x10, R0 ;  /* 0x00000010ff027819 */ /* 0x000fc80000011600 */
[----:B------:R-:W-:-:S04]  /*14eb0*/  LOP3.LUT R5, R5, R2, RZ, 0xc0, !PT ;  /* 0x0000000205057212 */ /* 0x000fc800078ec0ff */
[----:B------:R-:W-:-:S13]  /*14ec0*/  ISETP.NE.AND P0, PT, R5, R2, PT ;  /* 0x000000020500720c */ /* 0x000fda0003f05270 */
[----:B------:R-:W-:Y:S05]  /*14ed0*/  @P0 BRA `(.L_x_16) ;  /* 0x0000000000300947 */ /* 0x000fea0003800000 */
[----:B------:R-:W-:Y:S01]  /*14ee0*/  R2UR UR4, R0 ;  /* 0x00000000000472ca */ /* 0x000fe200000e0000 */
[----:B------:R-:W-:Y:S01]  /*14ef0*/  VOTEU.ANY UR5, UPT, PT ;  /* 0x0000000000057886 */ /* 0x000fe200038e0100 */
[----:B------:R-:W1:Y:S01]  /*14f00*/  S2R R0, SR_LANEID ;  /* 0x0000000000007919 */ /* 0x000e620000000000 */
[----:B------:R-:W-:-:S10]  /*14f10*/  UFLO.U32 UR5, UR5 ;  /* 0x00000005000572bd */ /* 0x000fd400080e0000 */
[----:B------:R-:W-:-:S06]  /*14f20*/  ULOP3.LUT UR4, URZ, UR4, URZ, 0x33, !UPT ;  /* 0x00000004ff047292 */ /* 0x000fcc000f8e33ff */
[----:B------:R-:W-:-:S04]  /*14f30*/  IMAD.U32 R2, RZ, RZ, UR4 ;  /* 0x00000004ff027e24 */ /* 0x000fc8000f8e00ff */
[----:B------:R-:W2:Y:S02]  /*14f40*/  REDUX UR7, R2 ;  /* 0x00000000020773c4 */ /* 0x000ea40000000000 */
[----:B------:R3:W-:Y:S01]  /*14f50*/  UTCATOMSWS.AND URZ, UR4 ;  /* 0x0000000400ff79e3 */ /* 0x0007e20008000000 */
[----:B-1----:R-:W-:Y:S01]  /*14f60*/  ISETP.EQ.U32.AND P0, PT, R0, UR5, PT ;  /* 0x0000000500007c0c */ /* 0x002fe2000bf02070 */
[----:B--2---:R-:W-:-:S12]  /*14f70*/  IMAD.U32 R0, RZ, RZ, UR7 ;  /* 0x00000007ff007e24 */ /* 0x004fd8000f8e00ff */
[----:B------:R3:W-:Y:S01]  /*14f80*/  @P0 ATOMS.AND RZ, [UR6], R0 ;  /* 0x00000000ffff098c */ /* 0x0007e2000a800006 */
[----:B------:R-:W-:Y:S05]  /*14f90*/  BRA `(.L_x_14) ;  /* 0x0000000000147947 */ /* 0x000fea0003800000 */
.L_x_16:
[----:B------:R-:W-:-:S07]  /*14fa0*/  MOV R2, 0x14fc0 ;  /* 0x00014fc000027802 */ /* 0x000fce0000000f00 */
[----:B------:R-:W-:Y:S05]  /*14fb0*/  CALL.REL.NOINC `($__internal_0_$__cuda_sm10x_tcgen05_guardrail_trap_col_being_dealloced_not_returned_by_alloc) ;  /* 0x00000000002c7944 */ /* 0x000fea0003c00000 */
[----:B------:R-:W-:Y:S05]  /*14fc0*/  BRA `(.L_x_14) ;  /* 0x0000000000087947 */ /* 0x000fea0003800000 */
.L_x_15:
[----:B------:R-:W-:-:S07]  /*14fd0*/  MOV R2, 0x14ff0 ;  /* 0x00014ff000027802 */ /* 0x000fce0000000f00 */
[----:B------:R-:W-:Y:S05]  /*14fe0*/  CALL.REL.NOINC `($__internal_2_$__cuda_sm10x_tcgen05_guardrail_trap_unallocated_columns_being_dealloced) ;  /* 0x0000000000387944 */ /* 0x000fea0003c00000 */
.L_x_14:
[----:B------:R-:W-:Y:S01]  /*14ff0*/  NOP ;  /* 0x0000000000007918 */ /* 0x000fe20000000000 */
[----:B---3--:R-:W-:Y:S05]  /*15000*/  EXIT ;  /* 0x000000000000794d */ /* 0x008fea0003800000 */
.L_x_9:
[----:B------:R-:W1:Y:S02]  /*15010*/  SYNCS.PHASECHK.TRANS64.TRYWAIT P2, [UR12], R4 ;  /* 0x00000004ff0075a7 */ /* 0x000e64000804110c */
[----:B-1----:R-:W-:Y:S05]  /*15020*/  @!P2 BRA `(.L_x_9) ;  /* 0xfffffffc00f8a947 */ /* 0x002fea000383ffff */
[----:B------:R-:W-:Y:S05]  /*15030*/  BRA `(.L_x_17) ;  /* 0xffffff5c00d87947 */ /* 0x000fea000383ffff */
.L_x_13:
[----:B------:R-:W1:Y:S02]  /*15040*/  SYNCS.PHASECHK.TRANS64.TRYWAIT P4, [UR12], R4 ;  /* 0x00000004ff0075a7 */ /* 0x000e64000808110c */
[----:B-1----:R-:W-:Y:S05]  /*15050*/  @!P4 BRA `(.L_x_13) ;  /* 0xfffffffc00f8c947 */ /* 0x002fea000383ffff */
[----:B------:R-:W-:Y:S05]  /*15060*/  BRA `(.L_x_12) ;  /* 0xffffff8000507947 */ /* 0x000fea000383ffff */
        .weak           $__internal_0_$__cuda_sm10x_tcgen05_guardrail_trap_col_being_dealloced_not_returned_by_alloc
        .type           $__internal_0_$__cuda_sm10x_tcgen05_guardrail_trap_col_being_dealloced_not_returned_by_alloc,@function
        .size           $__internal_0_$__cuda_sm10x_tcgen05_guardrail_trap_col_being_dealloced_not_returned_by_alloc,($__internal_1_$__cuda_sm10x_tcgen05_guardrail_trap_phase_invalid_during_alloc - $__internal_0_$__cuda_sm10x_tcgen05_guardrail_trap_col_being_dealloced_not_returned_by_alloc)
$__internal_0_$__cuda_sm10x_tcgen05_guardrail_trap_col_being_dealloced_not_returned_by_alloc:
[----:B------:R-:W-:Y:S05]  /*15070*/  BPT.TRAP 0x1 ;  /* 0x000000040000795c */ /* 0x000fea0000300000 */
[----:B------:R-:W-:-:S04]  /*15080*/  IMAD.MOV.U32 R3, RZ, RZ, 0x0 ;  /* 0x00000000ff037424 */ /* 0x000fc800078e00ff */
[----:B------:R-:W-:Y:S05]  /*15090*/  RET.REL.NODEC R2 `(matmul_kernel) ;  /* 0xfffffeac02d87950 */ /* 0x000fea0003c3ffff */
        .weak           $__internal_1_$__cuda_sm10x_tcgen05_guardrail_trap_phase_invalid_during_alloc
        .type           $__internal_1_$__cuda_sm10x_tcgen05_guardrail_trap_phase_invalid_during_alloc,@function
        .size           $__internal_1_$__cuda_sm10x_tcgen05_guardrail_trap_phase_invalid_during_alloc,($__internal_2_$__cuda_sm10x_tcgen05_guardrail_trap_unallocated_columns_being_dealloced - $__internal_1_$__cuda_sm10x_tcgen05_guardrail_trap_phase_invalid_during_alloc)
$__internal_1_$__cuda_sm10x_tcgen05_guardrail_trap_phase_invalid_during_alloc:
[----:B------:R-:W-:Y:S05]  /*150a0*/  BPT.TRAP 0x1 ;  /* 0x000000040000795c */ /* 0x000fea0000300000 */
[----:B------:R-:W-:-:S04]  /*150b0*/  IMAD.MOV.U32 R3, RZ, RZ, 0x0 ;  /* 0x00000000ff037424 */ /* 0x000fc800078e00ff */
[----:B------:R-:W-:Y:S05]  /*150c0*/  RET.REL.NODEC R2 `(matmul_kernel) ;  /* 0xfffffeac02cc7950 */ /* 0x000fea0003c3ffff */
        .weak           $__internal_2_$__cuda_sm10x_tcgen05_guardrail_trap_unallocated_columns_being_dealloced
        .type           $__internal_2_$__cuda_sm10x_tcgen05_guardrail_trap_unallocated_columns_being_dealloced,@function
        .size           $__internal_2_$__cuda_sm10x_tcgen05_guardrail_trap_unallocated_columns_being_dealloced,(.L_x_21 - $__internal_2_$__cuda_sm10x_tcgen05_guardrail_trap_unallocated_columns_being_dealloced)
$__internal_2_$__cuda_sm10x_tcgen05_guardrail_trap_unallocated_columns_being_dealloced:
[----:B------:R-:W-:Y:S05]  /*150d0*/  BPT.TRAP 0x1 ;  /* 0x000000040000795c */ /* 0x000fea0000300000 */
[----:B------:R-:W-:-:S04]  /*150e0*/  IMAD.MOV.U32 R3, RZ, RZ, 0x0 ;  /* 0x00000000ff037424 */ /* 0x000fc800078e00ff */
[----:B------:R-:W-:Y:S05]  /*150f0*/  RET.REL.NODEC R2 `(matmul_kernel) ;  /* 0xfffffeac02c07950 */ /* 0x000fea0003c3ffff */
.L_x_18:
[----:B------:R-:W-:-:S00]  /*15100*/  BRA `(.L_x_18) ;  /* 0xfffffffc00fc7947 */ /* 0x000fc0000383ffff */
[----:B------:R-:W-:-:S00]  /*15110*/  NOP ;  /* 0x0000000000007918 */ /* 0x000fc00000000000 */
        /* <DEDUP_REMOVED lines=14> */
.L_x_21:


//--------------------- .nv.shared.matmul_kernel  --------------------------
	.section	.nv.shared.matmul_kernel,"aw",@nobits
	.sectionflags	@""
	.align	16
	.zero		1024


//--------------------- .nv.shared.reserved.0     --------------------------
	.section	.nv.shared.reserved.0,"aw",@nobits
	.align	8
	.weak		__nv_reservedSMEM_offset_0_alias
	.size		__nv_reservedSMEM_offset_0_alias, 0, 64
	.other		__nv_reservedSMEM_offset_0_alias,@"STO_CUDA_RESERVED_SHARED STV_DEFAULT"
__nv_reservedSMEM_offset_0_alias:
	.zero		0
.nv.shared.reserved.0:
	.zero		64
	.weak		__nv_reservedSMEM_allocation_phase
	.type		__nv_reservedSMEM_allocation_phase,@object
	.size		__nv_reservedSMEM_allocation_phase,(.L_0 - __nv_reservedSMEM_allocation_phase)
__nv_reservedSMEM_allocation_phase:
	.zero		1
.L_0:
	.zero		7
	.weak		__nv_reservedSMEM_devtool_atexit_pc
	.type		__nv_reservedSMEM_devtool_atexit_pc,@object
	.size		__nv_reservedSMEM_devtool_atexit_pc,(__nv_reservedSMEM_allocation_mask - __nv_reservedSMEM_devtool_atexit_pc)
__nv_reservedSMEM_devtool_atexit_pc:
	.zero		8
	.weak		__nv_reservedSMEM_allocation_mask
	.type		__nv_reservedSMEM_allocation_mask,@object
	.size		__nv_reservedSMEM_allocation_mask,(.L_2 - __nv_reservedSMEM_allocation_mask)
__nv_reservedSMEM_allocation_mask:
	.zero		4
.L_2:


//--------------------- .nv.constant0.matmul_kernel --------------------------
	.section	.nv.constant0.matmul_kernel,"a",@progbits
	.sectionflags	@""
	.align	4
.nv.constant0.matmul_kernel:
	.zero		976


//--------------------- SYMBOLS --------------------------

	.type		.nv.reservedSmem.offset0,@object
	.size		.nv.reservedSmem.offset0,0x4
	.type		.nv.reservedSmem.cap,@object
	.size		.nv.reservedSmem.cap,0x4
